def matmul_kernel(
    a_ptr,
    b_ptr,
    c_ptr,
    M,
    N,
    K,
    stride_am,
    stride_ak,
    stride_bk,
    stride_bn,
    stride_cm,
    stride_cn,
    BLOCK_M: tl.constexpr,
    BLOCK_N: tl.constexpr,
    BLOCK_K: tl.constexpr,
    GROUP_M: tl.constexpr,
):
    pid = tl.program_id(axis=0)
    num_pid_m = tl.cdiv(M, BLOCK_M)
    num_pid_n = tl.cdiv(N, BLOCK_N)
    num_pid_in_group = GROUP_M * num_pid_n
    group_id = pid // num_pid_in_group
    first_pid_m = group_id * GROUP_M
    group_size_m = min(num_pid_m - first_pid_m, GROUP_M)
    pid_m = first_pid_m + ((pid % num_pid_in_group) % group_size_m)
    pid_n = (pid % num_pid_in_group) // group_size_m

    offs_am = (pid_m * BLOCK_M + tl.arange(0, BLOCK_M)) % M
    offs_bn = (pid_n * BLOCK_N + tl.arange(0, BLOCK_N)) % N
    offs_k = tl.arange(0, BLOCK_K)
    a_ptrs = a_ptr + offs_am[:, None] * stride_am + offs_k[None, :] * stride_ak
    b_ptrs = b_ptr + offs_k[:, None] * stride_bk + offs_bn[None, :] * stride_bn

    acc = tl.zeros((BLOCK_M, BLOCK_N), dtype=tl.float32)
    for kk in range(0, tl.cdiv(K, BLOCK_K)):
        a = tl.load(a_ptrs, mask=offs_k[None, :] < K - kk * BLOCK_K, other=0.0)
        b = tl.load(b_ptrs, mask=offs_k[:, None] < K - kk * BLOCK_K, other=0.0)
        acc = tl.dot(a, b, acc)
        a_ptrs += BLOCK_K * stride_ak
        b_ptrs += BLOCK_K * stride_bk

    c = acc.to(c_ptr.dtype.element_ty)
    offs_cm = pid_m * BLOCK_M + tl.arange(0, BLOCK_M)
    offs_cn = pid_n * BLOCK_N + tl.arange(0, BLOCK_N)
    c_ptrs = c_ptr + offs_cm[:, None] * stride_cm + offs_cn[None, :] * stride_cn
    mask = (offs_cm[:, None] < M) & (offs_cn[None, :] < N)
    tl.store(c_ptrs, c, mask=mask)

# config = {"BLOCK_K": 64, "BLOCK_M": 64, "BLOCK_N": 256, "GROUP_M": 4, "arch": "sm_100", "dtype": "fp32", "num_ctas": 1, "num_stages": 3, "num_warps": 4}
# arch = sm_100


// ===== COMPILED SASS (sm_100a) =====

	.target	sm_100a

	.elftype	@"ET_EXEC"


//--------------------- .note.nv.tkinfo           --------------------------
	.section	.note.nv.tkinfo,"",@"SHT_NOTE"
	.sectionflags	@"SHF_NOTE_NV_TKINFO"
	.tkinfo
        /*0018*/ 	.word	0x00000081
        /*0030*/ 	.string	""
        /*0030*/ 	.string	"ptxas-blackwell"
        /*0030*/ 	.string	"Cuda compilation tools, release 12.9, V12.9.86"
        /*0030*/ 	.string	"Build cuda_12.9.r12.9/compiler.36037853_0"
        /*0030*/ 	.string	"-v  -suppress-debug-info  -lineinfo  -arch sm_100a "



//--------------------- .note.nv.cuver            --------------------------
	.section	.note.nv.cuver,"",@"SHT_NOTE"
	.sectionflags	@"SHF_NOTE_NV_CUVER"
        /*0018*/ 	.short	0x0001
        /*001a*/ 	.short	0x0064
        /*001c*/ 	.short	0x0001
        /*001e*/ 	.short	0x0000
        /*0020*/ 	.short	0x0001
        /*0022*/ 	.short	0x0000


//--------------------- .nv.info                  --------------------------
	.section	.nv.info,"",@"SHT_CUDA_INFO"
	.align	4


	//----- nvinfo : EIATTR_REGCOUNT
	.align		4
        /*0000*/ 	.byte	0x04, 0x2f
        /*0002*/ 	.short	(.L_4 - .L_3)
	.align		4
.L_3:
        /*0004*/ 	.word	index@(matmul_kernel)
        /*0008*/ 	.word	0x000000ff


	//----- nvinfo : EIATTR_FRAME_SIZE
	.align		4
.L_4:
        /*000c*/ 	.byte	0x04, 0x11
        /*000e*/ 	.short	(.L_6 - .L_5)
	.align		4
.L_5:
        /*0010*/ 	.word	index@($__internal_2_$__cuda_sm10x_tcgen05_guardrail_trap_unallocated_columns_being_dealloced)
        /*0014*/ 	.word	0x00000978


	//----- nvinfo : EIATTR_FRAME_SIZE
	.align		4
.L_6:
        /*0018*/ 	.byte	0x04, 0x11
        /*001a*/ 	.short	(.L_8 - .L_7)
	.align		4
.L_7:
        /*001c*/ 	.word	index@($__internal_1_$__cuda_sm10x_tcgen05_guardrail_trap_phase_invalid_during_alloc)
        /*0020*/ 	.word	0x00000978


	//----- nvinfo : EIATTR_FRAME_SIZE
	.align		4
.L_8:
        /*0024*/ 	.byte	0x04, 0x11
        /*0026*/ 	.short	(.L_10 - .L_9)
	.align		4
.L_9:
        /*0028*/ 	.word	index@($__internal_0_$__cuda_sm10x_tcgen05_guardrail_trap_col_being_dealloced_not_returned_by_alloc)
        /*002c*/ 	.word	0x00000978


	//----- nvinfo : EIATTR_FRAME_SIZE
	.align		4
.L_10:
        /*0030*/ 	.byte	0x04, 0x11
        /*0032*/ 	.short	(.L_12 - .L_11)
	.align		4
.L_11:
        /*0034*/ 	.word	index@(matmul_kernel)
        /*0038*/ 	.word	0x00000978


	//----- nvinfo : EIATTR_MIN_STACK_SIZE
	.align		4
.L_12:
        /*003c*/ 	.byte	0x04, 0x12
        /*003e*/ 	.short	(.L_14 - .L_13)
	.align		4
.L_13:
        /*0040*/ 	.word	index@(matmul_kernel)
        /*0044*/ 	.word	0x00000978
.L_14:


//--------------------- .nv.info.matmul_kernel    --------------------------
	.section	.nv.info.matmul_kernel,"",@"SHT_CUDA_INFO"
	.sectionflags	@""
	.align	4


	//----- nvinfo : EIATTR_CUDA_API_VERSION
	.align		4
        /*0000*/ 	.byte	0x04, 0x37
        /*0002*/ 	.short	(.L_16 - .L_15)
.L_15:
        /*0004*/ 	.word	0x00000081


	//----- nvinfo : EIATTR_KPARAM_INFO
	.align		4
.L_16:
        /*0008*/ 	.byte	0x04, 0x17
        /*000a*/ 	.short	(.L_18 - .L_17)
.L_17:
        /*000c*/ 	.word	0x00000000
        /*0010*/ 	.short	0x000d
        /*0012*/ 	.short	0x0048
        /*0014*/ 	.byte	0x00, 0xf4, 0x21, 0x00


	//----- nvinfo : EIATTR_KPARAM_INFO
	.align		4
.L_18:
        /*0018*/ 	.byte	0x04, 0x17
        /*001a*/ 	.short	(.L_20 - .L_19)
.L_19:
        /*001c*/ 	.word	0x00000000
        /*0020*/ 	.short	0x000c
        /*0022*/ 	.short	0x0040
        /*0024*/ 	.byte	0x00, 0xf4, 0x21, 0x00


	//----- nvinfo : EIATTR_KPARAM_INFO
	.align		4
.L_20:
        /*0028*/ 	.byte	0x04, 0x17
        /*002a*/ 	.short	(.L_22 - .L_21)
.L_21:
        /*002c*/ 	.word	0x00000000
        /*0030*/ 	.short	0x000b
        /*0032*/ 	.short	0x0038
        /*0034*/ 	.byte	0x00, 0xf0, 0x11, 0x00


	//----- nvinfo : EIATTR_KPARAM_INFO
	.align		4
.L_22:
        /*0038*/ 	.byte	0x04, 0x17
        /*003a*/ 	.short	(.L_24 - .L_23)
.L_23:
        /*003c*/ 	.word	0x00000000
        /*0040*/ 	.short	0x000a
        /*0042*/ 	.short	0x0034
        /*0044*/ 	.byte	0x00, 0xf0, 0x11, 0x00


	//----- nvinfo : EIATTR_KPARAM_INFO
	.align		4
.L_24:
        /*0048*/ 	.byte	0x04, 0x17
        /*004a*/ 	.short	(.L_26 - .L_25)
.L_25:
        /*004c*/ 	.word	0x00000000
        /*0050*/ 	.short	0x0009
        /*0052*/ 	.short	0x0030
        /*0054*/ 	.byte	0x00, 0xf0, 0x11, 0x00


	//----- nvinfo : EIATTR_KPARAM_INFO
	.align		4
.L_26:
        /*0058*/ 	.byte	0x04, 0x17
        /*005a*/ 	.short	(.L_28 - .L_27)
.L_27:
        /*005c*/ 	.word	0x00000000
        /*0060*/ 	.short	0x0008
        /*0062*/ 	.short	0x002c
        /*0064*/ 	.byte	0x00, 0xf0, 0x11, 0x00


	//----- nvinfo : EIATTR_KPARAM_INFO
	.align		4
.L_28:
        /*0068*/ 	.byte	0x04, 0x17
        /*006a*/ 	.short	(.L_30 - .L_29)
.L_29:
        /*006c*/ 	.word	0x00000000
        /*0070*/ 	.short	0x0007
        /*0072*/ 	.short	0x0028
        /*0074*/ 	.byte	0x00, 0xf0, 0x11, 0x00


	//----- nvinfo : EIATTR_KPARAM_INFO
	.align		4
.L_30:
        /*0078*/ 	.byte	0x04, 0x17
        /*007a*/ 	.short	(.L_32 - .L_31)
.L_31:
        /*007c*/ 	.word	0x00000000
        /*0080*/ 	.short	0x0006
        /*0082*/ 	.short	0x0024
        /*0084*/ 	.byte	0x00, 0xf0, 0x11, 0x00


	//----- nvinfo : EIATTR_KPARAM_INFO
	.align		4
.L_32:
        /*0088*/ 	.byte	0x04, 0x17
        /*008a*/ 	.short	(.L_34 - .L_33)
.L_33:
        /*008c*/ 	.word	0x00000000
        /*0090*/ 	.short	0x0005
        /*0092*/ 	.short	0x0020
        /*0094*/ 	.byte	0x00, 0xf0, 0x11, 0x00


	//----- nvinfo : EIATTR_KPARAM_INFO
	.align		4
.L_34:
        /*0098*/ 	.byte	0x04, 0x17
        /*009a*/ 	.short	(.L_36 - .L_35)
.L_35:
        /*009c*/ 	.word	0x00000000
        /*00a0*/ 	.short	0x0004
        /*00a2*/ 	.short	0x001c
        /*00a4*/ 	.byte	0x00, 0xf0, 0x11, 0x00


	//----- nvinfo : EIATTR_KPARAM_INFO
	.align		4
.L_36:
        /*00a8*/ 	.byte	0x04, 0x17
        /*00aa*/ 	.short	(.L_38 - .L_37)
.L_37:
        /*00ac*/ 	.word	0x00000000
        /*00b0*/ 	.short	0x0003
        /*00b2*/ 	.short	0x0018
        /*00b4*/ 	.byte	0x00, 0xf0, 0x11, 0x00


	//----- nvinfo : EIATTR_KPARAM_INFO
	.align		4
.L_38:
        /*00b8*/ 	.byte	0x04, 0x17
        /*00ba*/ 	.short	(.L_40 - .L_39)
.L_39:
        /*00bc*/ 	.word	0x00000000
        /*00c0*/ 	.short	0x0002
        /*00c2*/ 	.short	0x0010
        /*00c4*/ 	.byte	0x00, 0xf4, 0x21, 0x00


	//----- nvinfo : EIATTR_KPARAM_INFO
	.align		4
.L_40:
        /*00c8*/ 	.byte	0x04, 0x17
        /*00ca*/ 	.short	(.L_42 - .L_41)
.L_41:
        /*00cc*/ 	.word	0x00000000
        /*00d0*/ 	.short	0x0001
        /*00d2*/ 	.short	0x0008
        /*00d4*/ 	.byte	0x00, 0xf4, 0x21, 0x00


	//----- nvinfo : EIATTR_KPARAM_INFO
	.align		4
.L_42:
        /*00d8*/ 	.byte	0x04, 0x17
        /*00da*/ 	.short	(.L_44 - .L_43)
.L_43:
        /*00dc*/ 	.word	0x00000000
        /*00e0*/ 	.short	0x0000
        /*00e2*/ 	.short	0x0000
        /*00e4*/ 	.byte	0x00, 0xf4, 0x21, 0x00


	//----- nvinfo : EIATTR_AT_ENTRY_FRAGMENTS
	.align		4
.L_44:
        /*00e8*/ 	.byte	0x04, 0x4f
        /*00ea*/ 	.short	(.L_46 - .L_45)


	//   ....[0]....
.L_45:
        /*00ec*/ 	.word	0x00000004


	//----- nvinfo : EIATTR_RESERVED_SMEM_USED
	.align		4
.L_46:
        /*00f0*/ 	.byte	0x01, 0x41
	.zero		2


	//----- nvinfo : EIATTR_SPARSE_MMA_MASK
	.align		4
        /*00f4*/ 	.byte	0x03, 0x50
        /*00f6*/ 	.short	0x0000


	//----- nvinfo : EIATTR_TCGEN05_1CTA_USED
	.align		4
        /*00f8*/ 	.byte	0x01, 0x51
	.zero		2


	//----- nvinfo : EIATTR_MAXREG_COUNT
	.align		4
        /*00fc*/ 	.byte	0x03, 0x1b
        /*00fe*/ 	.short	0x00ff


	//----- nvinfo : EIATTR_NUM_BARRIERS
	.align		4
        /*0100*/ 	.byte	0x02, 0x4c
        /*0102*/ 	.byte	0x01
	.zero		1


	//----- nvinfo : EIATTR_ANNOTATIONS
	.align		4
        /*0104*/ 	.byte	0x04, 0x55
        /*0106*/ 	.short	(.L_48 - .L_47)


	//   ....[0]....
.L_47:
        /*0108*/ 	.word	0x00000001
        /*010c*/ 	.byte	0x70, 0x09, 0x00, 0x00, 0x01, 0x00, 0x00, 0x00, 0x50, 0x0a, 0x00, 0x00, 0x01, 0x00, 0x00, 0x00
        /* <DEDUP_REMOVED lines=635> */
        /*28cc*/ 	.byte	0xa0, 0xe3, 0x01, 0x00


	//----- nvinfo : EIATTR_INT_WARP_WIDE_INSTR_OFFSETS
	.align		4
.L_48:
        /*28d0*/ 	.byte	0x04, 0x31
        /*28d2*/ 	.short	(.L_50 - .L_49)


	//   ....[0]....
.L_49:
        /*28d4*/ 	.word	0x00008220


	//   ....[1]....
        /*28d8*/ 	.word	0x00008240


	//   ....[2]....
        /*28dc*/ 	.word	0x00008370


	//   ....[3]....
        /*28e0*/ 	.word	0x0001e830


	//   ....[4]....
        /*28e4*/ 	.word	0x0001e880


	//----- nvinfo : EIATTR_COOP_GROUP_MASK_REGIDS
	.align		4
.L_50:
        /*28e8*/ 	.byte	0x04, 0x29
        /*28ea*/ 	.short	(.L_52 - .L_51)


	//   ....[0]....
.L_51:
        /*28ec*/ 	.word	0xffffffff


	//   ....[1]....
        /*28f0*/ 	.word	0xffffffff


	//   ....[2]....
        /*28f4*/ 	.word	0xffffffff


	//   ....[3]....
        /*28f8*/ 	.word	0xffffffff


	//----- nvinfo : EIATTR_COOP_GROUP_INSTR_OFFSETS
	.align		4
.L_52:
        /*28fc*/ 	.byte	0x04, 0x28
        /*28fe*/ 	.short	(.L_54 - .L_53)


	//   ....[0]....
.L_53:
        /*2900*/ 	.word	0x00000070


	//   ....[1]....
        /*2904*/ 	.word	0x00000330


	//   ....[2]....
        /*2908*/ 	.word	0x0001e6c0


	//   ....[3]....
        /*290c*/ 	.word	0x0001e930


	//----- nvinfo : EIATTR_VRC_CTA_INIT_COUNT
	.align		4
.L_54:
        /*2910*/ 	.byte	0x02, 0x4a
        /*2912*/ 	.byte	0x80
	.zero		1


	//----- nvinfo : EIATTR_MBARRIER_INSTR_OFFSETS
	.align		4
        /*2914*/ 	.byte	0x04, 0x39
        /*2916*/ 	.short	(.L_56 - .L_55)


	//   ....[0]....
.L_55:
        /*2918*/ 	.word	0x00008490
        /*291c*/ 	.word	0x000000ff
        /*2920*/ 	.word	0x00000000
        /*2924*/ 	.short	0x0100
        /*2926*/ 	.byte	0x1f
	.zero		1


	//   ....[1]....
        /*2928*/ 	.word	0x00008580
        /*292c*/ 	.word	0x000000ff
        /*2930*/ 	.word	0x0003c008
        /*2934*/ 	.short	0x0100
        /*2936*/ 	.byte	0x21
	.zero		1


	//   ....[2]....
        /*2938*/ 	.word	0x00016f30
        /*293c*/ 	.word	0x000000ff
        /*2940*/ 	.word	0x00000000
        /*2944*/ 	.short	0x010a
        /*2946*/ 	.byte	0x28
	.zero		1


	//   ....[3]....
        /*2948*/ 	.word	0x0001a010
        /*294c*/ 	.word	0x000000ff
        /*2950*/ 	.word	0x00000000
        /*2954*/ 	.short	0x010a
        /*2956*/ 	.byte	0x1f
	.zero		1


	//   ....[4]....
        /*2958*/ 	.word	0x0001a0f0
        /*295c*/ 	.word	0x000000ff
        /*2960*/ 	.word	0x0003c000
        /*2964*/ 	.short	0x0108
        /*2966*/ 	.byte	0x21
	.zero		1


	//   ....[5]....
        /*2968*/ 	.word	0x0001a1d0
        /*296c*/ 	.word	0x000000ff
        /*2970*/ 	.word	0x0003c008
        /*2974*/ 	.short	0x0108
        /*2976*/ 	.byte	0x21
	.zero		1


	//   ....[6]....
        /*2978*/ 	.word	0x0001e950
        /*297c*/ 	.word	0x000000ff
        /*2980*/ 	.word	0x00000000
        /*2984*/ 	.short	0x010a
        /*2986*/ 	.byte	0x28
	.zero		1


	//   ....[7]....
        /*2988*/ 	.word	0x0001e980
        /*298c*/ 	.word	0x000000ff
        /*2990*/ 	.word	0x00000000
        /*2994*/ 	.short	0x010a
        /*2996*/ 	.byte	0x1f
	.zero		1


	//----- nvinfo : EIATTR_NUM_MBARRIERS
	.align		4
.L_56:
        /*2998*/ 	.byte	0x03, 0x38
        /*299a*/ 	.short	0x0002


	//----- nvinfo : EIATTR_EXIT_INSTR_OFFSETS
	.align		4
        /*299c*/ 	.byte	0x04, 0x1c
        /*299e*/ 	.short	(.L_58 - .L_57)


	//   ....[0]....
.L_57:
        /*29a0*/ 	.word	0x0001e940


	//----- nvinfo : EIATTR_REQNTID
	.align		4
.L_58:
        /*29a4*/ 	.byte	0x04, 0x10
        /*29a6*/ 	.short	(.L_60 - .L_59)
.L_59:
        /*29a8*/ 	.word	0x00000080
        /*29ac*/ 	.word	0x00000001
        /*29b0*/ 	.word	0x00000001


	//----- nvinfo : EIATTR_CRS_STACK_SIZE
	.align		4
.L_60:
        /*29b4*/ 	.byte	0x04, 0x1e
        /*29b6*/ 	.short	(.L_62 - .L_61)
.L_61:
        /*29b8*/ 	.word	0x00000000


	//----- nvinfo : EIATTR_CBANK_PARAM_SIZE
	.align		4
.L_62:
        /*29bc*/ 	.byte	0x03, 0x19
        /*29be*/ 	.short	0x0050


	//----- nvinfo : EIATTR_PARAM_CBANK
	.align		4
        /*29c0*/ 	.byte	0x04, 0x0a
        /*29c2*/ 	.short	(.L_64 - .L_63)
	.align		4
.L_63:
        /*29c4*/ 	.word	index@(.nv.constant0.matmul_kernel)
        /*29c8*/ 	.short	0x0380
        /*29ca*/ 	.short	0x0050


	//----- nvinfo : EIATTR_SW_WAR
	.align		4
.L_64:
        /*29cc*/ 	.byte	0x04, 0x36
        /*29ce*/ 	.short	(.L_66 - .L_65)
.L_65:
        /*29d0*/ 	.word	0x00000008
.L_66:


//--------------------- .nv.compat                --------------------------
	.section	.nv.compat,"",@"SHT_CUDA_COMPAT_INFO"
	.align	4
        /*0000*/ 	.byte	0x02, 0x02, 0x02, 0x00, 0x02, 0x05, 0x05, 0x00, 0x02, 0x03, 0x00, 0x00, 0x02, 0x06, 0x01, 0x00


//--------------------- .nv.callgraph             --------------------------
	.section	.nv.callgraph,"",@"SHT_CUDA_CALLGRAPH"
	.align	4
	.sectionentsize	8
	.align		4
        /*0000*/ 	.word	0x00000000
	.align		4
        /*0004*/ 	.word	0xffffffff
	.align		4
        /*0008*/ 	.word	0x00000000
	.align		4
        /*000c*/ 	.word	0xfffffffe
	.align		4
        /*0010*/ 	.word	0x00000000
	.align		4
        /*0014*/ 	.word	0xfffffffd
	.align		4
        /*0018*/ 	.word	0x00000000
	.align		4
        /*001c*/ 	.word	0xfffffffc


//--------------------- .text.matmul_kernel       --------------------------
	.section	.text.matmul_kernel,"ax",@progbits
	.align	128
        .global         matmul_kernel
        .type           matmul_kernel,@function
        .size           matmul_kernel,(.L_x_20 - matmul_kernel)
        .other          matmul_kernel,@"STO_CUDA_ENTRY STV_DEFAULT"
matmul_kernel:
.text.matmul_kernel:
[----:B------:R-:W1:Y:S01]  /*0000*/  LDC R1, c[0x0][0x37c] ;  /* 0x0000df00ff017b82 */ /* 0x000e620000000800 */
[----:B------:R-:W2:Y:S01]  /*0010*/  S2R R0, SR_TID.X ;  /* 0x0000000000007919 */ /* 0x000ea20000002100 */
[----:B-1----:R-:W-:Y:S01]  /*0020*/  VIADD R1, R1, 0xfffff688 ;  /* 0xfffff68801017836 */ /* 0x002fe20000000000 */
[----:B--2---:R-:W-:-:S13]  /*0030*/  ISETP.GE.U32.AND P0, PT, R0, 0x20, PT ;  /* 0x000000200000780c */ /* 0x004fda0003f06070 */
[----:B------:R-:W-:Y:S02]  /*0040*/  VOTEU.ANY UP0, P0 ;  /* 0x0000000000ff7886 */ /* 0x000fe40000000100 */
[----:B------:R-:W-:Y:S05]  /*0050*/  BRA.U UP0, `(.L_x_0) ;  /* 0x0000000100b87547 */ /* 0x000fea000b800000 */
[----:B------:R-:W1:Y:S01]  /*0060*/  S2UR UR6, SR_CgaCtaId ;  /* 0x00000000000679c3 */ /* 0x000e620000008800 */
[----:B------:R-:W-:Y:S01]  /*0070*/  NOP ;  /* 0x0000000000007918 */ /* 0x000fe20000000000 */
[----:B------:R-:W-:Y:S02]  /*0080*/  UMOV UR4, 0x40 ;  /* 0x0000004000047882 */ /* 0x000fe40000000000 */
[----:B-1----:R-:W-:-:S09]  /*0090*/  ULEA UR4, UR6, UR4, 0x18 ;  /* 0x0000000406047291 */ /* 0x002fd2000f8ec0ff */
[----:B------:R-:W1:Y:S01]  /*00a0*/  LDS.U8 R0, [UR4] ;  /* 0x00000004ff007984 */ /* 0x000e620008000000 */
[----:B------:R-:W-:Y:S02]  /*00b0*/  UMOV UR4, 0x400 ;  /* 0x0000040000047882 */ /* 0x000fe40000000000 */
[----:B------:R-:W-:Y:S01]  /*00c0*/  ULEA UR4, UR6, UR4, 0x18 ;  /* 0x0000000406047291 */ /* 0x000fe2000f8ec0ff */
[----:B-1----:R-:W-:-:S13]  /*00d0*/  ISETP.NE.AND P0, PT, R0, RZ, PT ;  /* 0x000000ff0000720c */ /* 0x002fda0003f05270 */
[----:B------:R-:W-:Y:S05]  /*00e0*/  @P0 BRA `(.L_x_1) ;  /* 0x00000000007c0947 */ /* 0x000fea0003800000 */
[----:B------:R-:W-:-:S13]  /*00f0*/  ELECT P0, URZ, PT ;  /* 0x0000000000ff782f */ /* 0x000fda0003800000 */
[----:B------:R-:W-:Y:S05]  /*0100*/  @!P0 BRA `(.L_x_2) ;  /* 0x0000000000848947 */ /* 0x000fea0003800000 */
[----:B------:R-:W-:Y:S01]  /*0110*/  UMOV UR5, 0x8 ;  /* 0x0000000800057882 */ /* 0x000fe20000000000 */
[----:B------:R-:W-:Y:S02]  /*0120*/  IMAD.MOV.U32 R4, RZ, RZ, 0x1 ;  /* 0x00000001ff047424 */ /* 0x000fe400078e00ff */
[----:B------:R-:W-:Y:S02]  /*0130*/  IMAD.MOV.U32 R5, RZ, RZ, 0xff ;  /* 0x000000ffff057424 */ /* 0x000fe400078e00ff */
[----:B------:R-:W-:Y:S04]  /*0140*/  DEPBAR.LE SB1, 0x36 ;  /* 0x00009d800000791a */ /* 0x000fe80000000000 */
[----:B------:R-:W1:Y:S02]  /*0150*/  UTCATOMSWS.FIND_AND_SET.ALIGN UP1, UR5, UR5 ;  /* 0x00000005000575e3 */ /* 0x000e640008020800 */
[----:B-1----:R-:W-:-:S04]  /*0160*/  PLOP3.LUT P0, PT, PT, PT, UP1, 0x80, 0x8 ;  /* 0x000000000008781c */ /* 0x002fc80003f0f018 */
[----:B------:R-:W-:-:S04]  /*0170*/  SEL R0, RZ, 0xffffffff, !P0 ;  /* 0xffffffffff007807 */ /* 0x000fc80004000000 */
[----:B------:R-:W-:Y:S01]  /*0180*/  ISETP.NE.AND P0, PT, R0, RZ, PT ;  /* 0x000000ff0000720c */ /* 0x000fe20003f05270 */
[----:B------:R-:W-:-:S12]  /*0190*/  IMAD.U32 R0, RZ, RZ, UR5 ;  /* 0x00000005ff007e24 */ /* 0x000fd8000f8e00ff */
[----:B------:R-:W-:Y:S05]  /*01a0*/  @P0 BRA `(.L_x_3) ;  /* 0x0000000000240947 */ /* 0x000fea0003800000 */
.L_x_4:
[----:B------:R-:W-:Y:S05]  /*01b0*/  NANOSLEEP 0x64 ;  /* 0x000000640000795d */ /* 0x000fea0003800000 */
[----:B------:R-:W-:-:S05]  /*01c0*/  UMOV UR5, 0x8 ;  /* 0x0000000800057882 */ /* 0x000fca0000000000 */
[----:B------:R-:W-:Y:S04]  /*01d0*/  DEPBAR.LE SB1, 0x36 ;  /* 0x00009d800000791a */ /* 0x000fe80000000000 */
[----:B------:R-:W1:Y:S02]  /*01e0*/  UTCATOMSWS.FIND_AND_SET.ALIGN UP1, UR5, UR5 ;  /* 0x00000005000575e3 */ /* 0x000e640008020800 */
[----:B-1----:R-:W-:-:S04]  /*01f0*/  PLOP3.LUT P0, PT, PT, PT, UP1, 0x80, 0x8 ;  /* 0x000000000008781c */ /* 0x002fc80003f0f018 */
[----:B------:R-:W-:-:S04]  /*0200*/  SEL R0, RZ, 0xffffffff, !P0 ;  /* 0xffffffffff007807 */ /* 0x000fc80004000000 */
[----:B------:R-:W-:Y:S01]  /*0210*/  ISETP.NE.AND P0, PT, R0, RZ, PT ;  /* 0x000000ff0000720c */ /* 0x000fe20003f05270 */
[----:B------:R-:W-:-:S12]  /*0220*/  IMAD.U32 R0, RZ, RZ, UR5 ;  /* 0x00000005ff007e24 */ /* 0x000fd8000f8e00ff */
[----:B------:R-:W-:Y:S05]  /*0230*/  @!P0 BRA `(.L_x_4) ;  /* 0xfffffffc00dc8947 */ /* 0x000fea000383ffff */
.L_x_3:
[C---:B------:R-:W-:Y:S01]  /*0240*/  VIADD R3, R0.reuse, 0x10 ;  /* 0x0000001000037836 */ /* 0x040fe20000000000 */
[----:B------:R-:W-:Y:S01]  /*0250*/  UMOV UR5, 0x50 ;  /* 0x0000005000057882 */ /* 0x000fe20000000000 */
[----:B------:R-:W-:Y:S01]  /*0260*/  SHF.L.U32 R2, R5, R0, RZ ;  /* 0x0000000005027219 */ /* 0x000fe200000006ff */
[----:B------:R-:W-:Y:S01]  /*0270*/  ULEA UR5, UR6, UR5, 0x18 ;  /* 0x0000000506057291 */ /* 0x000fe2000f8ec0ff */
[----:B------:R-:W-:Y:S01]  /*0280*/  IMAD.SHL.U32 R0, R0, 0x20, RZ ;  /* 0x0000002000007824 */ /* 0x000fe200078e00ff */
[----:B------:R-:W-:-:S04]  /*0290*/  SHF.L.U32 R3, R4, R3, RZ ;  /* 0x0000000304037219 */ /* 0x000fc800000006ff */
[----:B------:R-:W-:-:S05]  /*02a0*/  LOP3.LUT R2, R3, R2, RZ, 0xfc, !PT ;  /* 0x0000000203027212 */ /* 0x000fca00078efcff */
[----:B------:R1:W-:Y:S04]  /*02b0*/  ATOMS.OR RZ, [UR5], R2 ;  /* 0x00000002ffff798c */ /* 0x0003e8000b000005 */
[----:B------:R1:W-:Y:S01]  /*02c0*/  STS [UR4], R0 ;  /* 0x00000000ff007988 */ /* 0x0003e20008000804 */
[----:B------:R-:W-:Y:S05]  /*02d0*/  BRA `(.L_x_2) ;  /* 0x0000000000107947 */ /* 0x000fea0003800000 */
.L_x_1:
[----:B------:R-:W-:Y:S01]  /*02e0*/  IMAD.MOV.U32 R0, RZ, RZ, -0x1 ;  /* 0xffffffffff007424 */ /* 0x000fe200078e00ff */
[----:B------:R-:W-:-:S04]  /*02f0*/  MOV R2, 0x320 ;  /* 0x0000032000027802 */ /* 0x000fc80000000f00 */
[----:B------:R1:W-:Y:S03]  /*0300*/  STS [UR4], R0 ;  /* 0x00000000ff007988 */ /* 0x0003e60008000804 */
[----:B-1----:R-:W-:Y:S05]  /*0310*/  CALL.REL.NOINC `($__internal_1_$__cuda_sm10x_tcgen05_guardrail_trap_phase_invalid_during_alloc) ;  /* 0x000001e400b07944 */ /* 0x002fea0003c00000 */
.L_x_2:
[----:B------:R-:W-:Y:S05]  /*0320*/  WARPSYNC.ALL ;  /* 0x0000000000007948 */ /* 0x000fea0003800000 */
[----:B------:R-:W-:Y:S01]  /*0330*/  NOP ;  /* 0x0000000000007918 */ /* 0x000fe20000000000 */
.L_x_0:
[----:B------:R-:W2:Y:S01]  /*0340*/  LDC.64 R6, c[0x0][0x398] ;  /* 0x0000e600ff067b82 */ /* 0x000ea20000000a00 */
[----:B------:R-:W3:Y:S01]  /*0350*/  S2R R5, SR_CTAID.X ;  /* 0x0000000000057919 */ /* 0x000ee20000002500 */
[----:B------:R-:W4:Y:S01]  /*0360*/  LDCU.64 UR16, c[0x0][0x3a8] ;  /* 0x00007500ff1077ac */ /* 0x000f220008000a00 */
[----:B------:R-:W5:Y:S01]  /*0370*/  S2R R167, SR_TID.X ;  /* 0x0000000000a77919 */ /* 0x000f620000002100 */
[----:B------:R-:W-:Y:S01]  /*0380*/  UMOV UR33, 0x400 ;  /* 0x0000040000217882 */ /* 0x000fe20000000000 */
[----:B------:R-:W1:Y:S03]  /*0390*/  LDCU UR4, c[0x0][0x3a4] ;  /* 0x00007480ff0477ac */ /* 0x000e660008000800 */
[----:B------:R-:W1:Y:S01]  /*03a0*/  S2UR UR5, SR_CgaCtaId ;  /* 0x00000000000579c3 */ /* 0x000e620000008800 */
[----:B------:R-:W1:Y:S01]  /*03b0*/  LDCU.128 UR12, c[0x0][0x380] ;  /* 0x00007000ff0c77ac */ /* 0x000e620008000c00 */
[----:B------:R-:W1:Y:S06]  /*03c0*/  LDCU UR9, c[0x0][0x3b0] ;  /* 0x00007600ff0977ac */ /* 0x000e6c0008000800 */
[----:B------:R-:W4:Y:S01]  /*03d0*/  LDC R164, c[0x0][0x3a0] ;  /* 0x0000e800ffa47b82 */ /* 0x000f220000000800 */
[----:B-12---:R-:W-:-:S05]  /*03e0*/  VIADD R0, R7, 0xff ;  /* 0x000000ff07007836 */ /* 0x006fca0000000000 */
[----:B------:R-:W-:Y:S02]  /*03f0*/  SHF.R.S32.HI R3, RZ, 0x1f, R0 ;  /* 0x0000001fff037819 */ /* 0x000fe40000011400 */
[----:B------:R-:W-:Y:S01]  /*0400*/  LOP3.LUT R250, RZ, R7, RZ, 0x33, !PT ;  /* 0x00000007fffa7212 */ /* 0x000fe200078e33ff */
[----:B------:R-:W-:Y:S01]  /*0410*/  ULEA UR33, UR5, UR33, 0x18 ;  /* 0x0000002105217291 */ /* 0x000fe2000f8ec0ff */
[----:B------:R-:W-:Y:S02]  /*0420*/  LEA.HI R3, R3, R0, RZ, 0x8 ;  /* 0x0000000003037211 */ /* 0x000fe400078f40ff */
[----:B---3--:R-:W-:Y:S02]  /*0430*/  IABS R10, R5 ;  /* 0x00000005000a7213 */ /* 0x008fe40000000000 */
[----:B------:R-:W-:Y:S02]  /*0440*/  SHF.R.S32.HI R3, RZ, 0x8, R3 ;  /* 0x00000008ff037819 */ /* 0x000fe40000011403 */
[----:B-----5:R-:W-:-:S03]  /*0450*/  LOP3.LUT R166, R167, 0x3f, RZ, 0xc0, !PT ;  /* 0x0000003fa7a67812 */ /* 0x020fc600078ec0ff */
[----:B------:R-:W-:-:S05]  /*0460*/  IMAD.SHL.U32 R4, R3, 0x4, RZ ;  /* 0x0000000403047824 */ /* 0x000fca00078e00ff */
[-C--:B------:R-:W-:Y:S02]  /*0470*/  IABS R9, R4.reuse ;  /* 0x0000000400097213 */ /* 0x080fe40000000000 */
[----:B------:R-:W-:Y:S02]  /*0480*/  IABS R12, R4 ;  /* 0x00000004000c7213 */ /* 0x000fe40000000000 */
[----:B------:R-:W1:Y:S08]  /*0490*/  I2F.RP R0, R9 ;  /* 0x0000000900007306 */ /* 0x000e700000209400 */
[----:B-1----:R-:W1:Y:S02]  /*04a0*/  MUFU.RCP R0, R0 ;  /* 0x0000000000007308 */ /* 0x002e640000001000 */
[----:B-1----:R-:W-:-:S02]  /*04b0*/  VIADD R2, R0, 0xffffffe ;  /* 0x0ffffffe00027836 */ /* 0x002fc40000000000 */
[----:B------:R-:W-:-:S04]  /*04c0*/  IMAD.MOV R0, RZ, RZ, -R12 ;  /* 0x000000ffff007224 */ /* 0x000fc800078e0a0c */
[----:B------:R1:W2:Y:S02]  /*04d0*/  F2I.FTZ.U32.TRUNC.NTZ R3, R2 ;  /* 0x0000000200037305 */ /* 0x0002a4000021f000 */
[----:B-1----:R-:W-:Y:S02]  /*04e0*/  IMAD.MOV.U32 R2, RZ, RZ, RZ ;  /* 0x000000ffff027224 */ /* 0x002fe400078e00ff */
[----:B--2---:R-:W-:-:S04]  /*04f0*/  IMAD.MOV R8, RZ, RZ, -R3 ;  /* 0x000000ffff087224 */ /* 0x004fc800078e0a03 */
[----:B------:R-:W-:Y:S02]  /*0500*/  IMAD R11, R8, R9, RZ ;  /* 0x00000009080b7224 */ /* 0x000fe400078e02ff */
[----:B------:R-:W-:Y:S01]  /*0510*/  IMAD.MOV.U32 R8, RZ, RZ, R10 ;  /* 0x000000ffff087224 */ /* 0x000fe200078e000a */
[----:B------:R-:W-:Y:S01]  /*0520*/  IABS R10, R7 ;  /* 0x00000007000a7213 */ /* 0x000fe20000000000 */
[----:B------:R-:W-:-:S03]  /*0530*/  IMAD.HI.U32 R3, R3, R11, R2 ;  /* 0x0000000b03037227 */ /* 0x000fc600078e0002 */
[----:B------:R-:W1:Y:S03]  /*0540*/  I2F.RP R11, R10 ;  /* 0x0000000a000b7306 */ /* 0x000e660000209400 */
[----:B------:R-:W-:-:S04]  /*0550*/  IMAD.HI.U32 R3, R3, R8, RZ ;  /* 0x0000000803037227 */ /* 0x000fc800078e00ff */
[----:B------:R-:W-:Y:S01]  /*0560*/  IMAD R0, R3, R0, R8 ;  /* 0x0000000003007224 */ /* 0x000fe200078e0208 */
[----:B------:R-:W-:Y:S04]  /*0570*/  BAR.SYNC.DEFER_BLOCKING 0x0 ;  /* 0x0000000000007b1d */ /* 0x000fe80000010000 */
[----:B------:R-:W-:Y:S02]  /*0580*/  ISETP.GT.U32.AND P1, PT, R9, R0, PT ;  /* 0x000000000900720c */ /* 0x000fe40003f24070 */
[----:B-1----:R-:W-:Y:S11]  /*0590*/  MUFU.RCP R11, R11 ;  /* 0x0000000b000b7308 */ /* 0x002ff60000001000 */
[----:B------:R-:W-:-:S02]  /*05a0*/  @!P1 IMAD.IADD R0, R0, 0x1, -R9 ;  /* 0x0000000100009824 */ /* 0x000fc400078e0a09 */
[----:B------:R-:W-:Y:S01]  /*05b0*/  @!P1 VIADD R3, R3, 0x1 ;  /* 0x0000000103039836 */ /* 0x000fe20000000000 */
[----:B------:R-:W-:Y:S02]  /*05c0*/  ISETP.NE.AND P1, PT, R4, RZ, PT ;  /* 0x000000ff0400720c */ /* 0x000fe40003f25270 */
[----:B------:R-:W-:Y:S02]  /*05d0*/  ISETP.GE.U32.AND P0, PT, R0, R9, PT ;  /* 0x000000090000720c */ /* 0x000fe40003f06070 */
[----:B------:R-:W-:Y:S02]  /*05e0*/  LOP3.LUT R0, R5, R4, RZ, 0x3c, !PT ;  /* 0x0000000405007212 */ /* 0x000fe400078e3cff */
[----:B------:R-:W-:Y:S02]  /*05f0*/  IABS R9, R6 ;  /* 0x0000000600097213 */ /* 0x000fe40000000000 */
[----:B------:R-:W-:Y:S01]  /*0600*/  ISETP.GE.AND P2, PT, R0, RZ, PT ;  /* 0x000000ff0000720c */ /* 0x000fe20003f46270 */
[----:B------:R-:W-:Y:S01]  /*0610*/  VIADD R0, R6, 0x3f ;  /* 0x0000003f06007836 */ /* 0x000fe20000000000 */
[----:B------:R-:W1:Y:S05]  /*0620*/  I2F.RP R8, R9 ;  /* 0x0000000900087306 */ /* 0x000e6a0000209400 */
[----:B------:R-:W-:-:S04]  /*0630*/  @P0 VIADD R3, R3, 0x1 ;  /* 0x0000000103030836 */ /* 0x000fc80000000000 */
[----:B------:R-:W-:Y:S01]  /*0640*/  IMAD.MOV.U32 R2, RZ, RZ, R3 ;  /* 0x000000ffff027224 */ /* 0x000fe200078e0003 */
[----:B------:R-:W-:-:S03]  /*0650*/  SHF.R.S32.HI R3, RZ, 0x1f, R0 ;  /* 0x0000001fff037819 */ /* 0x000fc60000011400 */
[----:B------:R-:W-:Y:S01]  /*0660*/  @!P2 IMAD.MOV R2, RZ, RZ, -R2 ;  /* 0x000000ffff02a224 */ /* 0x000fe200078e0a02 */
[----:B------:R-:W-:Y:S01]  /*0670*/  @!P1 LOP3.LUT R2, RZ, R4, RZ, 0x33, !PT ;  /* 0x00000004ff029212 */ /* 0x000fe200078e33ff */
[----:B-1----:R-:W-:Y:S01]  /*0680*/  MUFU.RCP R8, R8 ;  /* 0x0000000800087308 */ /* 0x002fe20000001000 */
[----:B------:R-:W-:-:S03]  /*0690*/  LEA.HI R3, R3, R0, RZ, 0x6 ;  /* 0x0000000003037211 */ /* 0x000fc600078f30ff */
[----:B------:R-:W-:Y:S02]  /*06a0*/  IMAD.SHL.U32 R18, R2, 0x4, RZ ;  /* 0x0000000402127824 */ /* 0x000fe400078e00ff */
[----:B------:R-:W-:-:S03]  /*06b0*/  IMAD.MOV R2, RZ, RZ, -R2 ;  /* 0x000000ffff027224 */ /* 0x000fc600078e0a02 */
[----:B------:R-:W-:Y:S01]  /*06c0*/  LEA.HI.SX32 R3, R3, -R18, 0x1a ;  /* 0x8000001203037211 */ /* 0x000fe200078fd2ff */
[----:B------:R-:W-:Y:S02]  /*06d0*/  IMAD R17, R4, R2, R5 ;  /* 0x0000000204117224 */ /* 0x000fe400078e0205 */
[----:B------:R-:W-:Y:S01]  /*06e0*/  IMAD.MOV.U32 R2, RZ, RZ, RZ ;  /* 0x000000ffff027224 */ /* 0x000fe200078e00ff */
[----:B------:R-:W-:-:S04]  /*06f0*/  VIMNMX R20, PT, PT, R3, 0x4, PT ;  /* 0x0000000403147848 */ /* 0x000fc80003fe0100 */
[-C--:B------:R-:W-:Y:S02]  /*0700*/  IABS R13, R20.reuse ;  /* 0x00000014000d7213 */ /* 0x080fe40000000000 */
[----:B------:R-:W-:Y:S02]  /*0710*/  IABS R4, R20 ;  /* 0x0000001400047213 */ /* 0x000fe40000000000 */
[----:B------:R-:W1:Y:S08]  /*0720*/  I2F.RP R0, R13 ;  /* 0x0000000d00007306 */ /* 0x000e700000209400 */
[----:B-1----:R-:W1:Y:S02]  /*0730*/  MUFU.RCP R0, R0 ;  /* 0x0000000000007308 */ /* 0x002e640000001000 */
[----:B-1----:R-:W-:Y:S01]  /*0740*/  VIADD R3, R0, 0xffffffe ;  /* 0x0ffffffe00037836 */ /* 0x002fe20000000000 */
[----:B------:R-:W-:-:S05]  /*0750*/  IABS R0, R17 ;  /* 0x0000001100007213 */ /* 0x000fca0000000000 */
[----:B------:R-:W1:Y:S02]  /*0760*/  F2I.FTZ.U32.TRUNC.NTZ R3, R3 ;  /* 0x0000000300037305 */ /* 0x000e64000021f000 */
[----:B-1----:R-:W-:-:S04]  /*0770*/  IMAD.MOV R12, RZ, RZ, -R3 ;  /* 0x000000ffff0c7224 */ /* 0x002fc800078e0a03 */
[----:B------:R-:W-:Y:S02]  /*0780*/  IMAD R5, R12, R13, RZ ;  /* 0x0000000d0c057224 */ /* 0x000fe400078e02ff */
[----:B------:R-:W-:Y:S02]  /*0790*/  VIADD R12, R11, 0xffffffe ;  /* 0x0ffffffe0b0c7836 */ /* 0x000fe40000000000 */
[----:B------:R-:W-:-:S04]  /*07a0*/  IMAD.HI.U32 R2, R3, R5, R2 ;  /* 0x0000000503027227 */ /* 0x000fc800078e0002 */
[----:B------:R-:W-:Y:S02]  /*07b0*/  IMAD.MOV.U32 R3, RZ, RZ, R0 ;  /* 0x000000ffff037224 */ /* 0x000fe400078e0000 */
[----:B------:R-:W-:Y:S02]  /*07c0*/  IMAD.MOV R0, RZ, RZ, -R4 ;  /* 0x000000ffff007224 */ /* 0x000fe400078e0a04 */
[----:B------:R-:W-:-:S04]  /*07d0*/  IMAD.HI.U32 R2, R2, R3, RZ ;  /* 0x0000000302027227 */ /* 0x000fc800078e00ff */
[----:B------:R-:W-:Y:S01]  /*07e0*/  IMAD R0, R2, R0, R3 ;  /* 0x0000000002007224 */ /* 0x000fe200078e0203 */
[----:B------:R-:W-:Y:S01]  /*07f0*/  SHF.R.U32.HI R3, RZ, 0x5, R167 ;  /* 0x00000005ff037819 */ /* 0x000fe200000116a7 */
[----:B------:R-:W-:-:S03]  /*0800*/  VIADD R4, R8, 0xffffffe ;  /* 0x0ffffffe08047836 */ /* 0x000fc60000000000 */
[----:B------:R-:W-:Y:S01]  /*0810*/  ISETP.GT.U32.AND P1, PT, R13, R0, PT ;  /* 0x000000000d00720c */ /* 0x000fe20003f24070 */
[----:B------:R-:W1:Y:S01]  /*0820*/  F2I.FTZ.U32.TRUNC.NTZ R5, R4 ;  /* 0x0000000400057305 */ /* 0x000e62000021f000 */
[----:B------:R-:W-:Y:S02]  /*0830*/  R2UR UR8, R3 ;  /* 0x00000000030872ca */ /* 0x000fe400000e0000 */
[----:B------:R-:W-:-:S09]  /*0840*/  LOP3.LUT R3, R167, 0x40, RZ, 0xc0, !PT ;  /* 0x00000040a7037812 */ /* 0x000fd200078ec0ff */
[----:B------:R-:W-:Y:S02]  /*0850*/  @!P1 IMAD.IADD R0, R0, 0x1, -R13 ;  /* 0x0000000100009824 */ /* 0x000fe400078e0a0d */
[----:B------:R-:W-:Y:S01]  /*0860*/  @!P1 VIADD R2, R2, 0x1 ;  /* 0x0000000102029836 */ /* 0x000fe20000000000 */
[----:B------:R-:W-:Y:S01]  /*0870*/  ISETP.NE.AND P1, PT, R20, RZ, PT ;  /* 0x000000ff1400720c */ /* 0x000fe20003f25270 */
[----:B-1----:R-:W-:Y:S01]  /*0880*/  IMAD.MOV R4, RZ, RZ, -R5 ;  /* 0x000000ffff047224 */ /* 0x002fe200078e0a05 */
[----:B------:R-:W-:Y:S02]  /*0890*/  ISETP.GE.U32.AND P0, PT, R0, R13, PT ;  /* 0x0000000d0000720c */ /* 0x000fe40003f06070 */
[----:B------:R-:W-:Y:S01]  /*08a0*/  LOP3.LUT R0, R17, R20, RZ, 0x3c, !PT ;  /* 0x0000001411007212 */ /* 0x000fe200078e3cff */
[----:B------:R-:W1:Y:S01]  /*08b0*/  F2I.FTZ.U32.TRUNC.NTZ R13, R12 ;  /* 0x0000000c000d7305 */ /* 0x000e62000021f000 */
[----:B------:R-:W-:Y:S02]  /*08c0*/  IMAD R11, R4, R9, RZ ;  /* 0x00000009040b7224 */ /* 0x000fe400078e02ff */
[----:B------:R-:W-:Y:S01]  /*08d0*/  ISETP.GE.AND P2, PT, R0, RZ, PT ;  /* 0x000000ff0000720c */ /* 0x000fe20003f46270 */
[----:B------:R-:W-:-:S02]  /*08e0*/  IMAD.SHL.U32 R0, R167, 0x10, RZ ;  /* 0x00000010a7007824 */ /* 0x000fc400078e00ff */
[----:B------:R-:W-:-:S03]  /*08f0*/  IMAD.MOV.U32 R4, RZ, RZ, RZ ;  /* 0x000000ffff047224 */ /* 0x000fc600078e00ff */
[----:B------:R-:W-:Y:S01]  /*0900*/  LOP3.LUT R0, R0, 0x70, RZ, 0xc0, !PT ;  /* 0x0000007000007812 */ /* 0x000fe200078ec0ff */
[----:B------:R-:W-:Y:S02]  /*0910*/  @P0 VIADD R2, R2, 0x1 ;  /* 0x0000000102020836 */ /* 0x000fe40000000000 */
[----:B------:R-:W-:Y:S01]  /*0920*/  IMAD.HI.U32 R4, R5, R11, R4 ;  /* 0x0000000b05047227 */ /* 0x000fe200078e0004 */
[----:B------:R-:W-:-:S03]  /*0930*/  LEA.HI R3, R3, R0, RZ, 0x1c ;  /* 0x0000000003037211 */ /* 0x000fc600078fe0ff */
[----:B------:R-:W-:Y:S01]  /*0940*/  IMAD.MOV.U32 R19, RZ, RZ, R2 ;  /* 0x000000ffff137224 */ /* 0x000fe200078e0002 */
[----:B------:R-:W-:Y:S01]  /*0950*/  SHF.R.U32.HI R2, RZ, 0x6, R167 ;  /* 0x00000006ff027819 */ /* 0x000fe200000116a7 */
[----:B-1----:R-:W-:Y:S01]  /*0960*/  IMAD.MOV R15, RZ, RZ, -R13 ;  /* 0x000000ffff0f7224 */ /* 0x002fe200078e0a0d */
[----:B------:R1:W-:Y:S01]  /*0970*/  STL [R1+0x768], R3 ;  /* 0x0007680301007387 */ /* 0x0003e20000100800 */
[----:B------:R-:W-:Y:S01]  /*0980*/  @!P2 IMAD.MOV R19, RZ, RZ, -R19 ;  /* 0x000000ffff13a224 */ /* 0x000fe200078e0a13 */
[----:B------:R-:W-:Y:S01]  /*0990*/  SGXT.U32 R2, R2, 0x1 ;  /* 0x000000010202781a */ /* 0x000fe20000000000 */
[----:B------:R-:W-:Y:S01]  /*09a0*/  IMAD R11, R15, R10, RZ ;  /* 0x0000000a0f0b7224 */ /* 0x000fe200078e02ff */
[----:B------:R-:W-:Y:S01]  /*09b0*/  @!P1 LOP3.LUT R19, RZ, R20, RZ, 0x33, !PT ;  /* 0x00000014ff139212 */ /* 0x000fe200078e33ff */
[----:B------:R-:W-:Y:S02]  /*09c0*/  IMAD.MOV.U32 R12, RZ, RZ, RZ ;  /* 0x000000ffff0c7224 */ /* 0x000fe400078e00ff */
[C---:B----4-:R-:W-:Y:S01]  /*09d0*/  IMAD R171, R2.reuse, UR16, RZ ;  /* 0x0000001002ab7c24 */ /* 0x050fe2000f8e02ff */
[----:B------:R-:W-:Y:S01]  /*09e0*/  PRMT R0, R2, 0x6540, R19 ;  /* 0x0000654002007816 */ /* 0x000fe20000000013 */
[----:B------:R-:W-:-:S03]  /*09f0*/  IMAD.HI.U32 R11, R13, R11, R12 ;  /* 0x0000000b0d0b7227 */ /* 0x000fc600078e000c */
[----:B------:R-:W-:Y:S01]  /*0a00*/  LOP3.LUT R24, R0, 0xfe, RZ, 0xfc, !PT ;  /* 0x000000fe00187812 */ /* 0x000fe200078efcff */
[----:B------:R-:W-:Y:S01]  /*0a10*/  IMAD.SHL.U32 R15, R19, 0x100, RZ ;  /* 0x00000100130f7824 */ /* 0x000fe200078e00ff */
[----:B------:R-:W-:Y:S01]  /*0a20*/  IABS R152, R0 ;  /* 0x0000000000987213 */ /* 0x000fe20000000000 */
[----:B------:R-:W-:Y:S01]  /*0a30*/  IMAD.MOV R5, RZ, RZ, -R19 ;  /* 0x000000ffff057224 */ /* 0x000fe200078e0a13 */
[----:B------:R-:W-:Y:S01]  /*0a40*/  IABS R16, R24 ;  /* 0x0000001800107213 */ /* 0x000fe20000000000 */
[----:B------:R-:W-:Y:S01]  /*0a50*/  STL [R1+0x540], R24 ;  /* 0x0005401801007387 */ /* 0x000fe20000100800 */
[C-C-:B------:R-:W-:Y:S01]  /*0a60*/  LOP3.LUT R23, R15.reuse, 0xc, R2.reuse, 0xfe, !PT ;  /* 0x0000000c0f177812 */ /* 0x140fe200078efe02 */
[----:B------:R-:W-:Y:S01]  /*0a70*/  IMAD R5, R20, R5, R17 ;  /* 0x0000000514057224 */ /* 0x000fe200078e0211 */
[--C-:B------:R-:W-:Y:S01]  /*0a80*/  LOP3.LUT R25, R15, 0x4, R2.reuse, 0xfe, !PT ;  /* 0x000000040f197812 */ /* 0x100fe200078efe02 */
[----:B------:R-:W-:Y:S01]  /*0a90*/  IMAD.HI.U32 R14, R11, R16, RZ ;  /* 0x000000100b0e7227 */ /* 0x000fe200078e00ff */
[----:B------:R-:W-:-:S02]  /*0aa0*/  LOP3.LUT R22, R15, 0x2, R2, 0xfe, !PT ;  /* 0x000000020f167812 */ /* 0x000fc400078efe02 */
[--C-:B------:R-:W-:Y:S01]  /*0ab0*/  LOP3.LUT R28, R15, 0xa, R2.reuse, 0xfe, !PT ;  /* 0x0000000a0f1c7812 */ /* 0x100fe200078efe02 */
[----:B------:R-:W-:Y:S01]  /*0ac0*/  IMAD.HI.U32 R8, R11, R152, RZ ;  /* 0x000000980b087227 */ /* 0x000fe200078e00ff */
[C-C-:B------:R-:W-:Y:S01]  /*0ad0*/  LOP3.LUT R26, R15.reuse, 0x6, R2.reuse, 0xfe, !PT ;  /* 0x000000060f1a7812 */ /* 0x140fe200078efe02 */
[----:B------:R-:W-:Y:S01]  /*0ae0*/  STL [R1+0x534], R25 ;  /* 0x0005341901007387 */ /* 0x000fe20000100800 */
[C---:B------:R-:W-:Y:S01]  /*0af0*/  LOP3.LUT R27, R15.reuse, 0x8, R2, 0xfe, !PT ;  /* 0x000000080f1b7812 */ /* 0x040fe200078efe02 */
[----:B------:R-:W-:Y:S01]  /*0b00*/  IMAD.MOV R19, RZ, RZ, -R14 ;  /* 0x000000ffff137224 */ /* 0x000fe200078e0a0e */
[----:B------:R-:W-:Y:S01]  /*0b10*/  IABS R144, R23 ;  /* 0x0000001700907213 */ /* 0x000fe20000000000 */
[----:B------:R-:W-:Y:S01]  /*0b20*/  IMAD.IADD R5, R18, 0x1, R5 ;  /* 0x0000000112057824 */ /* 0x000fe200078e0205 */
[----:B------:R-:W-:Y:S01]  /*0b30*/  IABS R146, R28 ;  /* 0x0000001c00927213 */ /* 0x000fe20000000000 */
[----:B------:R-:W-:Y:S01]  /*0b40*/  STL [R1+0x538], R22 ;  /* 0x0005381601007387 */ /* 0x000fe20000100800 */
[----:B------:R-:W-:Y:S01]  /*0b50*/  IMAD.MOV R17, RZ, RZ, -R8 ;  /* 0x000000ffff117224 */ /* 0x000fe200078e0a08 */
[C---:B------:R-:W-:Y:S01]  /*0b60*/  LOP3.LUT R21, R15.reuse, 0xe, R2, 0xfe, !PT ;  /* 0x0000000e0f157812 */ /* 0x040fe200078efe02 */
[C---:B------:R-:W-:Y:S01]  /*0b70*/  IMAD R8, R10.reuse, R19, R16 ;  /* 0x000000130a087224 */ /* 0x040fe200078e0210 */
[--C-:B------:R-:W-:Y:S01]  /*0b80*/  LOP3.LUT R18, R15, 0x16, R2.reuse, 0xfe, !PT ;  /* 0x000000160f127812 */ /* 0x100fe200078efe02 */
[----:B------:R-:W-:Y:S01]  /*0b90*/  STL [R1+0x530], R26 ;  /* 0x0005301a01007387 */ /* 0x000fe20000100800 */
[----:B------:R-:W-:Y:S01]  /*0ba0*/  IABS R151, R22 ;  /* 0x0000001600977213 */ /* 0x000fe20000000000 */
[----:B------:R-:W-:Y:S01]  /*0bb0*/  IMAD.HI.U32 R16, R11, R144, RZ ;  /* 0x000000900b107227 */ /* 0x000fe200078e00ff */
[C-C-:B------:R-:W-:Y:S01]  /*0bc0*/  LOP3.LUT R30, R15.reuse, 0x10, R2.reuse, 0xfe, !PT ;  /* 0x000000100f1e7812 */ /* 0x140fe200078efe02 */
[----:B------:R-:W-:Y:S01]  /*0bd0*/  STL [R1+0x4d4], R27 ;  /* 0x0004d41b01007387 */ /* 0x000fe20000100800 */
[--C-:B------:R-:W-:Y:S01]  /*0be0*/  LOP3.LUT R29, R15, 0x12, R2.reuse, 0xfe, !PT ;  /* 0x000000120f1d7812 */ /* 0x100fe200078efe02 */
[----:B------:R-:W-:Y:S01]  /*0bf0*/  IMAD.HI.U32 R14, R11, R146, RZ ;  /* 0x000000920b0e7227 */ /* 0x000fe200078e00ff */
[--C-:B------:R-:W-:Y:S01]  /*0c00*/  LOP3.LUT R20, R15, 0x14, R2.reuse, 0xfe, !PT ;  /* 0x000000140f147812 */ /* 0x100fe200078efe02 */
[----:B------:R-:W-:Y:S01]  /*0c10*/  STL [R1+0x4d0], R28 ;  /* 0x0004d01c01007387 */ /* 0x000fe20000100800 */
[----:B------:R-:W-:Y:S01]  /*0c20*/  IABS R138, R18 ;  /* 0x00000012008a7213 */ /* 0x000fe20000000000 */
[----:B------:R-:W-:Y:S01]  /*0c30*/  IMAD.HI.U32 R12, R11, R151, RZ ;  /* 0x000000970b0c7227 */ /* 0x000fe200078e00ff */
[----:B------:R-:W-:Y:S01]  /*0c40*/  IABS R143, R21 ;  /* 0x00000015008f7213 */ /* 0x000fe20000000000 */
[----:B------:R2:W-:Y:S01]  /*0c50*/  STL [R1+0x4cc], R23 ;  /* 0x0004cc1701007387 */ /* 0x0005e20000100800 */
[----:B-1----:R-:W-:Y:S01]  /*0c60*/  LOP3.LUT R3, R15, 0x18, R2, 0xfe, !PT ;  /* 0x000000180f037812 */ /* 0x002fe200078efe02 */
[----:B------:R-:W-:Y:S01]  /*0c70*/  IMAD.MOV R12, RZ, RZ, -R12 ;  /* 0x000000ffff0c7224 */ /* 0x000fe200078e0a0c */
[----:B------:R-:W-:Y:S01]  /*0c80*/  IABS R140, R29 ;  /* 0x0000001d008c7213 */ /* 0x000fe20000000000 */
[----:B------:R1:W-:Y:S01]  /*0c90*/  STL [R1+0x4c8], R21 ;  /* 0x0004c81501007387 */ /* 0x0003e20000100800 */
[----:B------:R-:W-:Y:S01]  /*0ca0*/  IABS R148, R26 ;  /* 0x0000001a00947213 */ /* 0x000fe20000000000 */
[----:B------:R-:W-:Y:S01]  /*0cb0*/  IMAD R151, R10, R12, R151 ;  /* 0x0000000c0a977224 */ /* 0x000fe200078e0297 */
[----:B------:R-:W-:Y:S01]  /*0cc0*/  IABS R139, R20 ;  /* 0x00000014008b7213 */ /* 0x000fe20000000000 */
[----:B------:R3:W-:Y:S01]  /*0cd0*/  STL [R1+0x4c4], R30 ;  /* 0x0004c41e01007387 */ /* 0x0007e20000100800 */
[----:B------:R-:W-:Y:S01]  /*0ce0*/  IABS R142, R30 ;  /* 0x0000001e008e7213 */ /* 0x000fe20000000000 */
[----:B--2---:R-:W-:Y:S01]  /*0cf0*/  IMAD.MOV R23, RZ, RZ, -R16 ;  /* 0x000000ffff177224 */ /* 0x004fe200078e0a10 */
[----:B------:R-:W-:Y:S01]  /*0d00*/  IABS R136, R3 ;  /* 0x0000000300887213 */ /* 0x000fe20000000000 */
[----:B------:R2:W-:Y:S01]  /*0d10*/  STL [R1+0x4c0], R29 ;  /* 0x0004c01d01007387 */ /* 0x0005e20000100800 */
[----:B------:R-:W-:Y:S01]  /*0d20*/  IMAD.HI.U32 R16, R11, R138, RZ ;  /* 0x0000008a0b107227 */ /* 0x000fe200078e00ff */
[----:B------:R-:W-:-:S02]  /*0d30*/  IABS R150, R25 ;  /* 0x0000001900967213 */ /* 0x000fc40000000000 */
[----:B------:R4:W-:Y:S01]  /*0d40*/  STL [R1+0x4bc], R20 ;  /* 0x0004bc1401007387 */ /* 0x0009e20000100800 */
[----:B-1----:R-:W-:Y:S01]  /*0d50*/  IMAD.MOV R21, RZ, RZ, -R14 ;  /* 0x000000ffff157224 */ /* 0x002fe200078e0a0e */
[C---:B---3--:R-:W-:Y:S01]  /*0d60*/  LOP3.LUT R30, R15.reuse, 0x2e, R2, 0xfe, !PT ;  /* 0x0000002e0f1e7812 */ /* 0x048fe200078efe02 */
[C---:B------:R-:W-:Y:S01]  /*0d70*/  IMAD R144, R10.reuse, R23, R144 ;  /* 0x000000170a907224 */ /* 0x040fe200078e0290 */
[----:B------:R1:W-:Y:S01]  /*0d80*/  STL [R1+0x4b8], R18 ;  /* 0x0004b81201007387 */ /* 0x0003e20000100800 */
[C---:B------:R-:W-:Y:S01]  /*0d90*/  LOP3.LUT R23, R15.reuse, 0x1c, R2, 0xfe, !PT ;  /* 0x0000001c0f177812 */ /* 0x040fe200078efe02 */
[C---:B------:R-:W-:Y:S01]  /*0da0*/  IMAD R146, R10.reuse, R21, R146 ;  /* 0x000000150a927224 */ /* 0x040fe200078e0292 */
[C---:B--2---:R-:W-:Y:S01]  /*0db0*/  LOP3.LUT R29, R15.reuse, 0x1a, R2, 0xfe, !PT ;  /* 0x0000001a0f1d7812 */ /* 0x044fe200078efe02 */
[----:B------:R-:W-:Y:S01]  /*0dc0*/  IMAD.MOV R21, RZ, RZ, -R16 ;  /* 0x000000ffff157224 */ /* 0x000fe200078e0a10 */
[----:B------:R2:W-:Y:S01]  /*0dd0*/  STL [R1+0x52c], R3 ;  /* 0x00052c0301007387 */ /* 0x0005e20000100800 */
[--C-:B----4-:R-:W-:Y:S01]  /*0de0*/  LOP3.LUT R20, R15, 0x1e, R2.reuse, 0xfe, !PT ;  /* 0x0000001e0f147812 */ /* 0x110fe200078efe02 */
[----:B------:R-:W-:Y:S01]  /*0df0*/  IMAD.HI.U32 R12, R11, R148, RZ ;  /* 0x000000940b0c7227 */ /* 0x000fe200078e00ff */
[----:B------:R-:W-:Y:S01]  /*0e00*/  IABS R134, R23 ;  /* 0x0000001700867213 */ /* 0x000fe20000000000 */
[----:B------:R-:W-:Y:S01]  /*0e10*/  STL [R1+0x528], R29 ;  /* 0x0005281d01007387 */ /* 0x000fe20000100800 */
[----:B-1----:R-:W-:Y:S01]  /*0e20*/  LOP3.LUT R18, R15, 0x20, R2, 0xfe, !PT ;  /* 0x000000200f127812 */ /* 0x002fe200078efe02 */
[----:B------:R-:W-:Y:S01]  /*0e30*/  IMAD.HI.U32 R14, R11, R139, RZ ;  /* 0x0000008b0b0e7227 */ /* 0x000fe200078e00ff */
[----:B------:R-:W-:Y:S01]  /*0e40*/  IABS R132, R20 ;  /* 0x0000001400847213 */ /* 0x000fe20000000000 */
[----:B------:R1:W-:Y:S01]  /*0e50*/  STL [R1+0x520], R23 ;  /* 0x0005201701007387 */ /* 0x0003e20000100800 */
[----:B------:R-:W-:Y:S01]  /*0e60*/  IABS R131, R18 ;  /* 0x0000001200837213 */ /* 0x000fe20000000000 */
[----:B------:R-:W-:Y:S01]  /*0e70*/  IMAD R138, R10, R21, R138 ;  /* 0x000000150a8a7224 */ /* 0x000fe200078e028a */
[C-C-:B--2---:R-:W-:Y:S01]  /*0e80*/  LOP3.LUT R3, R15.reuse, 0x22, R2.reuse, 0xfe, !PT ;  /* 0x000000220f037812 */ /* 0x144fe200078efe02 */
[----:B------:R2:W-:Y:S01]  /*0e90*/  STL [R1+0x51c], R20 ;  /* 0x00051c1401007387 */ /* 0x0005e20000100800 */
[----:B------:R-:W-:Y:S01]  /*0ea0*/  LOP3.LUT R21, R15, 0x26, R2, 0xfe, !PT ;  /* 0x000000260f157812 */ /* 0x000fe200078efe02 */
[----:B------:R-:W-:Y:S01]  /*0eb0*/  IMAD.MOV R19, RZ, RZ, -R12 ;  /* 0x000000ffff137224 */ /* 0x000fe200078e0a0c */
[----:B------:R-:W-:Y:S01]  /*0ec0*/  IABS R130, R3 ;  /* 0x0000000300827213 */ /* 0x000fe20000000000 */
[----:B------:R3:W-:Y:S01]  /*0ed0*/  STL [R1+0x518], R18 ;  /* 0x0005181201007387 */ /* 0x0007e20000100800 */
[----:B------:R-:W-:Y:S01]  /*0ee0*/  IMAD.HI.U32 R16, R11, R131, RZ ;  /* 0x000000830b107227 */ /* 0x000fe200078e00ff */
[----:B-1----:R-:W-:-:S02]  /*0ef0*/  LOP3.LUT R23, R15, 0x24, R2, 0xfe, !PT ;  /* 0x000000240f177812 */ /* 0x002fc400078efe02 */
[----:B------:R1:W-:Y:S01]  /*0f00*/  STL [R1+0x514], R3 ;  /* 0x0005140301007387 */ /* 0x0003e20000100800 */
[----:B------:R-:W-:Y:S01]  /*0f10*/  IMAD.HI.U32 R12, R11, R142, RZ ;  /* 0x0000008e0b0c7227 */ /* 0x000fe200078e00ff */
[C---:B--2---:R-:W-:Y:S02]  /*0f20*/  LOP3.LUT R20, R15.reuse, 0x28, R2, 0xfe, !PT ;  /* 0x000000280f147812 */ /* 0x044fe400078efe02 */
[----:B------:R-:W-:Y:S01]  /*0f30*/  STL [R1+0x510], R23 ;  /* 0x0005101701007387 */ /* 0x000fe20000100800 */
[----:B------:R-:W-:Y:S01]  /*0f40*/  IMAD.MOV R14, RZ, RZ, -R14 ;  /* 0x000000ffff0e7224 */ /* 0x000fe200078e0a0e */
[----:B---3--:R-:W-:Y:S01]  /*0f50*/  LOP3.LUT R18, R15, 0x2a, R2, 0xfe, !PT ;  /* 0x0000002a0f127812 */ /* 0x008fe200078efe02 */
[C---:B------:R-:W-:Y:S01]  /*0f60*/  IMAD R148, R10.reuse, R19, R148 ;  /* 0x000000130a947224 */ /* 0x040fe200078e0294 */
[----:B------:R-:W-:Y:S01]  /*0f70*/  STL [R1+0x50c], R21 ;  /* 0x00050c1501007387 */ /* 0x000fe20000100800 */
[----:B------:R-:W-:Y:S01]  /*0f80*/  IMAD.MOV R16, RZ, RZ, -R16 ;  /* 0x000000ffff107224 */ /* 0x000fe200078e0a10 */
[----:B------:R-:W-:Y:S01]  /*0f90*/  IABS R124, R18 ;  /* 0x00000012007c7213 */ /* 0x000fe20000000000 */
[----:B------:R-:W-:Y:S01]  /*0fa0*/  IMAD.MOV R19, RZ, RZ, -R12 ;  /* 0x000000ffff137224 */ /* 0x000fe200078e0a0c */
[----:B------:R-:W-:Y:S01]  /*0fb0*/  STL [R1+0x508], R20 ;  /* 0x0005081401007387 */ /* 0x000fe20000100800 */
[----:B------:R-:W-:Y:S01]  /*0fc0*/  IMAD R139, R10, R14, R139 ;  /* 0x0000000e0a8b7224 */ /* 0x000fe200078e028b */
[----:B------:R-:W-:Y:S01]  /*0fd0*/  IABS R126, R20 ;  /* 0x00000014007e7213 */ /* 0x000fe20000000000 */
[----:B------:R-:W-:Y:S01]  /*0fe0*/  IMAD.HI.U32 R14, R11, R132, RZ ;  /* 0x000000840b0e7227 */ /* 0x000fe200078e00ff */
[----:B------:R2:W-:Y:S01]  /*0ff0*/  STL [R1+0x504], R18 ;  /* 0x0005041201007387 */ /* 0x0005e20000100800 */
[----:B-1----:R-:W-:-:S02]  /*1000*/  LOP3.LUT R3, R15, 0x2c, R2, 0xfe, !PT ;  /* 0x0000002c0f037812 */ /* 0x002fc400078efe02 */
[C---:B------:R-:W-:Y:S01]  /*1010*/  IMAD R131, R10.reuse, R16, R131 ;  /* 0x000000100a837224 */ /* 0x040fe200078e0283 */
[----:B------:R-:W-:Y:S01]  /*1020*/  IABS R135, R29 ;  /* 0x0000001d00877213 */ /* 0x000fe20000000000 */
[C---:B------:R-:W-:Y:S01]  /*1030*/  IMAD R142, R10.reuse, R19, R142 ;  /* 0x000000130a8e7224 */ /* 0x040fe200078e028e */
[--C-:B------:R-:W-:Y:S01]  /*1040*/  LOP3.LUT R29, R15, 0x30, R2.reuse, 0xfe, !PT ;  /* 0x000000300f1d7812 */ /* 0x100fe200078efe02 */
[----:B------:R-:W-:Y:S01]  /*1050*/  IMAD.HI.U32 R16, R11, R124, RZ ;  /* 0x0000007c0b107227 */ /* 0x000fe200078e00ff */
[----:B------:R-:W-:Y:S01]  /*1060*/  IABS R128, R23 ;  /* 0x0000001700807213 */ /* 0x000fe20000000000 */
[----:B------:R1:W-:Y:S01]  /*1070*/  STL [R1+0x500], R3 ;  /* 0x0005000301007387 */ /* 0x0003e20000100800 */
[----:B--2---:R-:W-:Y:S01]  /*1080*/  LOP3.LUT R18, R15, 0x34, R2, 0xfe, !PT ;  /* 0x000000340f127812 */ /* 0x004fe200078efe02 */
[----:B------:R-:W-:Y:S01]  /*1090*/  IMAD.MOV R19, RZ, RZ, -R14 ;  /* 0x000000ffff137224 */ /* 0x000fe200078e0a0e */
[----:B------:R-:W-:Y:S01]  /*10a0*/  IABS R127, R21 ;  /* 0x00000015007f7213 */ /* 0x000fe20000000000 */
[----:B------:R-:W-:Y:S01]  /*10b0*/  IMAD.HI.U32 R14, R11, R126, RZ ;  /* 0x0000007e0b0e7227 */ /* 0x000fe200078e00ff */
[----:B------:R-:W-:Y:S01]  /*10c0*/  IABS R118, R18 ;  /* 0x0000001200767213 */ /* 0x000fe20000000000 */
[----:B------:R-:W-:Y:S01]  /*10d0*/  STL [R1+0x4fc], R30 ;  /* 0x0004fc1e01007387 */ /* 0x000fe20000100800 */
[C---:B------:R-:W-:Y:S01]  /*10e0*/  LOP3.LUT R20, R15.reuse, 0x32, R2, 0xfe, !PT ;  /* 0x000000320f147812 */ /* 0x040fe200078efe02 */
[----:B------:R-:W-:Y:S01]  /*10f0*/  IMAD.MOV R23, RZ, RZ, -R16 ;  /* 0x000000ffff177224 */ /* 0x000fe200078e0a10 */
[----:B------:R-:W-:Y:S01]  /*1100*/  IABS R123, R3 ;  /* 0x00000003007b7213 */ /* 0x000fe20000000000 */
[----:B------:R-:W-:Y:S01]  /*1110*/  IMAD.MOV R21, RZ, RZ, -R14 ;  /* 0x000000ffff157224 */ /* 0x000fe200078e0a0e */
[----:B-1----:R-:W-:Y:S01]  /*1120*/  LOP3.LUT R3, R15, 0x36, R2, 0xfe, !PT ;  /* 0x000000360f037812 */ /* 0x002fe200078efe02 */
[----:B------:R1:W-:Y:S01]  /*1130*/  STL [R1+0x4f8], R29 ;  /* 0x0004f81d01007387 */ /* 0x0003e20000100800 */
[----:B------:R-:W-:Y:S01]  /*1140*/  IABS R120, R29 ;  /* 0x0000001d00787213 */ /* 0x000fe20000000000 */
[----:B------:R-:W-:Y:S01]  /*1150*/  IMAD.HI.U32 R16, R11, R118, RZ ;  /* 0x000000760b107227 */ /* 0x000fe200078e00ff */
[----:B------:R-:W-:Y:S01]  /*1160*/  IABS R119, R20 ;  /* 0x0000001400777213 */ /* 0x000fe20000000000 */
[----:B------:R2:W-:Y:S01]  /*1170*/  STL [R1+0x4f4], R20 ;  /* 0x0004f41401007387 */ /* 0x0005e20000100800 */
[----:B------:R-:W-:Y:S01]  /*1180*/  IABS R116, R3 ;  /* 0x0000000300747213 */ /* 0x000fe20000000000 */
[C---:B------:R-:W-:Y:S01]  /*1190*/  IMAD R124, R10.reuse, R23, R124 ;  /* 0x000000170a7c7224 */ /* 0x040fe200078e027c */
[C---:B------:R-:W-:Y:S01]  /*11a0*/  LOP3.LUT R23, R15.reuse, 0x3a, R2, 0xfe, !PT ;  /* 0x0000003a0f177812 */ /* 0x040fe200078efe02 */
[C---:B------:R-:W-:Y:S01]  /*11b0*/  IMAD R126, R10.reuse, R21, R126 ;  /* 0x000000150a7e7224 */ /* 0x040fe200078e027e */
[----:B------:R3:W-:Y:S01]  /*11c0*/  STL [R1+0x4f0], R18 ;  /* 0x0004f01201007387 */ /* 0x0007e20000100800 */
[C---:B-1----:R-:W-:Y:S01]  /*11d0*/  LOP3.LUT R29, R15.reuse, 0x38, R2, 0xfe, !PT ;  /* 0x000000380f1d7812 */ /* 0x042fe200078efe02 */
[----:B------:R-:W-:Y:S01]  /*11e0*/  IMAD.MOV R21, RZ, RZ, -R16 ;  /* 0x000000ffff157224 */ /* 0x000fe200078e0a10 */
[----:B------:R-:W-:Y:S01]  /*11f0*/  IABS R114, R23 ;  /* 0x0000001700727213 */ /* 0x000fe20000000000 */
[----:B------:R1:W-:Y:S01]  /*1200*/  STL [R1+0x4ec], R3 ;  /* 0x0004ec0301007387 */ /* 0x0003e20000100800 */
[----:B--2---:R-:W-:Y:S01]  /*1210*/  LOP3.LUT R20, R15, 0x3c, R2, 0xfe, !PT ;  /* 0x0000003c0f147812 */ /* 0x004fe200078efe02 */
[----:B------:R-:W-:Y:S01]  /*1220*/  IMAD R118, R10, R21, R118 ;  /* 0x000000150a767224 */ /* 0x000fe200078e0276 */
[C---:B------:R-:W-:Y:S01]  /*1230*/  LOP3.LUT R21, R0.reuse, 0x44, RZ, 0xfc, !PT ;  /* 0x0000004400157812 */ /* 0x040fe200078efcff */
[----:B------:R2:W-:Y:S01]  /*1240*/  STL [R1+0x4e8], R29 ;  /* 0x0004e81d01007387 */ /* 0x0005e20000100800 */
[----:B------:R-:W-:Y:S01]  /*1250*/  IABS R112, R20 ;  /* 0x0000001400707213 */ /* 0x000fe20000000000 */
[----:B------:R-:W-:Y:S01]  /*1260*/  IMAD.HI.U32 R13, R11, R150, RZ ;  /* 0x000000960b0d7227 */ /* 0x000fe200078e00ff */
[----:B---3--:R-:W-:Y:S01]  /*1270*/  LOP3.LUT R18, R15, 0x3e, R2, 0xfe, !PT ;  /* 0x0000003e0f127812 */ /* 0x008fe200078efe02 */
[----:B------:R3:W-:Y:S01]  /*1280*/  STL [R1+0x4e4], R23 ;  /* 0x0004e41701007387 */ /* 0x0007e20000100800 */
[----:B------:R-:W-:Y:S01]  /*1290*/  IABS R115, R29 ;  /* 0x0000001d00737213 */ /* 0x000fe20000000000 */
[----:B------:R-:W-:Y:S01]  /*12a0*/  IMAD.MOV R13, RZ, RZ, -R13 ;  /* 0x000000ffff0d7224 */ /* 0x000fe200078e0a0d */
[----:B-1----:R-:W-:Y:S01]  /*12b0*/  LOP3.LUT R3, R0, 0x40, RZ, 0xfc, !PT ;  /* 0x0000004000037812 */ /* 0x002fe200078efcff */
[----:B------:R1:W-:Y:S01]  /*12c0*/  STL [R1+0x4e0], R20 ;  /* 0x0004e01401007387 */ /* 0x0003e20000100800 */
[----:B------:R-:W-:Y:S01]  /*12d0*/  IABS R111, R18 ;  /* 0x00000012006f7213 */ /* 0x000fe20000000000 */
[----:B------:R-:W-:Y:S01]  /*12e0*/  IMAD R152, R10, R17, R152 ;  /* 0x000000110a987224 */ /* 0x000fe200078e0298 */
[----:B------:R-:W-:Y:S01]  /*12f0*/  IABS R110, R3 ;  /* 0x00000003006e7213 */ /* 0x000fe20000000000 */
[----:B------:R4:W-:Y:S01]  /*1300*/  STL [R1+0x4dc], R18 ;  /* 0x0004dc1201007387 */ /* 0x0009e20000100800 */
[----:B--2---:R-:W-:Y:S01]  /*1310*/  LOP3.LUT R29, R0, 0x4c, RZ, 0xfc, !PT ;  /* 0x0000004c001d7812 */ /* 0x004fe200078efcff */
[----:B------:R-:W-:Y:S01]  /*1320*/  IMAD R150, R10, R13, R150 ;  /* 0x0000000d0a967224 */ /* 0x000fe200078e0296 */
[----:B---3--:R-:W-:Y:S01]  /*1330*/  LOP3.LUT R23, R0, 0x42, RZ, 0xfc, !PT ;  /* 0x0000004200177812 */ /* 0x008fe200078efcff */
[----:B------:R2:W-:Y:S01]  /*1340*/  STL [R1+0x4d8], R3 ;  /* 0x0004d80301007387 */ /* 0x0005e20000100800 */
[----:B------:R-:W-:Y:S01]  /*1350*/  ISETP.GT.U32.AND P3, PT, R10, R8, PT ;  /* 0x000000080a00720c */ /* 0x000fe20003f64070 */
[C---:B------:R-:W-:Y:S01]  /*1360*/  IMAD.HI.U32 R17, R11.reuse, R143, RZ ;  /* 0x0000008f0b117227 */ /* 0x040fe200078e00ff */
[C---:B-1----:R-:W-:Y:S01]  /*1370*/  LOP3.LUT R20, R0.reuse, 0x46, RZ, 0xfc, !PT ;  /* 0x0000004600147812 */ /* 0x042fe200078efcff */
[----:B------:R1:W-:Y:S01]  /*1380*/  STL [R1+0x600], R23 ;  /* 0x0006001701007387 */ /* 0x0003e20000100800 */
[----:B------:R-:W-:Y:S01]  /*1390*/  IABS R108, R23 ;  /* 0x00000017006c7213 */ /* 0x000fe20000000000 */
[----:B------:R-:W-:Y:S01]  /*13a0*/  IMAD.MOV R17, RZ, RZ, -R17 ;  /* 0x000000ffff117224 */ /* 0x000fe200078e0a11 */
[----:B----4-:R-:W-:Y:S01]  /*13b0*/  LOP3.LUT R18, R0, 0x48, RZ, 0xfc, !PT ;  /* 0x0000004800127812 */ /* 0x010fe200078efcff */
[----:B------:R-:W-:Y:S01]  /*13c0*/  STL [R1+0x660], R21 ;  /* 0x0006601501007387 */ /* 0x000fe20000100800 */
[----:B------:R-:W-:Y:S01]  /*13d0*/  IABS R147, R27 ;  /* 0x0000001b00937213 */ /* 0x000fe20000000000 */
[----:B------:R-:W-:Y:S01]  /*13e0*/  IMAD R143, R10, R17, R143 ;  /* 0x000000110a8f7224 */ /* 0x000fe200078e028f */
[----:B--2---:R-:W-:Y:S01]  /*13f0*/  LOP3.LUT R3, R0, 0x4a, RZ, 0xfc, !PT ;  /* 0x0000004a00037812 */ /* 0x004fe200078efcff */
[----:B------:R-:W-:Y:S01]  /*1400*/  STL [R1+0x65c], R20 ;  /* 0x00065c1401007387 */ /* 0x000fe20000100800 */
[----:B------:R-:W-:Y:S01]  /*1410*/  ISETP.GT.U32.AND P4, PT, R10, R152, PT ;  /* 0x000000980a00720c */ /* 0x000fe20003f84070 */
[C---:B------:R-:W-:Y:S01]  /*1420*/  IMAD.HI.U32 R13, R11.reuse, R147, RZ ;  /* 0x000000930b0d7227 */ /* 0x040fe200078e00ff */
[----:B-1----:R-:W-:Y:S01]  /*1430*/  LOP3.LUT R23, R0, 0x4e, RZ, 0xfc, !PT ;  /* 0x0000004e00177812 */ /* 0x002fe200078efcff */
[----:B------:R-:W-:Y:S01]  /*1440*/  STL [R1+0x658], R18 ;  /* 0x0006581201007387 */ /* 0x000fe20000100800 */
[----:B------:R-:W-:Y:S01]  /*1450*/  ISETP.GT.U32.AND P5, PT, R10, R151, PT ;  /* 0x000000970a00720c */ /* 0x000fe20003fa4070 */
[----:B------:R-:W-:Y:S01]  /*1460*/  IMAD.MOV R13, RZ, RZ, -R13 ;  /* 0x000000ffff0d7224 */ /* 0x000fe200078e0a0d */
[----:B------:R-:W-:Y:S01]  /*1470*/  IABS R98, R23 ;  /* 0x0000001700627213 */ /* 0x000fe20000000000 */
[----:B------:R-:W-:Y:S01]  /*1480*/  STL [R1+0x654], R3 ;  /* 0x0006540301007387 */ /* 0x000fe20000100800 */
[--C-:B------:R-:W-:Y:S01]  /*1490*/  @!P3 IMAD.IADD R8, R8, 0x1, -R10.reuse ;  /* 0x000000010808b824 */ /* 0x100fe200078e0a0a */
[C---:B------:R-:W-:Y:S01]  /*14a0*/  ISETP.GT.U32.AND P3, PT, R10.reuse, R144, PT ;  /* 0x000000900a00720c */ /* 0x040fe20003f64070 */
[C---:B------:R-:W-:Y:S01]  /*14b0*/  IMAD R147, R10.reuse, R13, R147 ;  /* 0x0000000d0a937224 */ /* 0x040fe200078e0293 */
[----:B------:R-:W-:Y:S01]  /*14c0*/  STL [R1+0x634], R29 ;  /* 0x0006341d01007387 */ /* 0x000fe20000100800 */
[C---:B------:R-:W-:Y:S01]  /*14d0*/  ISETP.GT.U32.AND P1, PT, R10.reuse, R150, PT ;  /* 0x000000960a00720c */ /* 0x040fe20003f24070 */
[----:B------:R-:W-:Y:S01]  /*14e0*/  IMAD.HI.U32 R13, R11, R140, RZ ;  /* 0x0000008c0b0d7227 */ /* 0x000fe200078e00ff */
[C---:B------:R-:W-:Y:S01]  /*14f0*/  ISETP.GT.U32.AND P6, PT, R10.reuse, R148, PT ;  /* 0x000000940a00720c */ /* 0x040fe20003fc4070 */
[----:B------:R1:W-:Y:S01]  /*1500*/  STL [R1+0x630], R23 ;  /* 0x0006301701007387 */ /* 0x0003e20000100800 */
[----:B------:R-:W-:Y:S01]  /*1510*/  ISETP.GT.U32.AND P2, PT, R10, R146, PT ;  /* 0x000000920a00720c */ /* 0x000fe20003f44070 */
[--C-:B------:R-:W-:Y:S01]  /*1520*/  @!P4 IMAD.IADD R152, R152, 0x1, -R10.reuse ;  /* 0x000000019898c824 */ /* 0x100fe200078e0a0a */
[C---:B------:R-:W-:Y:S01]  /*1530*/  ISETP.GT.U32.AND P4, PT, R10.reuse, R143, PT ;  /* 0x0000008f0a00720c */ /* 0x040fe20003f84070 */
[--C-:B------:R-:W-:Y:S01]  /*1540*/  @!P5 IMAD.IADD R151, R151, 0x1, -R10.reuse ;  /* 0x000000019797d824 */ /* 0x100fe200078e0a0a */
[----:B------:R-:W-:Y:S01]  /*1550*/  ISETP.GT.U32.AND P5, PT, R10, R142, PT ;  /* 0x0000008e0a00720c */ /* 0x000fe20003fa4070 */
[----:B------:R-:W-:Y:S01]  /*1560*/  IMAD.MOV R13, RZ, RZ, -R13 ;  /* 0x000000ffff0d7224 */ /* 0x000fe200078e0a0d */
[----:B------:R-:W-:Y:S01]  /*1570*/  IABS R122, R30 ;  /* 0x0000001e007a7213 */ /* 0x000fe20000000000 */
[----:B------:R-:W-:Y:S01]  /*1580*/  @!P3 IMAD.IADD R144, R144, 0x1, -R10 ;  /* 0x000000019090b824 */ /* 0x000fe200078e0a0a */
[C---:B------:R-:W-:Y:S01]  /*1590*/  ISETP.GT.U32.AND P3, PT, R10.reuse, R151, PT ;  /* 0x000000970a00720c */ /* 0x040fe20003f64070 */
[----:B-1----:R-:W-:Y:S01]  /*15a0*/  IMAD R23, R5, 0x40, R166 ;  /* 0x0000004005177824 */ /* 0x002fe200078e02a6 */
[----:B------:R-:W-:Y:S01]  /*15b0*/  IABS R106, R20 ;  /* 0x00000014006a7213 */ /* 0x000fe20000000000 */
[----:B------:R-:W-:Y:S01]  /*15c0*/  IMAD R140, R10, R13, R140 ;  /* 0x0000000d0a8c7224 */ /* 0x000fe200078e028c */
[----:B------:R-:W-:Y:S01]  /*15d0*/  IABS R103, R18 ;  /* 0x0000001200677213 */ /* 0x000fe20000000000 */
[--C-:B------:R-:W-:Y:S01]  /*15e0*/  @!P1 IMAD.IADD R150, R150, 0x1, -R10.reuse ;  /* 0x0000000196969824 */ /* 0x100fe200078e0a0a */
[----:B------:R-:W-:Y:S01]  /*15f0*/  IABS R5, R23 ;  /* 0x0000001700057213 */ /* 0x000fe20000000000 */
[--C-:B------:R-:W-:Y:S01]  /*1600*/  @!P6 IMAD.IADD R148, R148, 0x1, -R10.reuse ;  /* 0x000000019494e824 */ /* 0x100fe200078e0a0a */
[C---:B------:R-:W-:Y:S01]  /*1610*/  ISETP.GT.U32.AND P1, PT, R10.reuse, R140, PT ;  /* 0x0000008c0a00720c */ /* 0x040fe20003f24070 */
[----:B------:R-:W-:Y:S01]  /*1620*/  @!P4 IMAD.IADD R143, R143, 0x1, -R10 ;  /* 0x000000018f8fc824 */ /* 0x000fe200078e0a0a */
[----:B------:R-:W-:Y:S01]  /*1630*/  ISETP.GT.U32.AND P4, PT, R10, R150, PT ;  /* 0x000000960a00720c */ /* 0x000fe20003f84070 */
[----:B------:R-:W-:Y:S01]  /*1640*/  IMAD.HI.U32 R4, R4, R5, RZ ;  /* 0x0000000504047227 */ /* 0x000fe200078e00ff */
[----:B------:R-:W-:-:S02]  /*1650*/  ISETP.GT.U32.AND P6, PT, R10, R139, PT ;  /* 0x0000008b0a00720c */ /* 0x000fc40003fc4070 */
[----:B------:R-:W-:Y:S01]  /*1660*/  IABS R107, R21 ;  /* 0x00000015006b7213 */ /* 0x000fe20000000000 */
[----:B------:R-:W-:Y:S01]  /*1670*/  IMAD.MOV R4, RZ, RZ, -R4 ;  /* 0x000000ffff047224 */ /* 0x000fe200078e0a04 */
[----:B------:R-:W-:Y:S01]  /*1680*/  LOP3.LUT R20, R0, 0x50, RZ, 0xfc, !PT ;  /* 0x0000005000147812 */ /* 0x000fe200078efcff */
[--C-:B------:R-:W-:Y:S01]  /*1690*/  @!P5 IMAD.IADD R142, R142, 0x1, -R10.reuse ;  /* 0x000000018e8ed824 */ /* 0x100fe200078e0a0a */
[C---:B------:R-:W-:Y:S01]  /*16a0*/  ISETP.GT.U32.AND P5, PT, R10.reuse, R148, PT ;  /* 0x000000940a00720c */ /* 0x040fe20003fa4070 */
[----:B------:R-:W-:Y:S01]  /*16b0*/  IMAD R5, R9, R4, R5 ;  /* 0x0000000409057224 */ /* 0x000fe200078e0205 */
[----:B------:R-:W-:Y:S01]  /*16c0*/  IABS R102, R3 ;  /* 0x0000000300667213 */ /* 0x000fe20000000000 */
[--C-:B------:R-:W-:Y:S01]  /*16d0*/  @!P3 IMAD.IADD R151, R151, 0x1, -R10.reuse ;  /* 0x000000019797b824 */ /* 0x100fe200078e0a0a */
[----:B------:R-:W-:Y:S01]  /*16e0*/  ISETP.GT.U32.AND P3, PT, R10, R143, PT ;  /* 0x0000008f0a00720c */ /* 0x000fe20003f64070 */
[----:B------:R-:W-:Y:S01]  /*16f0*/  IMAD.HI.U32 R13, R11, R134, RZ ;  /* 0x000000860b0d7227 */ /* 0x000fe200078e00ff */
[----:B------:R-:W-:Y:S01]  /*1700*/  ISETP.GT.U32.AND P0, PT, R9, R5, PT ;  /* 0x000000050900720c */ /* 0x000fe20003f04070 */
[----:B------:R-:W-:Y:S01]  /*1710*/  STL [R1+0x62c], R20 ;  /* 0x00062c1401007387 */ /* 0x000fe20000100800 */
[----:B------:R-:W-:Y:S01]  /*1720*/  LOP3.LUT R18, R0, 0x52, RZ, 0xfc, !PT ;  /* 0x0000005200127812 */ /* 0x000fe200078efcff */
[--C-:B------:R-:W-:Y:S01]  /*1730*/  @!P2 IMAD.IADD R146, R146, 0x1, -R10.reuse ;  /* 0x000000019292a824 */ /* 0x100fe200078e0a0a */
[----:B------:R-:W-:Y:S01]  /*1740*/  ISETP.GT.U32.AND P2, PT, R10, R8, PT ;  /* 0x000000080a00720c */ /* 0x000fe20003f44070 */
[----:B------:R-:W-:Y:S01]  /*1750*/  IMAD.MOV R13, RZ, RZ, -R13 ;  /* 0x000000ffff0d7224 */ /* 0x000fe200078e0a0d */
[----:B------:R-:W-:Y:S01]  /*1760*/  LOP3.LUT R3, R0, 0x54, RZ, 0xfc, !PT ;  /* 0x0000005400037812 */ /* 0x000fe200078efcff */
[----:B------:R-:W-:Y:S01]  /*1770*/  @!P1 IMAD.IADD R140, R140, 0x1, -R10 ;  /* 0x000000018c8c9824 */ /* 0x000fe200078e0a0a */
[----:B------:R-:W-:Y:S01]  /*1780*/  IABS R99, R29 ;  /* 0x0000001d00637213 */ /* 0x000fe20000000000 */
[----:B------:R-:W-:Y:S01]  /*1790*/  IMAD.HI.U32 R17, R11, R136, RZ ;  /* 0x000000880b117227 */ /* 0x000fe200078e00ff */
[----:B------:R1:W-:Y:S01]  /*17a0*/  STL [R1+0x628], R18 ;  /* 0x0006281201007387 */ /* 0x0003e20000100800 */
[----:B------:R-:W-:-:S02]  /*17b0*/  IABS R94, R18 ;  /* 0x00000012005e7213 */ /* 0x000fc40000000000 */
[----:B------:R-:W-:Y:S01]  /*17c0*/  @!P0 IMAD.IADD R5, R5, 0x1, -R9 ;  /* 0x0000000105058824 */ /* 0x000fe200078e0a09 */
[----:B------:R-:W-:Y:S01]  /*17d0*/  IABS R91, R3 ;  /* 0x00000003005b7213 */ /* 0x000fe20000000000 */
[----:B------:R-:W-:Y:S01]  /*17e0*/  IMAD R134, R10, R13, R134 ;  /* 0x0000000d0a867224 */ /* 0x000fe200078e0286 */
[----:B------:R-:W-:Y:S01]  /*17f0*/  IABS R95, R20 ;  /* 0x00000014005f7213 */ /* 0x000fe20000000000 */
[--C-:B------:R-:W-:Y:S01]  /*1800*/  @!P4 IMAD.IADD R150, R150, 0x1, -R10.reuse ;  /* 0x000000019696c824 */ /* 0x100fe200078e0a0a */
[----:B------:R-:W-:Y:S01]  /*1810*/  ISETP.GT.U32.AND P0, PT, R9, R5, PT ;  /* 0x000000050900720c */ /* 0x000fe20003f04070 */
[--C-:B------:R-:W-:Y:S01]  /*1820*/  @!P5 IMAD.IADD R148, R148, 0x1, -R10.reuse ;  /* 0x000000019494d824 */ /* 0x100fe200078e0a0a */
[C---:B------:R-:W-:Y:S01]  /*1830*/  ISETP.GT.U32.AND P4, PT, R10.reuse, R142, PT ;  /* 0x0000008e0a00720c */ /* 0x040fe20003f84070 */
[----:B------:R-:W-:Y:S01]  /*1840*/  IMAD.MOV R17, RZ, RZ, -R17 ;  /* 0x000000ffff117224 */ /* 0x000fe200078e0a11 */
[----:B------:R-:W-:Y:S01]  /*1850*/  ISETP.GT.U32.AND P5, PT, R10, R140, PT ;  /* 0x0000008c0a00720c */ /* 0x000fe20003fa4070 */
[----:B------:R-:W-:Y:S01]  /*1860*/  IMAD.HI.U32 R12, R11, R135, RZ ;  /* 0x000000870b0c7227 */ /* 0x000fe200078e00ff */
[C---:B-1----:R-:W-:Y:S01]  /*1870*/  LOP3.LUT R18, R0.reuse, 0x58, RZ, 0xfc, !PT ;  /* 0x0000005800127812 */ /* 0x042fe200078efcff */
[----:B------:R1:W-:Y:S01]  /*1880*/  STL [R1+0x624], R3 ;  /* 0x0006240301007387 */ /* 0x0003e20000100800 */
[----:B------:R-:W-:Y:S01]  /*1890*/  LOP3.LUT R248, R0, 0x62, RZ, 0xfc, !PT ;  /* 0x0000006200f87812 */ /* 0x000fe200078efcff */
[----:B------:R-:W-:Y:S01]  /*18a0*/  @!P3 IMAD.IADD R143, R143, 0x1, -R10 ;  /* 0x000000018f8fb824 */ /* 0x000fe200078e0a0a */
[C---:B------:R-:W-:Y:S01]  /*18b0*/  ISETP.GT.U32.AND P3, PT, R10.reuse, R134, PT ;  /* 0x000000860a00720c */ /* 0x040fe20003f64070 */
[C---:B------:R-:W-:Y:S01]  /*18c0*/  IMAD R136, R10.reuse, R17, R136 ;  /* 0x000000110a887224 */ /* 0x040fe200078e0288 */
[----:B------:R-:W-:Y:S01]  /*18d0*/  IABS R87, R18 ;  /* 0x0000001200577213 */ /* 0x000fe20000000000 */
[----:B------:R-:W-:Y:S01]  /*18e0*/  @!P0 IMAD.IADD R5, R5, 0x1, -R9 ;  /* 0x0000000105058824 */ /* 0x000fe200078e0a09 */
[----:B------:R-:W-:Y:S01]  /*18f0*/  ISETP.GT.U32.AND P0, PT, R10, R147, PT ;  /* 0x000000930a00720c */ /* 0x000fe20003f04070 */
[----:B------:R-:W-:Y:S01]  /*1900*/  IMAD.MOV R12, RZ, RZ, -R12 ;  /* 0x000000ffff0c7224 */ /* 0x000fe200078e0a0c */
[----:B------:R-:W-:Y:S01]  /*1910*/  IABS R78, R248 ;  /* 0x000000f8004e7213 */ /* 0x000fe20000000000 */
[--C-:B------:R-:W-:Y:S01]  /*1920*/  @!P6 IMAD.IADD R139, R139, 0x1, -R10.reuse ;  /* 0x000000018b8be824 */ /* 0x100fe200078e0a0a */
[----:B-1----:R-:W-:Y:S01]  /*1930*/  LOP3.LUT R3, R0, 0x5c, RZ, 0xfc, !PT ;  /* 0x0000005c00037812 */ /* 0x002fe200078efcff */
[--C-:B------:R-:W-:Y:S01]  /*1940*/  @!P2 IMAD.IADD R8, R8, 0x1, -R10.reuse ;  /* 0x000000010808a824 */ /* 0x100fe200078e0a0a */
[C---:B------:R-:W-:Y:S01]  /*1950*/  ISETP.GT.U32.AND P2, PT, R10.reuse, R144, PT ;  /* 0x000000900a00720c */ /* 0x040fe20003f44070 */
[----:B------:R-:W-:Y:S01]  /*1960*/  IMAD.HI.U32 R17, R11, R130, RZ ;  /* 0x000000820b117227 */ /* 0x000fe200078e00ff */
[----:B------:R-:W-:Y:S01]  /*1970*/  ISETP.GT.U32.AND P6, PT, R10, R139, PT ;  /* 0x0000008b0a00720c */ /* 0x000fe20003fc4070 */
[----:B------:R-:W1:Y:S01]  /*1980*/  LDS R9, [UR33] ;  /* 0x00000021ff097984 */ /* 0x000e620008000800 */
[----:B------:R-:W-:Y:S01]  /*1990*/  LOP3.LUT R252, R0, 0x5e, RZ, 0xfc, !PT ;  /* 0x0000005e00fc7812 */ /* 0x000fe200078efcff */
[C---:B------:R-:W-:Y:S01]  /*19a0*/  IMAD R135, R10.reuse, R12, R135 ;  /* 0x0000000c0a877224 */ /* 0x040fe200078e0287 */
[----:B------:R-:W-:Y:S01]  /*19b0*/  IABS R83, R3 ;  /* 0x0000000300537213 */ /* 0x000fe20000000000 */
[----:B------:R-:W-:Y:S01]  /*19c0*/  @!P0 IMAD.IADD R147, R147, 0x1, -R10 ;  /* 0x0000000193938824 */ /* 0x000fe200078e0a0a */
[C---:B------:R-:W-:Y:S01]  /*19d0*/  ISETP.GT.U32.AND P0, PT, R10.reuse, R152, PT ;  /* 0x000000980a00720c */ /* 0x040fe20003f04070 */
[C---:B------:R-:W-:Y:S01]  /*19e0*/  IMAD R132, R10.reuse, R19, R132 ;  /* 0x000000130a847224 */ /* 0x040fe200078e0284 */
[----:B------:R-:W-:Y:S01]  /*19f0*/  IABS R82, R252 ;  /* 0x000000fc00527213 */ /* 0x000fe20000000000 */
[----:B------:R-:W-:Y:S01]  /*1a00*/  IMAD.MOV R17, RZ, RZ, -R17 ;  /* 0x000000ffff117224 */ /* 0x000fe200078e0a11 */
[----:B------:R-:W-:Y:S01]  /*1a10*/  ISETP.GT.U32.AND P1, PT, R10, R147, PT ;  /* 0x000000930a00720c */ /* 0x000fe20003f24070 */
[----:B------:R-:W-:Y:S01]  /*1a20*/  IMAD.HI.U32 R12, R11, R128, RZ ;  /* 0x000000800b0c7227 */ /* 0x000fe200078e00ff */
[----:B------:R-:W-:-:S02]  /*1a30*/  LOP3.LUT R251, R0, 0x60, RZ, 0xfc, !PT ;  /* 0x0000006000fb7812 */ /* 0x000fc400078efcff */
[----:B------:R-:W-:Y:S01]  /*1a40*/  LOP3.LUT R247, R0, 0x64, RZ, 0xfc, !PT ;  /* 0x0000006400f77812 */ /* 0x000fe200078efcff */
[----:B------:R-:W-:Y:S01]  /*1a50*/  IMAD.HI.U32 R13, R11, R127, RZ ;  /* 0x0000007f0b0d7227 */ /* 0x000fe200078e00ff */
[----:B------:R-:W-:Y:S02]  /*1a60*/  IABS R79, R251 ;  /* 0x000000fb004f7213 */ /* 0x000fe40000000000 */
[----:B------:R-:W-:Y:S01]  /*1a70*/  IABS R75, R247 ;  /* 0x000000f7004b7213 */ /* 0x000fe20000000000 */
[--C-:B------:R-:W-:Y:S01]  /*1a80*/  @!P0 IMAD.IADD R152, R152, 0x1, -R10.reuse ;  /* 0x0000000198988824 */ /* 0x100fe200078e0a0a */
[----:B------:R-:W-:Y:S01]  /*1a90*/  ISETP.GT.U32.AND P0, PT, R10, R146, PT ;  /* 0x000000920a00720c */ /* 0x000fe20003f04070 */
[--C-:B------:R-:W-:Y:S01]  /*1aa0*/  @!P4 IMAD.IADD R142, R142, 0x1, -R10.reuse ;  /* 0x000000018e8ec824 */ /* 0x100fe200078e0a0a */
[C---:B------:R-:W-:Y:S01]  /*1ab0*/  ISETP.GT.U32.AND P4, PT, R10.reuse, R132, PT ;  /* 0x000000840a00720c */ /* 0x040fe20003f84070 */
[--C-:B------:R-:W-:Y:S01]  /*1ac0*/  @!P1 IMAD.IADD R147, R147, 0x1, -R10.reuse ;  /* 0x0000000193939824 */ /* 0x100fe200078e0a0a */
[----:B------:R-:W-:Y:S01]  /*1ad0*/  ISETP.GT.U32.AND P1, PT, R10, R138, PT ;  /* 0x0000008a0a00720c */ /* 0x000fe20003f24070 */
[----:B------:R-:W-:Y:S01]  /*1ae0*/  @!P5 IMAD.IADD R140, R140, 0x1, -R10 ;  /* 0x000000018c8cd824 */ /* 0x000fe200078e0a0a */
[C---:B------:R-:W-:Y:S01]  /*1af0*/  ISETP.GT.U32.AND P5, PT, R10.reuse, R131, PT ;  /* 0x000000830a00720c */ /* 0x040fe20003fa4070 */
[----:B------:R-:W-:Y:S01]  /*1b00*/  IMAD R130, R10, R17, R130 ;  /* 0x000000110a827224 */ /* 0x000fe200078e0282 */
[C---:B------:R-:W-:Y:S01]  /*1b10*/  LOP3.LUT R244, R0.reuse, 0x68, RZ, 0xfc, !PT ;  /* 0x0000006800f47812 */ /* 0x040fe200078efcff */
[----:B------:R-:W-:Y:S01]  /*1b20*/  IMAD.MOV R19, RZ, RZ, -R12 ;  /* 0x000000ffff137224 */ /* 0x000fe200078e0a0c */
[----:B------:R-:W-:Y:S01]  /*1b30*/  LOP3.LUT R246, R0, 0x66, RZ, 0xfc, !PT ;  /* 0x0000006600f67812 */ /* 0x000fe200078efcff */
[----:B------:R-:W-:Y:S01]  /*1b40*/  IMAD.HI.U32 R17, R11, R123, RZ ;  /* 0x0000007b0b117227 */ /* 0x000fe200078e00ff */
[----:B------:R-:W-:-:S02]  /*1b50*/  IABS R71, R244 ;  /* 0x000000f400477213 */ /* 0x000fc40000000000 */
[----:B------:R-:W-:Y:S01]  /*1b60*/  IABS R74, R246 ;  /* 0x000000f6004a7213 */ /* 0x000fe20000000000 */
[--C-:B------:R-:W-:Y:S01]  /*1b70*/  @!P0 IMAD.IADD R146, R146, 0x1, -R10.reuse ;  /* 0x0000000192928824 */ /* 0x100fe200078e0a0a */
[----:B------:R-:W-:Y:S01]  /*1b80*/  ISETP.GT.U32.AND P0, PT, R10, R136, PT ;  /* 0x000000880a00720c */ /* 0x000fe20003f04070 */
[----:B------:R-:W-:Y:S01]  /*1b90*/  IMAD.MOV R13, RZ, RZ, -R13 ;  /* 0x000000ffff0d7224 */ /* 0x000fe200078e0a0d */
[C---:B------:R-:W-:Y:S01]  /*1ba0*/  LOP3.LUT R234, R0.reuse, 0x72, RZ, 0xfc, !PT ;  /* 0x0000007200ea7812 */ /* 0x040fe200078efcff */
[----:B------:R-:W-:Y:S01]  /*1bb0*/  IMAD.HI.U32 R12, R11, R122, RZ ;  /* 0x0000007a0b0c7227 */ /* 0x000fe200078e00ff */
[----:B------:R-:W-:Y:S02]  /*1bc0*/  LOP3.LUT R240, R0, 0x6c, RZ, 0xfc, !PT ;  /* 0x0000006c00f07812 */ /* 0x000fe400078efcff */
[----:B------:R-:W-:Y:S01]  /*1bd0*/  IABS R59, R234 ;  /* 0x000000ea003b7213 */ /* 0x000fe20000000000 */
[----:B------:R-:W-:Y:S01]  /*1be0*/  @!P3 IMAD.IADD R134, R134, 0x1, -R10 ;  /* 0x000000018686b824 */ /* 0x000fe200078e0a0a */
[C---:B------:R-:W-:Y:S01]  /*1bf0*/  ISETP.GT.U32.AND P3, PT, R10.reuse, R124, PT ;  /* 0x0000007c0a00720c */ /* 0x040fe20003f64070 */
[----:B------:R-:W-:Y:S01]  /*1c00*/  IMAD R128, R10, R19, R128 ;  /* 0x000000130a807224 */ /* 0x000fe200078e0280 */
[----:B------:R-:W-:Y:S01]  /*1c10*/  LOP3.LUT R242, R0, 0x6a, RZ, 0xfc, !PT ;  /* 0x0000006a00f27812 */ /* 0x000fe200078efcff */
[----:B------:R-:W-:Y:S01]  /*1c20*/  IMAD.MOV R17, RZ, RZ, -R17 ;  /* 0x000000ffff117224 */ /* 0x000fe200078e0a11 */
[----:B------:R-:W-:Y:S01]  /*1c30*/  IABS R67, R240 ;  /* 0x000000f000437213 */ /* 0x000fe20000000000 */
[----:B------:R-:W-:Y:S01]  /*1c40*/  IMAD R127, R10, R13, R127 ;  /* 0x0000000d0a7f7224 */ /* 0x000fe200078e027f */
[----:B------:R-:W-:Y:S01]  /*1c50*/  IABS R70, R242 ;  /* 0x000000f200467213 */ /* 0x000fe20000000000 */
[----:B------:R-:W-:Y:S01]  /*1c60*/  IMAD.MOV R19, RZ, RZ, -R12 ;  /* 0x000000ffff137224 */ /* 0x000fe200078e0a0c */
[----:B------:R-:W-:Y:S01]  /*1c70*/  LOP3.LUT R232, R0, 0x74, RZ, 0xfc, !PT ;  /* 0x0000007400e87812 */ /* 0x000fe200078efcff */
[----:B------:R-:W-:Y:S01]  /*1c80*/  @!P2 IMAD.IADD R144, R144, 0x1, -R10 ;  /* 0x000000019090a824 */ /* 0x000fe200078e0a0a */
[C---:B------:R-:W-:Y:S01]  /*1c90*/  ISETP.GT.U32.AND P2, PT, R10.reuse, R135, PT ;  /* 0x000000870a00720c */ /* 0x040fe20003f44070 */
[----:B------:R-:W-:Y:S01]  /*1ca0*/  IMAD R123, R10, R17, R123 ;  /* 0x000000110a7b7224 */ /* 0x000fe200078e027b */
[----:B------:R-:W-:Y:S01]  /*1cb0*/  LOP3.LUT R230, R0, 0x76, RZ, 0xfc, !PT ;  /* 0x0000007600e67812 */ /* 0x000fe200078efcff */
[----:B------:R-:W-:Y:S01]  /*1cc0*/  IMAD R122, R10, R19, R122 ;  /* 0x000000130a7a7224 */ /* 0x000fe200078e027a */
[----:B------:R-:W-:Y:S01]  /*1cd0*/  LOP3.LUT R236, R0, 0x70, RZ, 0xfc, !PT ;  /* 0x0000007000ec7812 */ /* 0x000fe200078efcff */
[--C-:B------:R-:W-:Y:S01]  /*1ce0*/  @!P6 IMAD.IADD R139, R139, 0x1, -R10.reuse ;  /* 0x000000018b8be824 */ /* 0x100fe200078e0a0a */
[----:B------:R-:W-:Y:S01]  /*1cf0*/  ISETP.GT.U32.AND P6, PT, R10, R130, PT ;  /* 0x000000820a00720c */ /* 0x000fe20003fc4070 */
[--C-:B------:R-:W-:Y:S01]  /*1d00*/  @!P1 IMAD.IADD R138, R138, 0x1, -R10.reuse ;  /* 0x000000018a8a9824 */ /* 0x100fe200078e0a0a */
[----:B------:R-:W-:Y:S01]  /*1d10*/  ISETP.GT.U32.AND P1, PT, R10, R128, PT ;  /* 0x000000800a00720c */ /* 0x000fe20003f24070 */
[--C-:B------:R-:W-:Y:S01]  /*1d20*/  @!P0 IMAD.IADD R136, R136, 0x1, -R10.reuse ;  /* 0x0000000188888824 */ /* 0x100fe200078e0a0a */
[----:B------:R-:W-:Y:S01]  /*1d30*/  ISETP.GT.U32.AND P0, PT, R10, R127, PT ;  /* 0x0000007f0a00720c */ /* 0x000fe20003f04070 */
[--C-:B------:R-:W-:Y:S01]  /*1d40*/  @!P4 IMAD.IADD R132, R132, 0x1, -R10.reuse ;  /* 0x000000018484c824 */ /* 0x100fe200078e0a0a */
[C---:B------:R-:W-:Y:S01]  /*1d50*/  ISETP.GT.U32.AND P4, PT, R10.reuse, R123, PT ;  /* 0x0000007b0a00720c */ /* 0x040fe20003f84070 */
[--C-:B------:R-:W-:Y:S01]  /*1d60*/  @!P5 IMAD.IADD R131, R131, 0x1, -R10.reuse ;  /* 0x000000018383d824 */ /* 0x100fe200078e0a0a */
[----:B------:R-:W-:Y:S01]  /*1d70*/  ISETP.GT.U32.AND P5, PT, R10, R122, PT ;  /* 0x0000007a0a00720c */ /* 0x000fe20003fa4070 */
[--C-:B------:R-:W-:Y:S01]  /*1d80*/  @!P3 IMAD.IADD R124, R124, 0x1, -R10.reuse ;  /* 0x000000017c7cb824 */ /* 0x100fe200078e0a0a */
[C---:B------:R-:W-:Y:S01]  /*1d90*/  ISETP.GT.U32.AND P3, PT, R10.reuse, R132, PT ;  /* 0x000000840a00720c */ /* 0x040fe20003f64070 */
[--C-:B------:R-:W-:Y:S01]  /*1da0*/  @!P2 IMAD.IADD R135, R135, 0x1, -R10.reuse ;  /* 0x000000018787a824 */ /* 0x100fe200078e0a0a */
[----:B------:R-:W-:Y:S01]  /*1db0*/  ISETP.GT.U32.AND P2, PT, R10, R126, PT ;  /* 0x0000007e0a00720c */ /* 0x000fe20003f44070 */
[--C-:B------:R-:W-:Y:S01]  /*1dc0*/  @!P6 IMAD.IADD R130, R130, 0x1, -R10.reuse ;  /* 0x000000018282e824 */ /* 0x100fe200078e0a0a */
[----:B------:R-:W-:Y:S01]  /*1dd0*/  ISETP.GT.U32.AND P6, PT, R10, R138, PT ;  /* 0x0000008a0a00720c */ /* 0x000fe20003fc4070 */
[--C-:B------:R-:W-:Y:S01]  /*1de0*/  @!P1 IMAD.IADD R128, R128, 0x1, -R10.reuse ;  /* 0x0000000180809824 */ /* 0x100fe200078e0a0a */
[C---:B------:R-:W-:Y:S01]  /*1df0*/  ISETP.GT.U32.AND P1, PT, R10.reuse, R136, PT ;  /* 0x000000880a00720c */ /* 0x040fe20003f24070 */
[--C-:B------:R-:W-:Y:S01]  /*1e00*/  @!P0 IMAD.IADD R127, R127, 0x1, -R10.reuse ;  /* 0x000000017f7f8824 */ /* 0x100fe200078e0a0a */
[C---:B------:R-:W-:Y:S01]  /*1e10*/  ISETP.GT.U32.AND P0, PT, R10.reuse, R135, PT ;  /* 0x000000870a00720c */ /* 0x040fe20003f04070 */
[--C-:B------:R-:W-:Y:S01]  /*1e20*/  @!P4 IMAD.IADD R123, R123, 0x1, -R10.reuse ;  /* 0x000000017b7bc824 */ /* 0x100fe200078e0a0a */
[----:B------:R-:W-:Y:S01]  /*1e30*/  ISETP.GT.U32.AND P4, PT, R10, R131, PT ;  /* 0x000000830a00720c */ /* 0x000fe20003f84070 */
[----:B------:R-:W-:Y:S01]  /*1e40*/  @!P5 IMAD.IADD R122, R122, 0x1, -R10 ;  /* 0x000000017a7ad824 */ /* 0x000fe200078e0a0a */
[----:B------:R-:W-:Y:S01]  /*1e50*/  ISETP.GT.U32.AND P5, PT, R10, R130, PT ;  /* 0x000000820a00720c */ /* 0x000fe20003fa4070 */
[----:B------:R-:W-:Y:S01]  /*1e60*/  IMAD.HI.U32 R13, R11, R120, RZ ;  /* 0x000000780b0d7227 */ /* 0x000fe200078e00ff */
[----:B------:R-:W-:-:S02]  /*1e70*/  IABS R60, R232 ;  /* 0x000000e8003c7213 */ /* 0x000fc40000000000 */
[----:B------:R-:W-:Y:S01]  /*1e80*/  IABS R61, R230 ;  /* 0x000000e6003d7213 */ /* 0x000fe20000000000 */
[----:B------:R-:W-:Y:S01]  /*1e90*/  @!P3 IMAD.IADD R132, R132, 0x1, -R10 ;  /* 0x000000018484b824 */ /* 0x000fe200078e0a0a */
[----:B------:R-:W-:Y:S01]  /*1ea0*/  ISETP.GT.U32.AND P3, PT, R10, R124, PT ;  /* 0x0000007c0a00720c */ /* 0x000fe20003f64070 */
[C---:B------:R-:W-:Y:S01]  /*1eb0*/  IMAD.HI.U32 R14, R11.reuse, R119, RZ ;  /* 0x000000770b0e7227 */ /* 0x040fe200078e00ff */
[----:B------:R-:W-:Y:S02]  /*1ec0*/  IABS R58, R236 ;  /* 0x000000ec003a7213 */ /* 0x000fe40000000000 */
[C---:B------:R-:W-:Y:S01]  /*1ed0*/  LOP3.LUT R238, R0.reuse, 0x6e, RZ, 0xfc, !PT ;  /* 0x0000006e00ee7812 */ /* 0x040fe200078efcff */
[----:B------:R-:W-:Y:S01]  /*1ee0*/  IMAD.MOV R13, RZ, RZ, -R13 ;  /* 0x000000ffff0d7224 */ /* 0x000fe200078e0a0d */
[----:B------:R-:W-:Y:S01]  /*1ef0*/  LOP3.LUT R226, R0, 0x7a, RZ, 0xfc, !PT ;  /* 0x0000007a00e27812 */ /* 0x000fe200078efcff */
[----:B------:R-:W-:Y:S01]  /*1f00*/  IMAD.HI.U32 R12, R11, R115, RZ ;  /* 0x000000730b0c7227 */ /* 0x000fe200078e00ff */
[----:B------:R-:W-:-:S02]  /*1f10*/  IABS R66, R238 ;  /* 0x000000ee00427213 */ /* 0x000fc40000000000 */
[----:B------:R-:W-:Y:S01]  /*1f20*/  IABS R63, R226 ;  /* 0x000000e2003f7213 */ /* 0x000fe20000000000 */
[----:B------:R-:W-:Y:S01]  /*1f30*/  @!P2 IMAD.IADD R126, R126, 0x1, -R10 ;  /* 0x000000017e7ea824 */ /* 0x000fe200078e0a0a */
[----:B------:R-:W-:Y:S01]  /*1f40*/  ISETP.GT.U32.AND P2, PT, R10, R134, PT ;  /* 0x000000860a00720c */ /* 0x000fe20003f44070 */
[----:B------:R-:W-:Y:S01]  /*1f50*/  IMAD.HI.U32 R17, R11, R116, RZ ;  /* 0x000000740b117227 */ /* 0x000fe200078e00ff */
[C---:B------:R-:W-:Y:S02]  /*1f60*/  LOP3.LUT R228, R0.reuse, 0x78, RZ, 0xfc, !PT ;  /* 0x0000007800e47812 */ /* 0x040fe400078efcff */
[----:B------:R-:W-:Y:S01]  /*1f70*/  LOP3.LUT R224, R0, 0x7c, RZ, 0xfc, !PT ;  /* 0x0000007c00e07812 */ /* 0x000fe200078efcff */
[----:B------:R-:W-:Y:S01]  /*1f80*/  IMAD.MOV R14, RZ, RZ, -R14 ;  /* 0x000000ffff0e7224 */ /* 0x000fe200078e0a0e */
[----:B------:R-:W-:Y:S01]  /*1f90*/  IABS R62, R228 ;  /* 0x000000e4003e7213 */ /* 0x000fe20000000000 */
[----:B------:R-:W-:Y:S01]  /*1fa0*/  IMAD R120, R10, R13, R120 ;  /* 0x0000000d0a787224 */ /* 0x000fe200078e0278 */
[----:B------:R-:W-:Y:S01]  /*1fb0*/  LOP3.LUT R220, R0, 0x80, RZ, 0xfc, !PT ;  /* 0x0000008000dc7812 */ /* 0x000fe200078efcff */
[----:B------:R-:W-:Y:S01]  /*1fc0*/  IMAD.MOV R12, RZ, RZ, -R12 ;  /* 0x000000ffff0c7224 */ /* 0x000fe200078e0a0c */
[----:B------:R-:W-:Y:S01]  /*1fd0*/  IABS R64, R224 ;  /* 0x000000e000407213 */ /* 0x000fe20000000000 */
[--C-:B------:R-:W-:Y:S01]  /*1fe0*/  @!P1 IMAD.IADD R136, R136, 0x1, -R10.reuse ;  /* 0x0000000188889824 */ /* 0x100fe200078e0a0a */
[C---:B------:R-:W-:Y:S01]  /*1ff0*/  ISETP.GT.U32.AND P1, PT, R10.reuse, R128, PT ;  /* 0x000000800a00720c */ /* 0x040fe20003f24070 */
[--C-:B------:R-:W-:Y:S01]  /*2000*/  @!P0 IMAD.IADD R135, R135, 0x1, -R10.reuse ;  /* 0x0000000187878824 */ /* 0x100fe200078e0a0a */
[C---:B------:R-:W-:Y:S01]  /*2010*/  ISETP.GT.U32.AND P0, PT, R10.reuse, R127, PT ;  /* 0x0000007f0a00720c */ /* 0x040fe20003f04070 */
[----:B------:R-:W-:Y:S01]  /*2020*/  IMAD.MOV R17, RZ, RZ, -R17 ;  /* 0x000000ffff117224 */ /* 0x000fe200078e0a11 */
[----:B------:R-:W-:Y:S01]  /*2030*/  IABS R68, R220 ;  /* 0x000000dc00447213 */ /* 0x000fe20000000000 */
[----:B------:R-:W-:Y:S01]  /*2040*/  IMAD R119, R10, R14, R119 ;  /* 0x0000000e0a777224 */ /* 0x000fe200078e0277 */
[----:B------:R-:W-:Y:S01]  /*2050*/  LOP3.LUT R218, R0, 0x84, RZ, 0xfc, !PT ;  /* 0x0000008400da7812 */ /* 0x000fe200078efcff */
[----:B------:R-:W-:Y:S01]  /*2060*/  IMAD R115, R10, R12, R115 ;  /* 0x0000000c0a737224 */ /* 0x000fe200078e0273 */
[----:B------:R-:W-:Y:S01]  /*2070*/  LOP3.LUT R222, R0, 0x7e, RZ, 0xfc, !PT ;  /* 0x0000007e00de7812 */ /* 0x000fe200078efcff */
[--C-:B------:R-:W-:Y:S01]  /*2080*/  @!P4 IMAD.IADD R131, R131, 0x1, -R10.reuse ;  /* 0x000000018383c824 */ /* 0x100fe200078e0a0a */
[----:B------:R-:W-:Y:S01]  /*2090*/  ISETP.GT.U32.AND P4, PT, R10, R123, PT ;  /* 0x0000007b0a00720c */ /* 0x000fe20003f84070 */
[----:B------:R-:W-:Y:S01]  /*20a0*/  @!P5 IMAD.IADD R130, R130, 0x1, -R10 ;  /* 0x000000018282d824 */ /* 0x000fe200078e0a0a */
[----:B------:R-:W-:Y:S01]  /*20b0*/  ISETP.GT.U32.AND P5, PT, R10, R120, PT ;  /* 0x000000780a00720c */ /* 0x000fe20003fa4070 */
[----:B------:R-:W-:Y:S01]  /*20c0*/  IMAD.HI.U32 R14, R11, R112, RZ ;  /* 0x000000700b0e7227 */ /* 0x000fe200078e00ff */
[----:B------:R-:W-:-:S02]  /*20d0*/  IABS R72, R218 ;  /* 0x000000da00487213 */ /* 0x000fc40000000000 */
[C---:B------:R-:W-:Y:S01]  /*20e0*/  LOP3.LUT R219, R0.reuse, 0x82, RZ, 0xfc, !PT ;  /* 0x0000008200db7812 */ /* 0x040fe200078efcff */
[C---:B------:R-:W-:Y:S01]  /*20f0*/  IMAD.HI.U32 R16, R11.reuse, R110, RZ ;  /* 0x0000006e0b107227 */ /* 0x040fe200078e00ff */
[----:B------:R-:W-:Y:S02]  /*2100*/  IABS R65, R222 ;  /* 0x000000de00417213 */ /* 0x000fe40000000000 */
[----:B------:R-:W-:Y:S01]  /*2110*/  IABS R69, R219 ;  /* 0x000000db00457213 */ /* 0x000fe20000000000 */
[C---:B------:R-:W-:Y:S01]  /*2120*/  IMAD.HI.U32 R13, R11.reuse, R114, RZ ;  /* 0x000000720b0d7227 */ /* 0x040fe200078e00ff */
[C---:B------:R-:W-:Y:S02]  /*2130*/  LOP3.LUT R211, R0.reuse, 0x8e, RZ, 0xfc, !PT ;  /* 0x0000008e00d37812 */ /* 0x040fe400078efcff */
[----:B------:R-:W-:Y:S01]  /*2140*/  LOP3.LUT R216, R0, 0x86, RZ, 0xfc, !PT ;  /* 0x0000008600d87812 */ /* 0x000fe200078efcff */
[----:B------:R-:W-:Y:S01]  /*2150*/  IMAD.HI.U32 R15, R11, R111, RZ ;  /* 0x0000006f0b0f7227 */ /* 0x000fe200078e00ff */
[----:B------:R-:W-:-:S02]  /*2160*/  IABS R81, R211 ;  /* 0x000000d300517213 */ /* 0x000fc40000000000 */
[----:B------:R-:W-:Y:S01]  /*2170*/  IABS R73, R216 ;  /* 0x000000d800497213 */ /* 0x000fe20000000000 */
[----:B------:R-:W-:Y:S01]  /*2180*/  IMAD R116, R10, R17, R116 ;  /* 0x000000110a747224 */ /* 0x000fe200078e0274 */
[----:B------:R-:W-:Y:S01]  /*2190*/  LOP3.LUT R215, R0, 0x88, RZ, 0xfc, !PT ;  /* 0x0000008800d77812 */ /* 0x000fe200078efcff */
[----:B------:R-:W-:Y:S01]  /*21a0*/  @!P3 IMAD.IADD R124, R124, 0x1, -R10 ;  /* 0x000000017c7cb824 */ /* 0x000fe200078e0a0a */
[----:B------:R-:W-:Y:S01]  /*21b0*/  ISETP.GT.U32.AND P3, PT, R10, R115, PT ;  /* 0x000000730a00720c */ /* 0x000fe20003f64070 */
[----:B------:R-:W-:Y:S01]  /*21c0*/  IMAD.MOV R17, RZ, RZ, -R14 ;  /* 0x000000ffff117224 */ /* 0x000fe200078e0a0e */
[----:B------:R-:W-:Y:S01]  /*21d0*/  IABS R76, R215 ;  /* 0x000000d7004c7213 */ /* 0x000fe20000000000 */
[----:B------:R-:W-:Y:S01]  /*21e0*/  IMAD.MOV R19, RZ, RZ, -R16 ;  /* 0x000000ffff137224 */ /* 0x000fe200078e0a10 */
[C---:B------:R-:W-:Y:S01]  /*21f0*/  LOP3.LUT R210, R0.reuse, 0x90, RZ, 0xfc, !PT ;  /* 0x0000009000d27812 */ /* 0x040fe200078efcff */
[----:B------:R-:W-:Y:S01]  /*2200*/  IMAD.MOV R13, RZ, RZ, -R13 ;  /* 0x000000ffff0d7224 */ /* 0x000fe200078e0a0d */
[C---:B------:R-:W-:Y:S01]  /*2210*/  LOP3.LUT R208, R0.reuse, 0x92, RZ, 0xfc, !PT ;  /* 0x0000009200d07812 */ /* 0x040fe200078efcff */
[----:B------:R-:W-:Y:S01]  /*2220*/  IMAD.MOV R15, RZ, RZ, -R15 ;  /* 0x000000ffff0f7224 */ /* 0x000fe200078e0a0f */
[----:B------:R-:W-:Y:S01]  /*2230*/  LOP3.LUT R214, R0, 0x8a, RZ, 0xfc, !PT ;  /* 0x0000008a00d67812 */ /* 0x000fe200078efcff */
[----:B------:R-:W-:Y:S01]  /*2240*/  IMAD.HI.U32 R14, R11, R106, RZ ;  /* 0x0000006a0b0e7227 */ /* 0x000fe200078e00ff */
[----:B------:R-:W-:-:S02]  /*2250*/  IABS R84, R210 ;  /* 0x000000d200547213 */ /* 0x000fc40000000000 */
[----:B------:R-:W-:Y:S01]  /*2260*/  IABS R85, R208 ;  /* 0x000000d000557213 */ /* 0x000fe20000000000 */
[----:B------:R-:W-:Y:S01]  /*2270*/  @!P2 IMAD.IADD R134, R134, 0x1, -R10 ;  /* 0x000000018686a824 */ /* 0x000fe200078e0a0a */
[C---:B------:R-:W-:Y:S01]  /*2280*/  ISETP.GT.U32.AND P2, PT, R10.reuse, R126, PT ;  /* 0x0000007e0a00720c */ /* 0x040fe20003f44070 */
[----:B------:R-:W-:Y:S01]  /*2290*/  IMAD R110, R10, R19, R110 ;  /* 0x000000130a6e7224 */ /* 0x000fe200078e026e */
[----:B------:R-:W-:Y:S01]  /*22a0*/  LOP3.LUT R212, R0, 0x8c, RZ, 0xfc, !PT ;  /* 0x0000008c00d47812 */ /* 0x000fe200078efcff */
[C---:B------:R-:W-:Y:S01]  /*22b0*/  IMAD R114, R10.reuse, R13, R114 ;  /* 0x0000000d0a727224 */ /* 0x040fe200078e0272 */
[----:B------:R-:W-:Y:S01]  /*22c0*/  IABS R77, R214 ;  /* 0x000000d6004d7213 */ /* 0x000fe20000000000 */
[----:B------:R-:W-:Y:S01]  /*22d0*/  IMAD R111, R10, R15, R111 ;  /* 0x0000000f0a6f7224 */ /* 0x000fe200078e026f */
[----:B------:R-:W-:Y:S01]  /*22e0*/  IABS R80, R212 ;  /* 0x000000d400507213 */ /* 0x000fe20000000000 */
[----:B------:R-:W-:Y:S01]  /*22f0*/  IMAD.MOV R19, RZ, RZ, -R14 ;  /* 0x000000ffff137224 */ /* 0x000fe200078e0a0e */
[----:B------:R-:W-:Y:S01]  /*2300*/  LOP3.LUT R207, R0, 0x94, RZ, 0xfc, !PT ;  /* 0x0000009400cf7812 */ /* 0x000fe200078efcff */
[--C-:B------:R-:W-:Y:S01]  /*2310*/  @!P6 IMAD.IADD R138, R138, 0x1, -R10.reuse ;  /* 0x000000018a8ae824 */ /* 0x100fe200078e0a0a */
[----:B------:R-:W-:Y:S01]  /*2320*/  ISETP.GT.U32.AND P6, PT, R10, R122, PT ;  /* 0x0000007a0a00720c */ /* 0x000fe20003fc4070 */
[--C-:B------:R-:W-:Y:S01]  /*2330*/  @!P1 IMAD.IADD R128, R128, 0x1, -R10.reuse ;  /* 0x0000000180809824 */ /* 0x100fe200078e0a0a */
[C---:B------:R-:W-:Y:S01]  /*2340*/  ISETP.GT.U32.AND P1, PT, R10.reuse, R119, PT ;  /* 0x000000770a00720c */ /* 0x040fe20003f24070 */
[----:B------:R-:W-:Y:S01]  /*2350*/  @!P0 IMAD.IADD R127, R127, 0x1, -R10 ;  /* 0x000000017f7f8824 */ /* 0x000fe200078e0a0a */
[----:B------:R-:W-:Y:S01]  /*2360*/  ISETP.GT.U32.AND P0, PT, R10, R118, PT ;  /* 0x000000760a00720c */ /* 0x000fe20003f04070 */
[----:B------:R-:W-:Y:S01]  /*2370*/  IMAD.HI.U32 R12, R11, R108, RZ ;  /* 0x0000006c0b0c7227 */ /* 0x000fe200078e00ff */
[----:B------:R-:W-:-:S02]  /*2380*/  LOP3.LUT R206, R0, 0x96, RZ, 0xfc, !PT ;  /* 0x0000009600ce7812 */ /* 0x000fc400078efcff */
[----:B------:R-:W-:Y:S01]  /*2390*/  IABS R88, R207 ;  /* 0x000000cf00587213 */ /* 0x000fe20000000000 */
[----:B------:R-:W-:Y:S01]  /*23a0*/  IMAD R106, R10, R19, R106 ;  /* 0x000000130a6a7224 */ /* 0x000fe200078e026a */
[----:B------:R-:W-:Y:S01]  /*23b0*/  LOP3.LUT R19, R0, 0x56, RZ, 0xfc, !PT ;  /* 0x0000005600137812 */ /* 0x000fe200078efcff */
[--C-:B------:R-:W-:Y:S01]  /*23c0*/  @!P4 IMAD.IADD R123, R123, 0x1, -R10.reuse ;  /* 0x000000017b7bc824 */ /* 0x100fe200078e0a0a */
[----:B------:R-:W-:Y:S01]  /*23d0*/  ISETP.GT.U32.AND P4, PT, R10, R114, PT ;  /* 0x000000720a00720c */ /* 0x000fe20003f84070 */
[----:B------:R-:W-:Y:S01]  /*23e0*/  @!P5 IMAD.IADD R120, R120, 0x1, -R10 ;  /* 0x000000017878d824 */ /* 0x000fe200078e0a0a */
[C---:B------:R-:W-:Y:S01]  /*23f0*/  ISETP.GT.U32.AND P5, PT, R10.reuse, R111, PT ;  /* 0x0000006f0a00720c */ /* 0x040fe20003fa4070 */
[----:B------:R-:W-:Y:S01]  /*2400*/  IMAD R112, R10, R17, R112 ;  /* 0x000000110a707224 */ /* 0x000fe200078e0270 */
[----:B------:R-:W-:Y:S01]  /*2410*/  IABS R90, R19 ;  /* 0x00000013005a7213 */ /* 0x000fe20000000000 */
[----:B------:R-:W-:Y:S01]  /*2420*/  IMAD.HI.U32 R15, R11, R103, RZ ;  /* 0x000000670b0f7227 */ /* 0x000fe200078e00ff */
[----:B------:R-:W-:Y:S01]  /*2430*/  STL [R1+0x620], R19 ;  /* 0x0006201301007387 */ /* 0x000fe20000100800 */
[----:B------:R-:W-:-:S02]  /*2440*/  IABS R89, R206 ;  /* 0x000000ce00597213 */ /* 0x000fc40000000000 */
[----:B------:R-:W-:Y:S01]  /*2450*/  IMAD.MOV R17, RZ, RZ, -R12 ;  /* 0x000000ffff117224 */ /* 0x000fe200078e0a0c */
[----:B------:R-:W-:Y:S01]  /*2460*/  STL [R1+0x61c], R18 ;  /* 0x00061c1201007387 */ /* 0x000fe20000100800 */
[----:B------:R-:W-:Y:S01]  /*2470*/  @!P3 IMAD.IADD R115, R115, 0x1, -R10 ;  /* 0x000000017373b824 */ /* 0x000fe200078e0a0a */
[----:B------:R-:W-:Y:S01]  /*2480*/  ISETP.GT.U32.AND P3, PT, R10, R106, PT ;  /* 0x0000006a0a00720c */ /* 0x000fe20003f64070 */
[----:B------:R-:W-:Y:S01]  /*2490*/  IMAD.MOV R15, RZ, RZ, -R15 ;  /* 0x000000ffff0f7224 */ /* 0x000fe200078e0a0f */
[----:B------:R-:W-:Y:S01]  /*24a0*/  LOP3.LUT R204, R0, 0x98, RZ, 0xfc, !PT ;  /* 0x0000009800cc7812 */ /* 0x000fe200078efcff */
[----:B------:R-:W-:Y:S01]  /*24b0*/  IMAD R108, R10, R17, R108 ;  /* 0x000000110a6c7224 */ /* 0x000fe200078e026c */
[----:B------:R-:W-:Y:S01]  /*24c0*/  LOP3.LUT R17, R0, 0x5a, RZ, 0xfc, !PT ;  /* 0x0000005a00117812 */ /* 0x000fe200078efcff */
[--C-:B------:R-:W-:Y:S01]  /*24d0*/  @!P2 IMAD.IADD R126, R126, 0x1, -R10.reuse ;  /* 0x000000017e7ea824 */ /* 0x100fe200078e0a0a */
[C---:B------:R-:W-:Y:S01]  /*24e0*/  ISETP.GT.U32.AND P2, PT, R10.reuse, R116, PT ;  /* 0x000000740a00720c */ /* 0x040fe20003f44070 */
[----:B------:R-:W-:Y:S01]  /*24f0*/  IMAD.HI.U32 R13, R11, R107, RZ ;  /* 0x0000006b0b0d7227 */ /* 0x000fe200078e00ff */
[----:B------:R-:W-:Y:S01]  /*2500*/  IABS R86, R17 ;  /* 0x0000001100567213 */ /* 0x000fe20000000000 */
[----:B------:R2:W-:Y:S01]  /*2510*/  STL [R1+0x618], R17 ;  /* 0x0006181101007387 */ /* 0x0005e20000100800 */
[----:B------:R-:W-:Y:S01]  /*2520*/  IABS R92, R204 ;  /* 0x000000cc005c7213 */ /* 0x000fe20000000000 */
[----:B------:R-:W-:Y:S01]  /*2530*/  IMAD R103, R10, R15, R103 ;  /* 0x0000000f0a677224 */ /* 0x000fe200078e0267 */
[----:B------:R-:W-:Y:S01]  /*2540*/  LOP3.LUT R200, R0, 0x9e, RZ, 0xfc, !PT ;  /* 0x0000009e00c87812 */ /* 0x000fe200078efcff */
[--C-:B------:R-:W-:Y:S01]  /*2550*/  @!P6 IMAD.IADD R122, R122, 0x1, -R10.reuse ;  /* 0x000000017a7ae824 */ /* 0x100fe200078e0a0a */
[C---:B------:R-:W-:Y:S01]  /*2560*/  ISETP.GT.U32.AND P6, PT, R10.reuse, R112, PT ;  /* 0x000000700a00720c */ /* 0x040fe20003fc4070 */
[--C-:B------:R-:W-:Y:S01]  /*2570*/  @!P1 IMAD.IADD R119, R119, 0x1, -R10.reuse ;  /* 0x0000000177779824 */ /* 0x100fe200078e0a0a */
[----:B------:R-:W-:Y:S01]  /*2580*/  ISETP.GT.U32.AND P1, PT, R10, R110, PT ;  /* 0x0000006e0a00720c */ /* 0x000fe20003f24070 */
[--C-:B------:R-:W-:Y:S01]  /*2590*/  @!P0 IMAD.IADD R118, R118, 0x1, -R10.reuse ;  /* 0x0000000176768824 */ /* 0x100fe200078e0a0a */
[----:B------:R-:W-:Y:S01]  /*25a0*/  ISETP.GT.U32.AND P0, PT, R10, R108, PT ;  /* 0x0000006c0a00720c */ /* 0x000fe20003f04070 */
[----:B------:R-:W-:Y:S01]  /*25b0*/  IMAD.MOV R13, RZ, RZ, -R13 ;  /* 0x000000ffff0d7224 */ /* 0x000fe200078e0a0d */
[----:B------:R-:W-:Y:S01]  /*25c0*/  LOP3.LUT R203, R0, 0x9a, RZ, 0xfc, !PT ;  /* 0x0000009a00cb7812 */ /* 0x000fe200078efcff */
[--C-:B------:R-:W-:Y:S01]  /*25d0*/  @!P4 IMAD.IADD R114, R114, 0x1, -R10.reuse ;  /* 0x000000017272c824 */ /* 0x100fe200078e0a0a */
[C---:B------:R-:W-:Y:S01]  /*25e0*/  ISETP.GT.U32.AND P4, PT, R10.reuse, R103, PT ;  /* 0x000000670a00720c */ /* 0x040fe20003f84070 */
[--C-:B------:R-:W-:Y:S01]  /*25f0*/  @!P5 IMAD.IADD R111, R111, 0x1, -R10.reuse ;  /* 0x000000016f6fd824 */ /* 0x100fe200078e0a0a */
[C---:B------:R-:W-:Y:S01]  /*2600*/  ISETP.GT.U32.AND P5, PT, R10.reuse, R119, PT ;  /* 0x000000770a00720c */ /* 0x040fe20003fa4070 */
[----:B------:R-:W-:Y:S01]  /*2610*/  IMAD R107, R10, R13, R107 ;  /* 0x0000000d0a6b7224 */ /* 0x000fe200078e026b */
[----:B------:R-:W-:Y:S01]  /*2620*/  IABS R97, R200 ;  /* 0x000000c800617213 */ /* 0x000fe20000000000 */
[--C-:B------:R-:W-:Y:S01]  /*2630*/  @!P3 IMAD.IADD R106, R106, 0x1, -R10.reuse ;  /* 0x000000016a6ab824 */ /* 0x100fe200078e0a0a */
[----:B------:R-:W-:Y:S01]  /*2640*/  ISETP.GT.U32.AND P3, PT, R10, R114, PT ;  /* 0x000000720a00720c */ /* 0x000fe20003f64070 */
        /* <DEDUP_REMOVED lines=12> */
[C---:B------:R-:W-:Y:S01]  /*2710*/  IMAD.HI.U32 R16, R11.reuse, R102, RZ ;  /* 0x000000660b107227 */ /* 0x040fe200078e00ff */
[----:B------:R-:W-:Y:S01]  /*2720*/  IABS R93, R203 ;  /* 0x000000cb005d7213 */ /* 0x000fe20000000000 */
[----:B------:R-:W-:Y:S01]  /*2730*/  STL [R1+0x614], R3 ;  /* 0x0006140301007387 */ /* 0x000fe20000100800 */
[C---:B------:R-:W-:Y:S01]  /*2740*/  LOP3.LUT R198, R0.reuse, 0xa2, RZ, 0xfc, !PT ;  /* 0x000000a200c67812 */ /* 0x040fe200078efcff */
[C---:B------:R-:W-:Y:S01]  /*2750*/  IMAD.HI.U32 R12, R11.reuse, R99, RZ ;  /* 0x000000630b0c7227 */ /* 0x040fe200078e00ff */
[C---:B------:R-:W-:Y:S01]  /*2760*/  LOP3.LUT R199, R0.reuse, 0xa0, RZ, 0xfc, !PT ;  /* 0x000000a000c77812 */ /* 0x040fe200078efcff */
[----:B------:R-:W-:Y:S01]  /*2770*/  STL [R1+0x610], R252 ;  /* 0x000610fc01007387 */ /* 0x000fe20000100800 */
[----:B------:R-:W-:Y:S01]  /*2780*/  IABS R101, R198 ;  /* 0x000000c600657213 */ /* 0x000fe20000000000 */
[C---:B------:R-:W-:Y:S01]  /*2790*/  IMAD.HI.U32 R13, R11.reuse, R98, RZ ;  /* 0x000000620b0d7227 */ /* 0x040fe200078e00ff */
[----:B------:R-:W-:Y:S01]  /*27a0*/  LOP3.LUT R196, R0, 0xa4, RZ, 0xfc, !PT ;  /* 0x000000a400c47812 */ /* 0x000fe200078efcff */
[----:B------:R-:W-:Y:S01]  /*27b0*/  STL [R1+0x60c], R251 ;  /* 0x00060cfb01007387 */ /* 0x000fe20000100800 */
[----:B------:R-:W-:Y:S01]  /*27c0*/  IABS R100, R199 ;  /* 0x000000c700647213 */ /* 0x000fe20000000000 */
[----:B------:R-:W-:Y:S01]  /*27d0*/  @!P3 IMAD.IADD R114, R114, 0x1, -R10 ;  /* 0x000000017272b824 */ /* 0x000fe200078e0a0a */
[----:B------:R-:W-:Y:S01]  /*27e0*/  ISETP.GT.U32.AND P3, PT, R10, R106, PT ;  /* 0x0000006a0a00720c */ /* 0x000fe20003f64070 */
[----:B------:R-:W-:Y:S01]  /*27f0*/  IMAD.MOV R21, RZ, RZ, -R16 ;  /* 0x000000ffff157224 */ /* 0x000fe200078e0a10 */
[----:B------:R-:W-:Y:S01]  /*2800*/  IABS R104, R196 ;  /* 0x000000c400687213 */ /* 0x000fe20000000000 */
[----:B------:R-:W-:Y:S01]  /*2810*/  IMAD.HI.U32 R16, R11, R91, RZ ;  /* 0x0000005b0b107227 */ /* 0x000fe200078e00ff */
[C---:B------:R-:W-:Y:S01]  /*2820*/  LOP3.LUT R187, R0.reuse, 0xac, RZ, 0xfc, !PT ;  /* 0x000000ac00bb7812 */ /* 0x040fe200078efcff */
[----:B------:R-:W-:Y:S01]  /*2830*/  STL [R1+0x608], R248 ;  /* 0x000608f801007387 */ /* 0x000fe20000100800 */
[----:B------:R-:W-:Y:S01]  /*2840*/  LOP3.LUT R202, R0, 0x9c, RZ, 0xfc, !PT ;  /* 0x0000009c00ca7812 */ /* 0x000fe200078efcff */
[----:B------:R-:W-:Y:S01]  /*2850*/  IMAD.MOV R12, RZ, RZ, -R12 ;  /* 0x000000ffff0c7224 */ /* 0x000fe200078e0a0c */
[----:B------:R-:W-:Y:S01]  /*2860*/  IABS R117, R187 ;  /* 0x000000bb00757213 */ /* 0x000fe20000000000 */
[----:B------:R-:W-:Y:S01]  /*2870*/  IMAD.MOV R13, RZ, RZ, -R13 ;  /* 0x000000ffff0d7224 */ /* 0x000fe200078e0a0d */
[----:B------:R-:W-:Y:S01]  /*2880*/  IABS R96, R202 ;  /* 0x000000ca00607213 */ /* 0x000fe20000000000 */
[----:B------:R-:W-:Y:S01]  /*2890*/  @!P2 IMAD.IADD R107, R107, 0x1, -R10 ;  /* 0x000000016b6ba824 */ /* 0x000fe200078e0a0a */
[----:B------:R-:W-:Y:S01]  /*28a0*/  ISETP.GT.U32.AND P2, PT, R10, R115, PT ;  /* 0x000000730a00720c */ /* 0x000fe20003f44070 */
[C---:B------:R-:W-:Y:S01]  /*28b0*/  IMAD.HI.U32 R14, R11.reuse, R95, RZ ;  /* 0x0000005f0b0e7227 */ /* 0x040fe200078e00ff */
[C---:B------:R-:W-:Y:S01]  /*28c0*/  LOP3.LUT R195, R0.reuse, 0xa6, RZ, 0xfc, !PT ;  /* 0x000000a600c37812 */ /* 0x040fe200078efcff */
[----:B------:R-:W-:Y:S01]  /*28d0*/  STL [R1+0x604], R247 ;  /* 0x000604f701007387 */ /* 0x000fe20000100800 */
[----:B------:R-:W-:Y:S01]  /*28e0*/  LOP3.LUT R186, R0, 0xae, RZ, 0xfc, !PT ;  /* 0x000000ae00ba7812 */ /* 0x000fe200078efcff */
[C---:B------:R-:W-:Y:S01]  /*28f0*/  IMAD R102, R10.reuse, R21, R102 ;  /* 0x000000150a667224 */ /* 0x040fe200078e0266 */
[----:B------:R-:W-:Y:S01]  /*2900*/  IABS R105, R195 ;  /* 0x000000c300697213 */ /* 0x000fe20000000000 */
        /* <DEDUP_REMOVED lines=10> */
[----:B------:R-:W-:Y:S01]  /*29b0*/  IMAD.MOV R14, RZ, RZ, -R14 ;  /* 0x000000ffff0e7224 */ /* 0x000fe200078e0a0e */
[----:B------:R-:W-:Y:S01]  /*29c0*/  IABS R109, R191 ;  /* 0x000000bf006d7213 */ /* 0x000fe20000000000 */
[----:B------:R-:W-:Y:S01]  /*29d0*/  IMAD.HI.U32 R13, R11, R87, RZ ;  /* 0x000000570b0d7227 */ /* 0x000fe200078e00ff */
[----:B------:R-:W-:Y:S01]  /*29e0*/  LOP3.LUT R183, R0, 0xb0, RZ, 0xfc, !PT ;  /* 0x000000b000b77812 */ /* 0x000fe200078efcff */
[----:B------:R-:W-:Y:S01]  /*29f0*/  STL [R1+0x5fc], R246 ;  /* 0x0005fcf601007387 */ /* 0x000fe20000100800 */
[----:B------:R-:W-:Y:S01]  /*2a00*/  IABS R113, R190 ;  /* 0x000000be00717213 */ /* 0x000fe20000000000 */
[----:B------:R-:W-:Y:S01]  /*2a10*/  IMAD R91, R10, R16, R91 ;  /* 0x000000100a5b7224 */ /* 0x000fe200078e025b */
[----:B------:R-:W-:Y:S01]  /*2a20*/  IABS R125, R183 ;  /* 0x000000b7007d7213 */ /* 0x000fe20000000000 */
[--C-:B------:R-:W-:Y:S01]  /*2a30*/  @!P6 IMAD.IADD R120, R120, 0x1, -R10.reuse ;  /* 0x000000017878e824 */ /* 0x100fe200078e0a0a */
[----:B------:R-:W-:Y:S01]  /*2a40*/  ISETP.GT.U32.AND P6, PT, R10, R103, PT ;  /* 0x000000670a00720c */ /* 0x000fe20003fc4070 */
[--C-:B------:R-:W-:Y:S01]  /*2a50*/  @!P4 IMAD.IADD R112, R112, 0x1, -R10.reuse ;  /* 0x000000017070c824 */ /* 0x100fe200078e0a0a */
[C---:B------:R-:W-:Y:S01]  /*2a60*/  ISETP.GT.U32.AND P4, PT, R10.reuse, R102, PT ;  /* 0x000000660a00720c */ /* 0x040fe20003f84070 */
[--C-:B------:R-:W-:Y:S01]  /*2a70*/  @!P5 IMAD.IADD R111, R111, 0x1, -R10.reuse ;  /* 0x000000016f6fd824 */ /* 0x100fe200078e0a0a */
[C---:B------:R-:W-:Y:S01]  /*2a80*/  ISETP.GT.U32.AND P5, PT, R10.reuse, R99, PT ;  /* 0x000000630a00720c */ /* 0x040fe20003fa4070 */
[----:B------:R-:W-:Y:S01]  /*2a90*/  IMAD R95, R10, R14, R95 ;  /* 0x0000000e0a5f7224 */ /* 0x000fe200078e025f */
[C---:B------:R-:W-:Y:S01]  /*2aa0*/  LOP3.LUT R182, R0.reuse, 0xb2, RZ, 0xfc, !PT ;  /* 0x000000b200b67812 */ /* 0x040fe200078efcff */
[----:B------:R-:W-:Y:S01]  /*2ab0*/  IMAD.MOV R13, RZ, RZ, -R13 ;  /* 0x000000ffff0d7224 */ /* 0x000fe200078e0a0d */
[C---:B------:R-:W-:Y:S01]  /*2ac0*/  LOP3.LUT R179, R0.reuse, 0xb4, RZ, 0xfc, !PT ;  /* 0x000000b400b37812 */ /* 0x040fe200078efcff */
[C---:B------:R-:W-:Y:S01]  /*2ad0*/  IMAD.HI.U32 R12, R11.reuse, R90, RZ ;  /* 0x0000005a0b0c7227 */ /* 0x040fe200078e00ff */
[----:B------:R-:W-:Y:S01]  /*2ae0*/  IABS R129, R182 ;  /* 0x000000b600817213 */ /* 0x000fe20000000000 */
[----:B------:R-:W-:Y:S01]  /*2af0*/  STL [R1+0x5f8], R244 ;  /* 0x0005f8f401007387 */ /* 0x000fe20000100800 */
[----:B------:R-:W-:Y:S01]  /*2b00*/  IABS R133, R179 ;  /* 0x000000b300857213 */ /* 0x000fe20000000000 */
[C---:B------:R-:W-:Y:S01]  /*2b10*/  IMAD.HI.U32 R14, R11.reuse, R86, RZ ;  /* 0x000000560b0e7227 */ /* 0x040fe200078e00ff */
[C---:B------:R-:W-:Y:S01]  /*2b20*/  LOP3.LUT R174, R0.reuse, 0xba, RZ, 0xfc, !PT ;  /* 0x000000ba00ae7812 */ /* 0x040fe200078efcff */
[----:B------:R-:W-:Y:S01]  /*2b30*/  STL [R1+0x5f4], R242 ;  /* 0x0005f4f201007387 */ /* 0x000fe20000100800 */
[----:B------:R-:W-:Y:S01]  /*2b40*/  LOP3.LUT R178, R0, 0xb6, RZ, 0xfc, !PT ;  /* 0x000000b600b27812 */ /* 0x000fe200078efcff */
[C---:B------:R-:W-:Y:S01]  /*2b50*/  IMAD.HI.U32 R15, R11.reuse, R94, RZ ;  /* 0x0000005e0b0f7227 */ /* 0x040fe200078e00ff */
[----:B------:R-:W-:Y:S01]  /*2b60*/  IABS R145, R174 ;  /* 0x000000ae00917213 */ /* 0x000fe20000000000 */
[----:B------:R-:W-:Y:S01]  /*2b70*/  STL [R1+0x5f0], R240 ;  /* 0x0005f0f001007387 */ /* 0x000fe20000100800 */
[----:B------:R-:W-:Y:S01]  /*2b80*/  IABS R137, R178 ;  /* 0x000000b200897213 */ /* 0x000fe20000000000 */
[----:B------:R-:W-:Y:S01]  /*2b90*/  @!P3 IMAD.IADD R106, R106, 0x1, -R10 ;  /* 0x000000016a6ab824 */ /* 0x000fe200078e0a0a */
[C---:B------:R-:W-:Y:S01]  /*2ba0*/  ISETP.GT.U32.AND P3, PT, R10.reuse, R91, PT ;  /* 0x0000005b0a00720c */ /* 0x040fe20003f64070 */
[----:B------:R-:W-:Y:S01]  /*2bb0*/  IMAD R87, R10, R13, R87 ;  /* 0x0000000d0a577224 */ /* 0x000fe200078e0257 */
[C---:B------:R-:W-:Y:S01]  /*2bc0*/  LOP3.LUT R162, R0.reuse, 0xbe, RZ, 0xfc, !PT ;  /* 0x000000be00a27812 */ /* 0x040fe200078efcff */
[----:B--2---:R-:W-:Y:S01]  /*2bd0*/  IMAD.MOV R17, RZ, RZ, -R12 ;  /* 0x000000ffff117224 */ /* 0x004fe200078e0a0c */
[C---:B------:R-:W-:Y:S01]  /*2be0*/  LOP3.LUT R163, R0.reuse, 0xbc, RZ, 0xfc, !PT ;  /* 0x000000bc00a37812 */ /* 0x040fe200078efcff */
[----:B------:R-:W-:Y:S01]  /*2bf0*/  IMAD.MOV R19, RZ, RZ, -R14 ;  /* 0x000000ffff137224 */ /* 0x000fe200078e0a0e */
[----:B------:R-:W-:Y:S01]  /*2c00*/  IABS R153, R162 ;  /* 0x000000a200997213 */ /* 0x000fe20000000000 */
[----:B------:R-:W-:Y:S01]  /*2c10*/  IMAD.HI.U32 R13, R11, R78, RZ ;  /* 0x0000004e0b0d7227 */ /* 0x000fe200078e00ff */
[C---:B------:R-:W-:Y:S01]  /*2c20*/  LOP3.LUT R160, R0.reuse, 0xc0, RZ, 0xfc, !PT ;  /* 0x000000c000a07812 */ /* 0x040fe200078efcff */
[----:B------:R-:W-:Y:S01]  /*2c30*/  STL [R1+0x5ec], R238 ;  /* 0x0005ecee01007387 */ /* 0x000fe20000100800 */
[----:B------:R-:W-:Y:S01]  /*2c40*/  LOP3.LUT R175, R0, 0xb8, RZ, 0xfc, !PT ;  /* 0x000000b800af7812 */ /* 0x000fe200078efcff */
[----:B------:R-:W-:Y:S01]  /*2c50*/  @!P2 IMAD.IADD R115, R115, 0x1, -R10 ;  /* 0x000000017373a824 */ /* 0x000fe200078e0a0a */
[C---:B------:R-:W-:Y:S01]  /*2c60*/  ISETP.GT.U32.AND P2, PT, R10.reuse, R107, PT ;  /* 0x0000006b0a00720c */ /* 0x040fe20003f44070 */
[----:B------:R-:W-:Y:S01]  /*2c70*/  IMAD.MOV R15, RZ, RZ, -R15 ;  /* 0x000000ffff0f7224 */ /* 0x000fe200078e0a0f */
[----:B------:R-:W-:Y:S01]  /*2c80*/  IABS R149, R163 ;  /* 0x000000a300957213 */ /* 0x000fe20000000000 */
[C---:B------:R-:W-:Y:S01]  /*2c90*/  IMAD R90, R10.reuse, R17, R90 ;  /* 0x000000110a5a7224 */ /* 0x040fe200078e025a */
[----:B------:R-:W-:Y:S01]  /*2ca0*/  IABS R157, R160 ;  /* 0x000000a0009d7213 */ /* 0x000fe20000000000 */
[----:B------:R-:W-:Y:S01]  /*2cb0*/  IMAD R86, R10, R19, R86 ;  /* 0x000000130a567224 */ /* 0x000fe200078e0256 */
[----:B------:R-:W-:Y:S01]  /*2cc0*/  LOP3.LUT R57, R0, 0xc8, RZ, 0xfc, !PT ;  /* 0x000000c800397812 */ /* 0x000fe200078efcff */
[----:B------:R-:W-:Y:S01]  /*2cd0*/  IMAD.MOV R13, RZ, RZ, -R13 ;  /* 0x000000ffff0d7224 */ /* 0x000fe200078e0a0d */
[----:B------:R-:W-:Y:S01]  /*2ce0*/  IABS R141, R175 ;  /* 0x000000af008d7213 */ /* 0x000fe20000000000 */
[--C-:B------:R-:W-:Y:S01]  /*2cf0*/  @!P1 IMAD.IADD R110, R110, 0x1, -R10.reuse ;  /* 0x000000016e6e9824 */ /* 0x100fe200078e0a0a */
[----:B------:R-:W-:Y:S01]  /*2d00*/  ISETP.GT.U32.AND P1, PT, R10, R98, PT ;  /* 0x000000620a00720c */ /* 0x000fe20003f24070 */
[----:B------:R-:W-:Y:S01]  /*2d10*/  @!P0 IMAD.IADD R108, R108, 0x1, -R10 ;  /* 0x000000016c6c8824 */ /* 0x000fe200078e0a0a */
[C---:B------:R-:W-:Y:S01]  /*2d20*/  ISETP.GT.U32.AND P0, PT, R10.reuse, R95, PT ;  /* 0x0000005f0a00720c */ /* 0x040fe20003f04070 */
[----:B------:R-:W-:Y:S01]  /*2d30*/  IMAD R94, R10, R15, R94 ;  /* 0x0000000f0a5e7224 */ /* 0x000fe200078e025e */
[----:B------:R-:W-:Y:S01]  /*2d40*/  IABS R173, R57 ;  /* 0x0000003900ad7213 */ /* 0x000fe20000000000 */
[C---:B------:R-:W-:Y:S01]  /*2d50*/  IMAD.HI.U32 R15, R11.reuse, R83, RZ ;  /* 0x000000530b0f7227 */ /* 0x040fe200078e00ff */
[C---:B------:R-:W-:Y:S01]  /*2d60*/  LOP3.LUT R159, R0.reuse, 0xc2, RZ, 0xfc, !PT ;  /* 0x000000c2009f7812 */ /* 0x040fe200078efcff */
[----:B------:R-:W-:Y:S01]  /*2d70*/  STL [R1+0x5e8], R236 ;  /* 0x0005e8ec01007387 */ /* 0x000fe20000100800 */
[----:B------:R-:W-:Y:S01]  /*2d80*/  LOP3.LUT R56, R0, 0xca, RZ, 0xfc, !PT ;  /* 0x000000ca00387812 */ /* 0x000fe200078efcff */
[----:B------:R-:W-:Y:S01]  /*2d90*/  IMAD.HI.U32 R16, R11, R82, RZ ;  /* 0x000000520b107227 */ /* 0x000fe200078e00ff */
[----:B------:R-:W-:Y:S01]  /*2da0*/  IABS R161, R159 ;  /* 0x0000009f00a17213 */ /* 0x000fe20000000000 */
[----:B------:R-:W-:Y:S01]  /*2db0*/  STL [R1+0x5e4], R234 ;  /* 0x0005e4ea01007387 */ /* 0x000fe20000100800 */
[----:B------:R-:W-:Y:S01]  /*2dc0*/  IABS R177, R56 ;  /* 0x0000003800b17213 */ /* 0x000fe20000000000 */
[----:B------:R-:W-:Y:S01]  /*2dd0*/  IMAD R78, R10, R13, R78 ;  /* 0x0000000d0a4e7224 */ /* 0x000fe200078e024e */
[----:B------:R-:W-:Y:S01]  /*2de0*/  LOP3.LUT R158, R0, 0xc4, RZ, 0xfc, !PT ;  /* 0x000000c4009e7812 */ /* 0x000fe200078efcff */
[--C-:B------:R-:W-:Y:S01]  /*2df0*/  @!P6 IMAD.IADD R103, R103, 0x1, -R10.reuse ;  /* 0x000000016767e824 */ /* 0x100fe200078e0a0a */
[----:B------:R-:W-:Y:S01]  /*2e00*/  ISETP.GT.U32.AND P6, PT, R10, R90, PT ;  /* 0x0000005a0a00720c */ /* 0x000fe20003fc4070 */
[--C-:B------:R-:W-:Y:S01]  /*2e10*/  @!P4 IMAD.IADD R102, R102, 0x1, -R10.reuse ;  /* 0x000000016666c824 */ /* 0x100fe200078e0a0a */
[C---:B------:R-:W-:Y:S01]  /*2e20*/  ISETP.GT.U32.AND P4, PT, R10.reuse, R87, PT ;  /* 0x000000570a00720c */ /* 0x040fe20003f84070 */
[----:B------:R-:W-:Y:S01]  /*2e30*/  @!P5 IMAD.IADD R99, R99, 0x1, -R10 ;  /* 0x000000016363d824 */ /* 0x000fe200078e0a0a */
[----:B------:R-:W-:Y:S01]  /*2e40*/  ISETP.GT.U32.AND P5, PT, R10, R86, PT ;  /* 0x000000560a00720c */ /* 0x000fe20003fa4070 */
[----:B------:R-:W-:Y:S01]  /*2e50*/  IMAD.MOV R15, RZ, RZ, -R15 ;  /* 0x000000ffff0f7224 */ /* 0x000fe200078e0a0f */
[----:B------:R-:W-:Y:S01]  /*2e60*/  IABS R165, R158 ;  /* 0x0000009e00a57213 */ /* 0x000fe20000000000 */
[----:B------:R-:W-:Y:S01]  /*2e70*/  IMAD.MOV R21, RZ, RZ, -R16 ;  /* 0x000000ffff157224 */ /* 0x000fe200078e0a10 */
[----:B------:R-:W-:Y:S01]  /*2e80*/  LOP3.LUT R54, R0, 0xce, RZ, 0xfc, !PT ;  /* 0x000000ce00367812 */ /* 0x000fe200078efcff */
[----:B------:R-:W-:Y:S01]  /*2e90*/  @!P3 IMAD.IADD R91, R91, 0x1, -R10 ;  /* 0x000000015b5bb824 */ /* 0x000fe200078e0a0a */
[C---:B------:R-:W-:Y:S01]  /*2ea0*/  ISETP.GT.U32.AND P3, PT, R10.reuse, R78, PT ;  /* 0x0000004e0a00720c */ /* 0x040fe20003f64070 */
[----:B------:R-:W-:Y:S01]  /*2eb0*/  IMAD R83, R10, R15, R83 ;  /* 0x0000000f0a537224 */ /* 0x000fe200078e0253 */
[----:B------:R-:W-:Y:S01]  /*2ec0*/  LOP3.LUT R155, R0, 0xc6, RZ, 0xfc, !PT ;  /* 0x000000c6009b7812 */ /* 0x000fe200078efcff */
[C---:B------:R-:W-:Y:S01]  /*2ed0*/  IMAD R82, R10.reuse, R21, R82 ;  /* 0x000000150a527224 */ /* 0x040fe200078e0252 */
[----:B------:R-:W-:Y:S01]  /*2ee0*/  IABS R185, R54 ;  /* 0x0000003600b97213 */ /* 0x000fe20000000000 */
[--C-:B------:R-:W-:Y:S01]  /*2ef0*/  @!P2 IMAD.IADD R107, R107, 0x1, -R10.reuse ;  /* 0x000000016b6ba824 */ /* 0x100fe200078e0a0a */
[----:B------:R-:W-:Y:S01]  /*2f00*/  ISETP.GT.U32.AND P2, PT, R10, R94, PT ;  /* 0x0000005e0a00720c */ /* 0x000fe20003f44070 */
[----:B------:R-:W-:Y:S01]  /*2f10*/  IMAD.HI.U32 R12, R11, R79, RZ ;  /* 0x0000004f0b0c7227 */ /* 0x000fe200078e00ff */
[----:B------:R-:W-:Y:S01]  /*2f20*/  LOP3.LUT R55, R0, 0xcc, RZ, 0xfc, !PT ;  /* 0x000000cc00377812 */ /* 0x000fe200078efcff */
[----:B------:R-:W-:Y:S01]  /*2f30*/  STL [R1+0x6d4], R232 ;  /* 0x0006d4e801007387 */ /* 0x000fe20000100800 */
[----:B------:R-:W-:Y:S01]  /*2f40*/  IABS R169, R155 ;  /* 0x0000009b00a97213 */ /* 0x000fe20000000000 */
[--C-:B------:R-:W-:Y:S01]  /*2f50*/  @!P1 IMAD.IADD R98, R98, 0x1, -R10.reuse ;  /* 0x0000000162629824 */ /* 0x100fe200078e0a0a */
[C---:B------:R-:W-:Y:S01]  /*2f60*/  ISETP.GT.U32.AND P1, PT, R10.reuse, R83, PT ;  /* 0x000000530a00720c */ /* 0x040fe20003f24070 */
[----:B------:R-:W-:Y:S01]  /*2f70*/  @!P0 IMAD.IADD R95, R95, 0x1, -R10 ;  /* 0x000000015f5f8824 */ /* 0x000fe200078e0a0a */
[----:B------:R-:W-:Y:S01]  /*2f80*/  ISETP.GT.U32.AND P0, PT, R10, R82, PT ;  /* 0x000000520a00720c */ /* 0x000fe20003f04070 */
[----:B------:R-:W-:Y:S01]  /*2f90*/  IMAD.MOV R12, RZ, RZ, -R12 ;  /* 0x000000ffff0c7224 */ /* 0x000fe200078e0a0c */
[----:B------:R-:W-:Y:S01]  /*2fa0*/  IABS R181, R55 ;  /* 0x0000003700b57213 */ /* 0x000fe20000000000 */
[--C-:B------:R-:W-:Y:S01]  /*2fb0*/  @!P6 IMAD.IADD R90, R90, 0x1, -R10.reuse ;  /* 0x000000015a5ae824 */ /* 0x100fe200078e0a0a */
[C---:B------:R-:W-:Y:S01]  /*2fc0*/  ISETP.GT.U32.AND P6, PT, R10.reuse, R102, PT ;  /* 0x000000660a00720c */ /* 0x040fe20003fc4070 */
[--C-:B------:R-:W-:Y:S01]  /*2fd0*/  @!P4 IMAD.IADD R87, R87, 0x1, -R10.reuse ;  /* 0x000000015757c824 */ /* 0x100fe200078e0a0a */
[----:B------:R-:W-:Y:S01]  /*2fe0*/  ISETP.GT.U32.AND P4, PT, R10, R99, PT ;  /* 0x000000630a00720c */ /* 0x000fe20003f84070 */
[--C-:B------:R-:W-:Y:S01]  /*2ff0*/  @!P5 IMAD.IADD R86, R86, 0x1, -R10.reuse ;  /* 0x000000015656d824 */ /* 0x100fe200078e0a0a */
[C---:B------:R-:W-:Y:S01]  /*3000*/  ISETP.GT.U32.AND P5, PT, R10.reuse, R98, PT ;  /* 0x000000620a00720c */ /* 0x040fe20003fa4070 */
[----:B------:R-:W-:Y:S01]  /*3010*/  IMAD R79, R10, R12, R79 ;  /* 0x0000000c0a4f7224 */ /* 0x000fe200078e024f */
[----:B------:R-:W-:Y:S01]  /*3020*/  LOP3.LUT R49, R0, 0xd8, RZ, 0xfc, !PT ;  /* 0x000000d800317812 */ /* 0x000fe200078efcff */
[--C-:B------:R-:W-:Y:S01]  /*3030*/  @!P3 IMAD.IADD R78, R78, 0x1, -R10.reuse ;  /* 0x000000014e4eb824 */ /* 0x100fe200078e0a0a */
[----:B------:R-:W-:Y:S01]  /*3040*/  ISETP.GT.U32.AND P3, PT, R10, R90, PT ;  /* 0x0000005a0a00720c */ /* 0x000fe20003f64070 */
        /* <DEDUP_REMOVED lines=8> */
[--C-:B------:R-:W-:Y:S01]  /*30d0*/  @!P1 IMAD.IADD R83, R83, 0x1, -R10.reuse ;  /* 0x0000000153539824 */ /* 0x100fe200078e0a0a */
[----:B------:R-:W-:Y:S01]  /*30e0*/  ISETP.GT.U32.AND P1, PT, R10, R95, PT ;  /* 0x0000005f0a00720c */ /* 0x000fe20003f24070 */
[--C-:B------:R-:W-:Y:S01]  /*30f0*/  @!P0 IMAD.IADD R82, R82, 0x1, -R10.reuse ;  /* 0x0000000152528824 */ /* 0x100fe200078e0a0a */
[C---:B------:R-:W-:Y:S01]  /*3100*/  ISETP.GT.U32.AND P0, PT, R10.reuse, R94, PT ;  /* 0x0000005e0a00720c */ /* 0x040fe20003f04070 */
        /* <DEDUP_REMOVED lines=8> */
[----:B------:R-:W-:Y:S01]  /*3190*/  @!P5 IMAD.IADD R98, R98, 0x1, -R10 ;  /* 0x000000016262d824 */ /* 0x000fe200078e0a0a */
[----:B------:R-:W-:Y:S01]  /*31a0*/  ISETP.GT.U32.AND P5, PT, R10, R86, PT ;  /* 0x000000560a00720c */ /* 0x000fe20003fa4070 */
[----:B------:R-:W-:Y:S01]  /*31b0*/  IMAD.MOV R16, RZ, RZ, -R16 ;  /* 0x000000ffff107224 */ /* 0x000fe200078e0a10 */
[----:B------:R-:W-:Y:S01]  /*31c0*/  LOP3.LUT R47, R0, 0xdc, RZ, 0xfc, !PT ;  /* 0x000000dc002f7812 */ /* 0x000fe200078efcff */
[C---:B------:R-:W-:Y:S01]  /*31d0*/  IMAD.HI.U32 R15, R11.reuse, R74, RZ ;  /* 0x0000004a0b0f7227 */ /* 0x040fe200078e00ff */
[----:B------:R-:W-:Y:S01]  /*31e0*/  IABS R209, R48 ;  /* 0x0000003000d17213 */ /* 0x000fe20000000000 */
[----:B------:R-:W-:Y:S01]  /*31f0*/  STL [R1+0x6c8], R226 ;  /* 0x0006c8e201007387 */ /* 0x000fe20000100800 */
[----:B------:R-:W-:Y:S01]  /*3200*/  IABS R213, R47 ;  /* 0x0000002f00d57213 */ /* 0x000fe20000000000 */
[--C-:B------:R-:W-:Y:S01]  /*3210*/  @!P3 IMAD.IADD R90, R90, 0x1, -R10.reuse ;  /* 0x000000015a5ab824 */ /* 0x100fe200078e0a0a */
[C---:B------:R-:W-:Y:S01]  /*3220*/  ISETP.GT.U32.AND P3, PT, R10.reuse, R75, PT ;  /* 0x0000004b0a00720c */ /* 0x040fe20003f64070 */
[----:B------:R-:W-:Y:S01]  /*3230*/  IMAD R71, R10, R16, R71 ;  /* 0x000000100a477224 */ /* 0x000fe200078e0247 */
[C---:B------:R-:W-:Y:S01]  /*3240*/  LOP3.LUT R51, R0.reuse, 0xd4, RZ, 0xfc, !PT ;  /* 0x000000d400337812 */ /* 0x040fe200078efcff */
[----:B------:R-:W-:Y:S01]  /*3250*/  IMAD.MOV R15, RZ, RZ, -R15 ;  /* 0x000000ffff0f7224 */ /* 0x000fe200078e0a0f */
[----:B------:R-:W-:Y:S01]  /*3260*/  LOP3.LUT R46, R0, 0xde, RZ, 0xfc, !PT ;  /* 0x000000de002e7812 */ /* 0x000fe200078efcff */
[----:B------:R-:W-:Y:S01]  /*3270*/  IMAD.HI.U32 R16, R11, R59, RZ ;  /* 0x0000003b0b107227 */ /* 0x000fe200078e00ff */
[----:B------:R-:W-:Y:S01]  /*3280*/  IABS R197, R51 ;  /* 0x0000003300c57213 */ /* 0x000fe20000000000 */
[----:B------:R-:W-:Y:S01]  /*3290*/  STL [R1+0x6c4], R224 ;  /* 0x0006c4e001007387 */ /* 0x000fe20000100800 */
[----:B------:R-:W-:Y:S01]  /*32a0*/  IABS R217, R46 ;  /* 0x0000002e00d97213 */ /* 0x000fe20000000000 */
[----:B------:R-:W-:Y:S01]  /*32b0*/  @!P2 IMAD.IADD R79, R79, 0x1, -R10 ;  /* 0x000000014f4fa824 */ /* 0x000fe200078e0a0a */
[----:B------:R-:W-:Y:S01]  /*32c0*/  ISETP.GT.U32.AND P2, PT, R10, R91, PT ;  /* 0x0000005b0a00720c */ /* 0x000fe20003f44070 */
[----:B------:R-:W-:Y:S01]  /*32d0*/  IMAD.HI.U32 R13, R11, R67, RZ ;  /* 0x000000430b0d7227 */ /* 0x000fe200078e00ff */
[C---:B------:R-:W-:Y:S01]  /*32e0*/  LOP3.LUT R43, R0.reuse, 0xe4, RZ, 0xfc, !PT ;  /* 0x000000e4002b7812 */ /* 0x040fe200078efcff */
[----:B------:R-:W-:Y:S01]  /*32f0*/  STL [R1+0x6c0], R222 ;  /* 0x0006c0de01007387 */ /* 0x000fe20000100800 */
[----:B------:R-:W-:Y:S01]  /*3300*/  LOP3.LUT R42, R0, 0xe6, RZ, 0xfc, !PT ;  /* 0x000000e6002a7812 */ /* 0x000fe200078efcff */
[C---:B------:R-:W-:Y:S01]  /*3310*/  IMAD R74, R10.reuse, R15, R74 ;  /* 0x0000000f0a4a7224 */ /* 0x040fe200078e024a */
[----:B------:R-:W-:Y:S01]  /*3320*/  IABS R225, R43 ;  /* 0x0000002b00e17213 */ /* 0x000fe20000000000 */
[----:B------:R-:W-:Y:S01]  /*3330*/  IMAD.MOV R16, RZ, RZ, -R16 ;  /* 0x000000ffff107224 */ /* 0x000fe200078e0a10 */
[----:B------:R-:W-:Y:S01]  /*3340*/  STL [R1+0x6bc], R220 ;  /* 0x0006bcdc01007387 */ /* 0x000fe20000100800 */
[--C-:B------:R-:W-:Y:S01]  /*3350*/  @!P1 IMAD.IADD R95, R95, 0x1, -R10.reuse ;  /* 0x000000015f5f9824 */ /* 0x100fe200078e0a0a */
[----:B------:R-:W-:Y:S01]  /*3360*/  ISETP.GT.U32.AND P1, PT, R10, R83, PT ;  /* 0x000000530a00720c */ /* 0x000fe20003f24070 */
[----:B------:R-:W-:Y:S01]  /*3370*/  @!P0 IMAD.IADD R94, R94, 0x1, -R10 ;  /* 0x000000015e5e8824 */ /* 0x000fe200078e0a0a */
[----:B------:R-:W-:Y:S01]  /*3380*/  ISETP.GT.U32.AND P0, PT, R10, R82, PT ;  /* 0x000000520a00720c */ /* 0x000fe20003f04070 */
[----:B------:R-:W-:Y:S01]  /*3390*/  IMAD.HI.U32 R12, R11, R70, RZ ;  /* 0x000000460b0c7227 */ /* 0x000fe200078e00ff */
[----:B------:R-:W-:Y:S01]  /*33a0*/  STL [R1+0x6b8], R219 ;  /* 0x0006b8db01007387 */ /* 0x000fe20000100800 */
[----:B------:R-:W-:-:S02]  /*33b0*/  IABS R227, R42 ;  /* 0x0000002a00e37213 */ /* 0x000fc40000000000 */
[----:B------:R-:W-:Y:S01]  /*33c0*/  IMAD.MOV R13, RZ, RZ, -R13 ;  /* 0x000000ffff0d7224 */ /* 0x000fe200078e0a0d */
[----:B------:R-:W-:Y:S01]  /*33d0*/  STL [R1+0x6b4], R218 ;  /* 0x0006b4da01007387 */ /* 0x000fe20000100800 */
[----:B------:R-:W-:Y:S01]  /*33e0*/  IMAD R59, R10, R16, R59 ;  /* 0x000000100a3b7224 */ /* 0x000fe200078e023b */
[----:B------:R-:W-:Y:S01]  /*33f0*/  LOP3.LUT R39, R0, 0xec, RZ, 0xfc, !PT ;  /* 0x000000ec00277812 */ /* 0x000fe200078efcff */
[--C-:B------:R-:W-:Y:S01]  /*3400*/  @!P4 IMAD.IADD R87, R87, 0x1, -R10.reuse ;  /* 0x000000015757c824 */ /* 0x100fe200078e0a0a */
[----:B------:R-:W-:Y:S01]  /*3410*/  ISETP.GT.U32.AND P4, PT, R10, R74, PT ;  /* 0x0000004a0a00720c */ /* 0x000fe20003f84070 */
[----:B------:R-:W-:Y:S01]  /*3420*/  @!P5 IMAD.IADD R86, R86, 0x1, -R10 ;  /* 0x000000015656d824 */ /* 0x000fe200078e0a0a */
[C---:B------:R-:W-:Y:S01]  /*3430*/  ISETP.GT.U32.AND P5, PT, R10.reuse, R71, PT ;  /* 0x000000470a00720c */ /* 0x040fe20003fa4070 */
[----:B------:R-:W-:Y:S01]  /*3440*/  IMAD.MOV R17, RZ, RZ, -R12 ;  /* 0x000000ffff117224 */ /* 0x000fe200078e0a0c */
[----:B------:R-:W-:Y:S01]  /*3450*/  STL [R1+0x6b0], R216 ;  /* 0x0006b0d801007387 */ /* 0x000fe20000100800 */
[----:B------:R-:W-:Y:S01]  /*3460*/  IMAD R67, R10, R13, R67 ;  /* 0x0000000d0a437224 */ /* 0x000fe200078e0243 */
[----:B------:R-:W-:Y:S01]  /*3470*/  IABS R233, R39 ;  /* 0x0000002700e97213 */ /* 0x000fe20000000000 */
[----:B------:R-:W-:Y:S01]  /*3480*/  IMAD.HI.U32 R12, R11, R60, RZ ;  /* 0x0000003c0b0c7227 */ /* 0x000fe200078e00ff */
[----:B------:R-:W-:Y:S01]  /*3490*/  STL [R1+0x6ac], R215 ;  /* 0x0006acd701007387 */ /* 0x000fe20000100800 */
[----:B------:R-:W-:-:S02]  /*34a0*/  LOP3.LUT R41, R0, 0xe8, RZ, 0xfc, !PT ;  /* 0x000000e800297812 */ /* 0x000fc400078efcff */
[C---:B------:R-:W-:Y:S01]  /*34b0*/  IMAD.HI.U32 R13, R11.reuse, R61, RZ ;  /* 0x0000003d0b0d7227 */ /* 0x040fe200078e00ff */
[----:B------:R-:W-:Y:S01]  /*34c0*/  STL [R1+0x6a8], R214 ;  /* 0x0006a8d601007387 */ /* 0x000fe20000100800 */
[C---:B------:R-:W-:Y:S02]  /*34d0*/  LOP3.LUT R40, R0.reuse, 0xea, RZ, 0xfc, !PT ;  /* 0x000000ea00287812 */ /* 0x040fe400078efcff */
[----:B------:R-:W-:Y:S01]  /*34e0*/  IMAD.HI.U32 R15, R11, R58, RZ ;  /* 0x0000003a0b0f7227 */ /* 0x000fe200078e00ff */
[----:B------:R-:W-:Y:S01]  /*34f0*/  STL [R1+0x6a4], R212 ;  /* 0x0006a4d401007387 */ /* 0x000fe20000100800 */
[----:B------:R-:W-:Y:S02]  /*3500*/  LOP3.LUT R50, R0, 0xd6, RZ, 0xfc, !PT ;  /* 0x000000d600327812 */ /* 0x000fe400078efcff */
[----:B------:R-:W-:Y:S01]  /*3510*/  @!P3 IMAD.IADD R75, R75, 0x1, -R10 ;  /* 0x000000014b4bb824 */ /* 0x000fe200078e0a0a */
[C---:B------:R-:W-:Y:S01]  /*3520*/  ISETP.GT.U32.AND P3, PT, R10.reuse, R59, PT ;  /* 0x0000003b0a00720c */ /* 0x040fe20003f64070 */
[C---:B------:R-:W-:Y:S01]  /*3530*/  IMAD R70, R10.reuse, R17, R70 ;  /* 0x000000110a467224 */ /* 0x040fe200078e0246 */
[----:B------:R-:W-:Y:S01]  /*3540*/  STL [R1+0x6a0], R211 ;  /* 0x0006a0d301007387 */ /* 0x000fe20000100800 */
[----:B------:R-:W-:Y:S01]  /*3550*/  IMAD.MOV R17, RZ, RZ, -R12 ;  /* 0x000000ffff117224 */ /* 0x000fe200078e0a0c */
[----:B------:R-:W-:Y:S01]  /*3560*/  IABS R229, R41 ;  /* 0x0000002900e57213 */ /* 0x000fe20000000000 */
[----:B------:R-:W-:Y:S01]  /*3570*/  IMAD.MOV R13, RZ, RZ, -R13 ;  /* 0x000000ffff0d7224 */ /* 0x000fe200078e0a0d */
[----:B------:R-:W-:Y:S01]  /*3580*/  STL [R1+0x69c], R210 ;  /* 0x00069cd201007387 */ /* 0x000fe20000100800 */
[----:B------:R-:W-:Y:S01]  /*3590*/  @!P2 IMAD.IADD R91, R91, 0x1, -R10 ;  /* 0x000000015b5ba824 */ /* 0x000fe200078e0a0a */
[----:B------:R-:W-:Y:S01]  /*35a0*/  ISETP.GT.U32.AND P2, PT, R10, R79, PT ;  /* 0x0000004f0a00720c */ /* 0x000fe20003f44070 */
[----:B------:R-:W-:Y:S01]  /*35b0*/  IMAD.MOV R15, RZ, RZ, -R15 ;  /* 0x000000ffff0f7224 */ /* 0x000fe200078e0a0f */
[----:B------:R-:W-:Y:S01]  /*35c0*/  STL [R1+0x698], R208 ;  /* 0x000698d001007387 */ /* 0x000fe20000100800 */
[----:B------:R-:W-:Y:S01]  /*35d0*/  IMAD.HI.U32 R14, R11, R66, RZ ;  /* 0x000000420b0e7227 */ /* 0x000fe200078e00ff */
[----:B------:R-:W-:-:S02]  /*35e0*/  IABS R231, R40 ;  /* 0x0000002800e77213 */ /* 0x000fc40000000000 */
[----:B------:R-:W-:Y:S01]  /*35f0*/  STL [R1+0x694], R207 ;  /* 0x000694cf01007387 */ /* 0x000fe20000100800 */
[----:B------:R-:W-:Y:S01]  /*3600*/  IMAD R60, R10, R17, R60 ;  /* 0x000000110a3c7224 */ /* 0x000fe200078e023c */
[----:B------:R-:W-:Y:S01]  /*3610*/  LOP3.LUT R35, R0, 0xf4, RZ, 0xfc, !PT ;  /* 0x000000f400237812 */ /* 0x000fe200078efcff */
[----:B------:R-:W-:Y:S01]  /*3620*/  IMAD R61, R10, R13, R61 ;  /* 0x0000000d0a3d7224 */ /* 0x000fe200078e023d */
[----:B------:R-:W-:Y:S01]  /*3630*/  STL [R1+0x690], R206 ;  /* 0x000690ce01007387 */ /* 0x000fe20000100800 */
[--C-:B------:R-:W-:Y:S01]  /*3640*/  @!P6 IMAD.IADD R102, R102, 0x1, -R10.reuse ;  /* 0x000000016666e824 */ /* 0x100fe200078e0a0a */
[C---:B------:R-:W-:Y:S01]  /*3650*/  ISETP.GT.U32.AND P6, PT, R10.reuse, R78, PT ;  /* 0x0000004e0a00720c */ /* 0x040fe20003fc4070 */
[--C-:B------:R-:W-:Y:S01]  /*3660*/  @!P1 IMAD.IADD R83, R83, 0x1, -R10.reuse ;  /* 0x0000000153539824 */ /* 0x100fe200078e0a0a */
[----:B------:R-:W-:Y:S01]  /*3670*/  ISETP.GT.U32.AND P1, PT, R10, R70, PT ;  /* 0x000000460a00720c */ /* 0x000fe20003f24070 */
[----:B------:R-:W-:Y:S01]  /*3680*/  @!P0 IMAD.IADD R82, R82, 0x1, -R10 ;  /* 0x0000000152528824 */ /* 0x000fe200078e0a0a */
[C---:B------:R-:W-:Y:S01]  /*3690*/  ISETP.GT.U32.AND P0, PT, R10.reuse, R67, PT ;  /* 0x000000430a00720c */ /* 0x040fe20003f04070 */
[----:B------:R-:W-:Y:S01]  /*36a0*/  IMAD R58, R10, R15, R58 ;  /* 0x0000000f0a3a7224 */ /* 0x000fe200078e023a */
[----:B------:R-:W-:Y:S01]  /*36b0*/  STL [R1+0x68c], R204 ;  /* 0x00068ccc01007387 */ /* 0x000fe20000100800 */
[----:B------:R-:W-:Y:S01]  /*36c0*/  IMAD.MOV R19, RZ, RZ, -R14 ;  /* 0x000000ffff137224 */ /* 0x000fe200078e0a0e */
[----:B------:R-:W-:Y:S01]  /*36d0*/  LOP3.LUT R38, R0, 0xee, RZ, 0xfc, !PT ;  /* 0x000000ee00267812 */ /* 0x000fe200078efcff */
[----:B------:R-:W-:Y:S01]  /*36e0*/  IMAD.HI.U32 R15, R11, R63, RZ ;  /* 0x0000003f0b0f7227 */ /* 0x000fe200078e00ff */
[----:B------:R-:W-:Y:S01]  /*36f0*/  STL [R1+0x688], R203 ;  /* 0x000688cb01007387 */ /* 0x000fe20000100800 */
[----:B------:R-:W-:-:S02]  /*3700*/  IABS R201, R50 ;  /* 0x0000003200c97213 */ /* 0x000fc40000000000 */
[--C-:B------:R-:W-:Y:S01]  /*3710*/  @!P4 IMAD.IADD R74, R74, 0x1, -R10.reuse ;  /* 0x000000014a4ac824 */ /* 0x100fe200078e0a0a */
[C---:B------:R-:W-:Y:S01]  /*3720*/  ISETP.GT.U32.AND P4, PT, R10.reuse, R60, PT ;  /* 0x0000003c0a00720c */ /* 0x040fe20003f84070 */
[----:B------:R-:W-:Y:S01]  /*3730*/  @!P5 IMAD.IADD R71, R71, 0x1, -R10 ;  /* 0x000000014747d824 */ /* 0x000fe200078e0a0a */
[C---:B------:R-:W-:Y:S01]  /*3740*/  ISETP.GT.U32.AND P5, PT, R10.reuse, R61, PT ;  /* 0x0000003d0a00720c */ /* 0x040fe20003fa4070 */
[C---:B------:R-:W-:Y:S01]  /*3750*/  IMAD R66, R10.reuse, R19, R66 ;  /* 0x000000130a427224 */ /* 0x040fe200078e0242 */
[----:B------:R-:W-:Y:S01]  /*3760*/  STL [R1+0x684], R202 ;  /* 0x000684ca01007387 */ /* 0x000fe20000100800 */
[----:B------:R-:W-:Y:S01]  /*3770*/  IMAD.MOV R15, RZ, RZ, -R15 ;  /* 0x000000ffff0f7224 */ /* 0x000fe200078e0a0f */
[----:B------:R-:W-:Y:S01]  /*3780*/  IABS R241, R35 ;  /* 0x0000002300f17213 */ /* 0x000fe20000000000 */
[--C-:B------:R-:W-:Y:S01]  /*3790*/  @!P3 IMAD.IADD R59, R59, 0x1, -R10.reuse ;  /* 0x000000013b3bb824 */ /* 0x100fe200078e0a0a */
[C---:B------:R-:W-:Y:S01]  /*37a0*/  ISETP.GT.U32.AND P3, PT, R10.reuse, R74, PT ;  /* 0x0000004a0a00720c */ /* 0x040fe20003f64070 */
[C---:B------:R-:W-:Y:S01]  /*37b0*/  IMAD R63, R10.reuse, R15, R63 ;  /* 0x0000000f0a3f7224 */ /* 0x040fe200078e023f */
[----:B------:R-:W-:Y:S01]  /*37c0*/  STL [R1+0x680], R200 ;  /* 0x000680c801007387 */ /* 0x000fe20000100800 */
[----:B------:R-:W-:Y:S01]  /*37d0*/  @!P2 IMAD.IADD R79, R79, 0x1, -R10 ;  /* 0x000000014f4fa824 */ /* 0x000fe200078e0a0a */
[----:B------:R-:W-:Y:S01]  /*37e0*/  ISETP.GT.U32.AND P2, PT, R10, R66, PT ;  /* 0x000000420a00720c */ /* 0x000fe20003f44070 */
[----:B------:R-:W-:Y:S01]  /*37f0*/  IMAD.HI.U32 R14, R11, R62, RZ ;  /* 0x0000003e0b0e7227 */ /* 0x000fe200078e00ff */
[----:B------:R-:W-:Y:S01]  /*3800*/  STL [R1+0x67c], R199 ;  /* 0x00067cc701007387 */ /* 0x000fe20000100800 */
[----:B------:R-:W-:-:S02]  /*3810*/  IABS R235, R38 ;  /* 0x0000002600eb7213 */ /* 0x000fc40000000000 */
[--C-:B------:R-:W-:Y:S01]  /*3820*/  @!P6 IMAD.IADD R78, R78, 0x1, -R10.reuse ;  /* 0x000000014e4ee824 */ /* 0x100fe200078e0a0a */
[----:B------:R-:W-:Y:S01]  /*3830*/  ISETP.GT.U32.AND P6, PT, R10, R58, PT ;  /* 0x0000003a0a00720c */ /* 0x000fe20003fc4070 */
[--C-:B------:R-:W-:Y:S01]  /*3840*/  @!P1 IMAD.IADD R70, R70, 0x1, -R10.reuse ;  /* 0x0000000146469824 */ /* 0x100fe200078e0a0a */
[----:B------:R-:W-:Y:S01]  /*3850*/  STL [R1+0x678], R198 ;  /* 0x000678c601007387 */ /* 0x000fe20000100800 */
[----:B------:R-:W-:Y:S01]  /*3860*/  @!P0 IMAD.IADD R67, R67, 0x1, -R10 ;  /* 0x0000000143438824 */ /* 0x000fe200078e0a0a */
[----:B------:R-:W-:Y:S01]  /*3870*/  ISETP.GT.U32.AND P0, PT, R10, R63, PT ;  /* 0x0000003f0a00720c */ /* 0x000fe20003f04070 */
[----:B------:R-:W-:Y:S01]  /*3880*/  IMAD.MOV R19, RZ, RZ, -R14 ;  /* 0x000000ffff137224 */ /* 0x000fe200078e0a0e */
[----:B------:R-:W-:Y:S01]  /*3890*/  STL [R1+0x674], R196 ;  /* 0x000674c401007387 */ /* 0x000fe20000100800 */
[--C-:B------:R-:W-:Y:S01]  /*38a0*/  @!P4 IMAD.IADD R60, R60, 0x1, -R10.reuse ;  /* 0x000000013c3cc824 */ /* 0x100fe200078e0a0a */
[C---:B------:R-:W-:Y:S01]  /*38b0*/  ISETP.GT.U32.AND P4, PT, R10.reuse, R71, PT ;  /* 0x000000470a00720c */ /* 0x040fe20003f84070 */
[----:B------:R-:W-:Y:S01]  /*38c0*/  @!P5 IMAD.IADD R61, R61, 0x1, -R10 ;  /* 0x000000013d3dd824 */ /* 0x000fe200078e0a0a */
[C---:B------:R-:W-:Y:S01]  /*38d0*/  ISETP.GT.U32.AND P5, PT, R10.reuse, R70, PT ;  /* 0x000000460a00720c */ /* 0x040fe20003fa4070 */
[----:B------:R-:W-:Y:S01]  /*38e0*/  IMAD R62, R10, R19, R62 ;  /* 0x000000130a3e7224 */ /* 0x000fe200078e023e */
[----:B------:R-:W-:Y:S01]  /*38f0*/  STL [R1+0x670], R195 ;  /* 0x000670c301007387 */ /* 0x000fe20000100800 */
[----:B------:R-:W-:Y:S01]  /*3900*/  IMAD.HI.U32 R16, R11, R64, RZ ;  /* 0x000000400b107227 */ /* 0x000fe200078e00ff */
[----:B------:R-:W-:-:S02]  /*3910*/  LOP3.LUT R45, R0, 0xe0, RZ, 0xfc, !PT ;  /* 0x000000e0002d7812 */ /* 0x000fc400078efcff */
[----:B------:R-:W-:Y:S01]  /*3920*/  ISETP.GT.U32.AND P1, PT, R10, R62, PT ;  /* 0x0000003e0a00720c */ /* 0x000fe20003f24070 */
[--C-:B------:R-:W-:Y:S01]  /*3930*/  @!P3 IMAD.IADD R74, R74, 0x1, -R10.reuse ;  /* 0x000000014a4ab824 */ /* 0x100fe200078e0a0a */
[----:B------:R-:W-:Y:S01]  /*3940*/  ISETP.GT.U32.AND P3, PT, R10, R59, PT ;  /* 0x0000003b0a00720c */ /* 0x000fe20003f64070 */
[----:B------:R-:W-:Y:S01]  /*3950*/  IMAD.HI.U32 R13, R11, R68, RZ ;  /* 0x000000440b0d7227 */ /* 0x000fe200078e00ff */
[----:B------:R-:W-:Y:S01]  /*3960*/  STL [R1+0x66c], R191 ;  /* 0x00066cbf01007387 */ /* 0x000fe20000100800 */
[----:B------:R-:W-:Y:S02]  /*3970*/  LOP3.LUT R34, R0, 0xf6, RZ, 0xfc, !PT ;  /* 0x000000f600227812 */ /* 0x000fe400078efcff */
[----:B------:R-:W-:Y:S01]  /*3980*/  @!P2 IMAD.IADD R66, R66, 0x1, -R10 ;  /* 0x000000014242a824 */ /* 0x000fe200078e0a0a */
[----:B------:R-:W-:Y:S01]  /*3990*/  STL [R1+0x668], R190 ;  /* 0x000668be01007387 */ /* 0x000fe20000100800 */
[----:B------:R-:W-:Y:S01]  /*39a0*/  IMAD.MOV R21, RZ, RZ, -R16 ;  /* 0x000000ffff157224 */ /* 0x000fe200078e0a10 */
[----:B------:R-:W-:Y:S01]  /*39b0*/  IABS R221, R45 ;  /* 0x0000002d00dd7213 */ /* 0x000fe20000000000 */
[----:B------:R-:W-:Y:S01]  /*39c0*/  IMAD.MOV R13, RZ, RZ, -R13 ;  /* 0x000000ffff0d7224 */ /* 0x000fe200078e0a0d */
[----:B------:R-:W-:Y:S01]  /*39d0*/  STL [R1+0x664], R187 ;  /* 0x000664bb01007387 */ /* 0x000fe20000100800 */
[--C-:B------:R-:W-:Y:S01]  /*39e0*/  @!P6 IMAD.IADD R58, R58, 0x1, -R10.reuse ;  /* 0x000000013a3ae824 */ /* 0x100fe200078e0a0a */
[C---:B------:R-:W-:Y:S01]  /*39f0*/  ISETP.GT.U32.AND P6, PT, R10.reuse, R75, PT ;  /* 0x0000004b0a00720c */ /* 0x040fe20003fc4070 */
[----:B------:R-:W-:Y:S01]  /*3a00*/  @!P0 IMAD.IADD R63, R63, 0x1, -R10 ;  /* 0x000000013f3f8824 */ /* 0x000fe200078e0a0a */
[----:B------:R-:W-:Y:S01]  /*3a10*/  ISETP.GT.U32.AND P0, PT, R10, R66, PT ;  /* 0x000000420a00720c */ /* 0x000fe20003f04070 */
[----:B------:R-:W-:Y:S01]  /*3a20*/  IMAD.HI.U32 R15, R11, R72, RZ ;  /* 0x000000480b0f7227 */ /* 0x000fe200078e00ff */
[----:B------:R-:W-:Y:S01]  /*3a30*/  STL [R1+0x5e0], R186 ;  /* 0x0005e0ba01007387 */ /* 0x000fe20000100800 */
[----:B------:R-:W-:-:S02]  /*3a40*/  IABS R243, R34 ;  /* 0x0000002200f37213 */ /* 0x000fc40000000000 */
[C---:B------:R-:W-:Y:S01]  /*3a50*/  IMAD R64, R10.reuse, R21, R64 ;  /* 0x000000150a407224 */ /* 0x040fe200078e0240 */
        /* <DEDUP_REMOVED lines=8> */
[----:B------:R-:W-:Y:S01]  /*3ae0*/  ISETP.GT.U32.AND P2, PT, R10, R64, PT ;  /* 0x000000400a00720c */ /* 0x000fe20003f44070 */
[----:B------:R-:W-:Y:S01]  /*3af0*/  IMAD.HI.U32 R12, R11, R65, RZ ;  /* 0x000000410b0c7227 */ /* 0x000fe200078e00ff */
[----:B------:R-:W-:Y:S01]  /*3b00*/  STL [R1+0x5d8], R182 ;  /* 0x0005d8b601007387 */ /* 0x000fe20000100800 */
[----:B------:R-:W-:-:S02]  /*3b10*/  LOP3.LUT R37, R0, 0xf0, RZ, 0xfc, !PT ;  /* 0x000000f000257812 */ /* 0x000fc400078efcff */
[----:B------:R-:W-:Y:S01]  /*3b20*/  IMAD.HI.U32 R14, R11, R69, RZ ;  /* 0x000000450b0e7227 */ /* 0x000fe200078e00ff */
[----:B------:R-:W-:Y:S01]  /*3b30*/  STL [R1+0x5d4], R179 ;  /* 0x0005d4b301007387 */ /* 0x000fe20000100800 */
[----:B------:R-:W-:Y:S02]  /*3b40*/  IABS R223, R44 ;  /* 0x0000002c00df7213 */ /* 0x000fe40000000000 */
[----:B------:R-:W-:Y:S01]  /*3b50*/  @!P3 IMAD.IADD R59, R59, 0x1, -R10 ;  /* 0x000000013b3bb824 */ /* 0x000fe200078e0a0a */
[C---:B------:R-:W-:Y:S01]  /*3b60*/  ISETP.GT.U32.AND P3, PT, R10.reuse, R68, PT ;  /* 0x000000440a00720c */ /* 0x040fe20003f64070 */
[----:B------:R-:W-:Y:S01]  /*3b70*/  IMAD R72, R10, R15, R72 ;  /* 0x0000000f0a487224 */ /* 0x000fe200078e0248 */
[----:B------:R-:W-:Y:S01]  /*3b80*/  STL [R1+0x5d0], R178 ;  /* 0x0005d0b201007387 */ /* 0x000fe20000100800 */
[----:B------:R-:W-:Y:S01]  /*3b90*/  IMAD.MOV R12, RZ, RZ, -R12 ;  /* 0x000000ffff0c7224 */ /* 0x000fe200078e0a0c */
[----:B------:R-:W-:Y:S01]  /*3ba0*/  LOP3.LUT R36, R0, 0xf2, RZ, 0xfc, !PT ;  /* 0x000000f200247812 */ /* 0x000fe200078efcff */
[----:B------:R-:W-:Y:S01]  /*3bb0*/  IMAD.MOV R14, RZ, RZ, -R14 ;  /* 0x000000ffff0e7224 */ /* 0x000fe200078e0a0e */
[----:B------:R-:W-:Y:S01]  /*3bc0*/  STL [R1+0x5cc], R175 ;  /* 0x0005ccaf01007387 */ /* 0x000fe20000100800 */
[----:B------:R-:W-:Y:S01]  /*3bd0*/  IMAD.HI.U32 R15, R11, R81, RZ ;  /* 0x000000510b0f7227 */ /* 0x000fe200078e00ff */
[----:B------:R-:W-:-:S02]  /*3be0*/  IABS R237, R37 ;  /* 0x0000002500ed7213 */ /* 0x000fc40000000000 */
[----:B------:R-:W-:Y:S01]  /*3bf0*/  STL [R1+0x5c8], R174 ;  /* 0x0005c8ae01007387 */ /* 0x000fe20000100800 */
[--C-:B------:R-:W-:Y:S01]  /*3c00*/  @!P1 IMAD.IADD R62, R62, 0x1, -R10.reuse ;  /* 0x000000013e3e9824 */ /* 0x100fe200078e0a0a */
[C---:B------:R-:W-:Y:S01]  /*3c10*/  ISETP.GT.U32.AND P1, PT, R10.reuse, R67, PT ;  /* 0x000000430a00720c */ /* 0x040fe20003f24070 */
[----:B------:R-:W-:Y:S01]  /*3c20*/  IMAD.HI.U32 R16, R11, R73, RZ ;  /* 0x000000490b107227 */ /* 0x000fe200078e00ff */
[----:B------:R-:W-:Y:S01]  /*3c30*/  STL [R1+0x5c4], R163 ;  /* 0x0005c4a301007387 */ /* 0x000fe20000100800 */
[----:B------:R-:W-:Y:S02]  /*3c40*/  IABS R239, R36 ;  /* 0x0000002400ef7213 */ /* 0x000fe40000000000 */
[C---:B------:R-:W-:Y:S01]  /*3c50*/  IMAD R65, R10.reuse, R12, R65 ;  /* 0x0000000c0a417224 */ /* 0x040fe200078e0241 */
[----:B------:R-:W-:Y:S01]  /*3c60*/  STL [R1+0x5c0], R162 ;  /* 0x0005c0a201007387 */ /* 0x000fe20000100800 */
[----:B------:R-:W-:Y:S01]  /*3c70*/  IMAD R69, R10, R14, R69 ;  /* 0x0000000e0a457224 */ /* 0x000fe200078e0245 */
[----:B------:R-:W-:Y:S01]  /*3c80*/  LOP3.LUT R33, R0, 0xf8, RZ, 0xfc, !PT ;  /* 0x000000f800217812 */ /* 0x000fe200078efcff */
[----:B------:R-:W-:Y:S01]  /*3c90*/  IMAD.MOV R15, RZ, RZ, -R15 ;  /* 0x000000ffff0f7224 */ /* 0x000fe200078e0a0f */
[----:B------:R-:W-:Y:S01]  /*3ca0*/  STL [R1+0x5bc], R160 ;  /* 0x0005bca001007387 */ /* 0x000fe20000100800 */
[--C-:B------:R-:W-:Y:S01]  /*3cb0*/  @!P6 IMAD.IADD R75, R75, 0x1, -R10.reuse ;  /* 0x000000014b4be824 */ /* 0x100fe200078e0a0a */
[----:B------:R-:W-:Y:S01]  /*3cc0*/  ISETP.GT.U32.AND P6, PT, R10, R62, PT ;  /* 0x0000003e0a00720c */ /* 0x000fe20003fc4070 */
[----:B------:R-:W-:Y:S01]  /*3cd0*/  @!P0 IMAD.IADD R66, R66, 0x1, -R10 ;  /* 0x0000000142428824 */ /* 0x000fe200078e0a0a */
[----:B------:R-:W-:Y:S01]  /*3ce0*/  ISETP.GT.U32.AND P0, PT, R10, R63, PT ;  /* 0x0000003f0a00720c */ /* 0x000fe20003f04070 */
[----:B------:R-:W-:Y:S01]  /*3cf0*/  IMAD.MOV R16, RZ, RZ, -R16 ;  /* 0x000000ffff107224 */ /* 0x000fe200078e0a10 */
[----:B------:R-:W-:Y:S01]  /*3d00*/  STL [R1+0x5b8], R159 ;  /* 0x0005b89f01007387 */ /* 0x000fe20000100800 */
[----:B------:R-:W-:Y:S01]  /*3d10*/  IMAD.HI.U32 R12, R11, R76, RZ ;  /* 0x0000004c0b0c7227 */ /* 0x000fe200078e00ff */
[----:B------:R-:W-:-:S02]  /*3d20*/  LOP3.LUT R32, R0, 0xfa, RZ, 0xfc, !PT ;  /* 0x000000fa00207812 */ /* 0x000fc400078efcff */
[----:B------:R-:W-:Y:S01]  /*3d30*/  STL [R1+0x5b4], R158 ;  /* 0x0005b49e01007387 */ /* 0x000fe20000100800 */
[----:B------:R-:W-:Y:S01]  /*3d40*/  IMAD R81, R10, R15, R81 ;  /* 0x0000000f0a517224 */ /* 0x000fe200078e0251 */
[----:B------:R-:W-:Y:S01]  /*3d50*/  IABS R245, R33 ;  /* 0x0000002100f57213 */ /* 0x000fe20000000000 */
[--C-:B------:R-:W-:Y:S01]  /*3d60*/  @!P4 IMAD.IADD R60, R60, 0x1, -R10.reuse ;  /* 0x000000013c3cc824 */ /* 0x100fe200078e0a0a */
[C---:B------:R-:W-:Y:S01]  /*3d70*/  ISETP.GT.U32.AND P4, PT, R10.reuse, R69, PT ;  /* 0x000000450a00720c */ /* 0x040fe20003f84070 */
        /* <DEDUP_REMOVED lines=9> */
[C---:B------:R-:W-:Y:S01]  /*3e10*/  IMAD.HI.U32 R12, R11.reuse, R85, RZ ;  /* 0x000000550b0c7227 */ /* 0x040fe200078e00ff */
[----:B------:R-:W-:Y:S01]  /*3e20*/  STL [R1+0x5a8], R56 ;  /* 0x0005a83801007387 */ /* 0x000fe20000100800 */
[----:B------:R-:W-:Y:S02]  /*3e30*/  IABS R4, R31 ;  /* 0x0000001f00047213 */ /* 0x000fe40000000000 */
[--C-:B------:R-:W-:Y:S01]  /*3e40*/  @!P2 IMAD.IADD R64, R64, 0x1, -R10.reuse ;  /* 0x000000014040a824 */ /* 0x100fe200078e0a0a */
[----:B------:R-:W-:Y:S01]  /*3e50*/  ISETP.GT.U32.AND P2, PT, R10, R58, PT ;  /* 0x0000003a0a00720c */ /* 0x000fe20003f44070 */
[----:B------:R-:W-:Y:S01]  /*3e60*/  IMAD.HI.U32 R13, R11, R77, RZ ;  /* 0x0000004d0b0d7227 */ /* 0x000fe200078e00ff */
[----:B------:R-:W-:Y:S03]  /*3e70*/  STL [R1+0x5a4], R55 ;  /* 0x0005a43701007387 */ /* 0x000fe60000100800 */
[----:B------:R-:W-:Y:S01]  /*3e80*/  @!P3 IMAD.IADD R68, R68, 0x1, -R10 ;  /* 0x000000014444b824 */ /* 0x000fe200078e0a0a */
[C---:B------:R-:W-:Y:S01]  /*3e90*/  ISETP.GT.U32.AND P3, PT, R10.reuse, R81, PT ;  /* 0x000000510a00720c */ /* 0x040fe20003f64070 */
[----:B------:R-:W-:Y:S01]  /*3ea0*/  IMAD.MOV R21, RZ, RZ, -R16 ;  /* 0x000000ffff157224 */ /* 0x000fe200078e0a10 */
[----:B------:R-:W-:Y:S01]  /*3eb0*/  STL [R1+0x5a0], R54 ;  /* 0x0005a03601007387 */ /* 0x000fe20000100800 */
[----:B------:R-:W-:-:S02]  /*3ec0*/  IMAD R76, R10, R17, R76 ;  /* 0x000000110a4c7224 */ /* 0x000fc400078e024c */
[----:B------:R-:W-:Y:S01]  /*3ed0*/  IMAD.MOV R12, RZ, RZ, -R12 ;  /* 0x000000ffff0c7224 */ /* 0x000fe200078e0a0c */
[----:B------:R-:W-:Y:S01]  /*3ee0*/  STL [R1+0x59c], R53 ;  /* 0x00059c3501007387 */ /* 0x000fe20000100800 */
[----:B------:R-:W-:Y:S01]  /*3ef0*/  @!P1 IMAD.IADD R67, R67, 0x1, -R10 ;  /* 0x0000000143439824 */ /* 0x000fe200078e0a0a */
[C---:B------:R-:W-:Y:S01]  /*3f00*/  ISETP.GT.U32.AND P1, PT, R10.reuse, R64, PT ;  /* 0x000000400a00720c */ /* 0x040fe20003f24070 */
[----:B------:R-:W-:Y:S01]  /*3f10*/  IMAD.HI.U32 R14, R11, R80, RZ ;  /* 0x000000500b0e7227 */ /* 0x000fe200078e00ff */
[----:B------:R-:W-:Y:S03]  /*3f20*/  STL [R1+0x598], R52 ;  /* 0x0005983401007387 */ /* 0x000fe60000100800 */
[----:B------:R-:W-:Y:S01]  /*3f30*/  IMAD.MOV R13, RZ, RZ, -R13 ;  /* 0x000000ffff0d7224 */ /* 0x000fe200078e0a0d */
[----:B------:R-:W-:Y:S01]  /*3f40*/  STL [R1+0x594], R51 ;  /* 0x0005943301007387 */ /* 0x000fe20000100800 */
[----:B------:R-:W-:-:S02]  /*3f50*/  IMAD R84, R10, R21, R84 ;  /* 0x000000150a547224 */ /* 0x000fc400078e0254 */
[----:B------:R-:W-:Y:S01]  /*3f60*/  IMAD R85, R10, R12, R85 ;  /* 0x0000000c0a557224 */ /* 0x000fe200078e0255 */
[----:B------:R-:W-:Y:S01]  /*3f70*/  STL [R1+0x590], R50 ;  /* 0x0005903201007387 */ /* 0x000fe20000100800 */
[--C-:B------:R-:W-:Y:S01]  /*3f80*/  @!P6 IMAD.IADD R62, R62, 0x1, -R10.reuse ;  /* 0x000000013e3ee824 */ /* 0x100fe200078e0a0a */
[C---:B------:R-:W-:Y:S01]  /*3f90*/  ISETP.GT.U32.AND P6, PT, R10.reuse, R73, PT ;  /* 0x000000490a00720c */ /* 0x040fe20003fc4070 */
[----:B------:R-:W-:Y:S01]  /*3fa0*/  @!P0 IMAD.IADD R63, R63, 0x1, -R10 ;  /* 0x000000013f3f8824 */ /* 0x000fe200078e0a0a */
[C---:B------:R-:W-:Y:S01]  /*3fb0*/  ISETP.GT.U32.AND P0, PT, R10.reuse, R76, PT ;  /* 0x0000004c0a00720c */ /* 0x040fe20003f04070 */
[----:B------:R-:W-:Y:S01]  /*3fc0*/  IMAD.MOV R19, RZ, RZ, -R14 ;  /* 0x000000ffff137224 */ /* 0x000fe200078e0a0e */
[----:B------:R-:W-:Y:S01]  /*3fd0*/  STL [R1+0x58c], R49 ;  /* 0x00058c3101007387 */ /* 0x000fe20000100800 */
[C---:B------:R-:W-:Y:S02]  /*3fe0*/  IMAD R77, R10.reuse, R13, R77 ;  /* 0x0000000d0a4d7224 */ /* 0x040fe400078e024d */
[C---:B------:R-:W-:Y:S01]  /*3ff0*/  IMAD.HI.U32 R13, R11.reuse, R88, RZ ;  /* 0x000000580b0d7227 */ /* 0x040fe200078e00ff */
[----:B------:R-:W-:Y:S03]  /*4000*/  STL [R1+0x588], R48 ;  /* 0x0005883001007387 */ /* 0x000fe60000100800 */
[----:B------:R-:W-:Y:S01]  /*4010*/  IMAD.HI.U32 R14, R11, R89, RZ ;  /* 0x000000590b0e7227 */ /* 0x000fe200078e00ff */
[----:B------:R-:W-:Y:S03]  /*4020*/  STL [R1+0x584], R47 ;  /* 0x0005842f01007387 */ /* 0x000fe60000100800 */
[--C-:B------:R-:W-:Y:S01]  /*4030*/  @!P4 IMAD.IADD R69, R69, 0x1, -R10.reuse ;  /* 0x000000014545c824 */ /* 0x100fe200078e0a0a */
[----:B------:R-:W-:Y:S01]  /*4040*/  ISETP.GT.U32.AND P4, PT, R10, R84, PT ;  /* 0x000000540a00720c */ /* 0x000fe20003f84070 */
[----:B------:R-:W-:Y:S01]  /*4050*/  @!P5 IMAD.IADD R72, R72, 0x1, -R10 ;  /* 0x000000014848d824 */ /* 0x000fe200078e0a0a */
[----:B------:R-:W-:Y:S01]  /*4060*/  ISETP.GT.U32.AND P5, PT, R10, R85, PT ;  /* 0x000000550a00720c */ /* 0x000fe20003fa4070 */
[----:B------:R-:W-:Y:S01]  /*4070*/  IMAD.MOV R13, RZ, RZ, -R13 ;  /* 0x000000ffff0d7224 */ /* 0x000fe200078e0a0d */
[----:B------:R-:W-:Y:S01]  /*4080*/  STL [R1+0x580], R46 ;  /* 0x0005802e01007387 */ /* 0x000fe20000100800 */
[----:B------:R-:W-:-:S02]  /*4090*/  IMAD.MOV R14, RZ, RZ, -R14 ;  /* 0x000000ffff0e7224 */ /* 0x000fc400078e0a0e */
[--C-:B------:R-:W-:Y:S01]  /*40a0*/  @!P2 IMAD.IADD R58, R58, 0x1, -R10.reuse ;  /* 0x000000013a3aa824 */ /* 0x100fe200078e0a0a */
[C---:B------:R-:W-:Y:S01]  /*40b0*/  ISETP.GT.U32.AND P2, PT, R10.reuse, R65, PT ;  /* 0x000000410a00720c */ /* 0x040fe20003f44070 */
[----:B------:R-:W-:Y:S01]  /*40c0*/  @!P3 IMAD.IADD R81, R81, 0x1, -R10 ;  /* 0x000000015151b824 */ /* 0x000fe200078e0a0a */
[C---:B------:R-:W-:Y:S01]  /*40d0*/  ISETP.GT.U32.AND P3, PT, R10.reuse, R69, PT ;  /* 0x000000450a00720c */ /* 0x040fe20003f64070 */
[C---:B------:R-:W-:Y:S01]  /*40e0*/  IMAD R88, R10.reuse, R13, R88 ;  /* 0x0000000d0a587224 */ /* 0x040fe200078e0258 */
[----:B------:R-:W-:Y:S01]  /*40f0*/  STL [R1+0x57c], R45 ;  /* 0x00057c2d01007387 */ /* 0x000fe20000100800 */
[----:B------:R-:W-:Y:S02]  /*4100*/  IMAD R89, R10, R14, R89 ;  /* 0x0000000e0a597224 */ /* 0x000fe400078e0259 */
        /* <DEDUP_REMOVED lines=8> */
[--C-:B------:R-:W-:Y:S01]  /*4190*/  @!P4 IMAD.IADD R84, R84, 0x1, -R10.reuse ;  /* 0x000000015454c824 */ /* 0x100fe200078e0a0a */
[C---:B------:R-:W-:Y:S01]  /*41a0*/  ISETP.GT.U32.AND P4, PT, R10.reuse, R72, PT ;  /* 0x000000480a00720c */ /* 0x040fe20003f84070 */
[--C-:B------:R-:W-:Y:S01]  /*41b0*/  @!P5 IMAD.IADD R85, R85, 0x1, -R10.reuse ;  /* 0x000000015555d824 */ /* 0x100fe200078e0a0a */
[C---:B------:R-:W-:Y:S01]  /*41c0*/  ISETP.GT.U32.AND P5, PT, R10.reuse, R73, PT ;  /* 0x000000490a00720c */ /* 0x040fe20003fa4070 */
[----:B------:R-:W-:Y:S01]  /*41d0*/  IMAD.HI.U32 R15, R11, R92, RZ ;  /* 0x0000005c0b0f7227 */ /* 0x000fe200078e00ff */
[----:B------:R-:W-:Y:S03]  /*41e0*/  STL [R1+0x574], R43 ;  /* 0x0005742b01007387 */ /* 0x000fe60000100800 */
[--C-:B------:R-:W-:Y:S01]  /*41f0*/  @!P2 IMAD.IADD R65, R65, 0x1, -R10.reuse ;  /* 0x000000014141a824 */ /* 0x100fe200078e0a0a */
[C---:B------:R-:W-:Y:S01]  /*4200*/  ISETP.GT.U32.AND P2, PT, R10.reuse, R80, PT ;  /* 0x000000500a00720c */ /* 0x040fe20003f44070 */
[----:B------:R-:W-:Y:S01]  /*4210*/  @!P3 IMAD.IADD R69, R69, 0x1, -R10 ;  /* 0x000000014545b824 */ /* 0x000fe200078e0a0a */
[----:B------:R-:W-:Y:S01]  /*4220*/  ISETP.GT.U32.AND P3, PT, R10, R84, PT ;  /* 0x000000540a00720c */ /* 0x000fe20003f64070 */
[----:B------:R-:W-:Y:S01]  /*4230*/  IMAD.MOV R15, RZ, RZ, -R15 ;  /* 0x000000ffff0f7224 */ /* 0x000fe200078e0a0f */
[----:B------:R-:W-:Y:S01]  /*4240*/  STL [R1+0x570], R42 ;  /* 0x0005702a01007387 */ /* 0x000fe20000100800 */
[----:B------:R-:W-:-:S03]  /*4250*/  IMAD.HI.U32 R13, R11, R97, RZ ;  /* 0x000000610b0d7227 */ /* 0x000fc600078e00ff */
[----:B------:R-:W-:Y:S01]  /*4260*/  STL [R1+0x56c], R41 ;  /* 0x00056c2901007387 */ /* 0x000fe20000100800 */
[----:B------:R-:W-:Y:S01]  /*4270*/  @!P1 IMAD.IADD R77, R77, 0x1, -R10 ;  /* 0x000000014d4d9824 */ /* 0x000fe200078e0a0a */
[C---:B------:R-:W-:Y:S01]  /*4280*/  ISETP.GT.U32.AND P1, PT, R10.reuse, R65, PT ;  /* 0x000000410a00720c */ /* 0x040fe20003f24070 */
[----:B------:R-:W-:Y:S01]  /*4290*/  IMAD.HI.U32 R16, R11, R93, RZ ;  /* 0x0000005d0b107227 */ /* 0x000fe200078e00ff */
[----:B------:R-:W-:Y:S03]  /*42a0*/  STL [R1+0x568], R40 ;  /* 0x0005682801007387 */ /* 0x000fe60000100800 */
[----:B------:R-:W-:Y:S01]  /*42b0*/  IMAD R92, R10, R15, R92 ;  /* 0x0000000f0a5c7224 */ /* 0x000fe200078e025c */
[----:B------:R-:W-:Y:S01]  /*42c0*/  STL [R1+0x564], R39 ;  /* 0x0005642701007387 */ /* 0x000fe20000100800 */
[----:B------:R-:W-:Y:S02]  /*42d0*/  IMAD.MOV R13, RZ, RZ, -R13 ;  /* 0x000000ffff0d7224 */ /* 0x000fe400078e0a0d */
        /* <DEDUP_REMOVED lines=8> */
[----:B------:R-:W-:Y:S02]  /*4360*/  IMAD R97, R10, R13, R97 ;  /* 0x0000000d0a617224 */ /* 0x000fe400078e0261 */
[--C-:B------:R-:W-:Y:S01]  /*4370*/  @!P4 IMAD.IADD R72, R72, 0x1, -R10.reuse ;  /* 0x000000014848c824 */ /* 0x100fe200078e0a0a */
[C---:B------:R-:W-:Y:S01]  /*4380*/  ISETP.GT.U32.AND P4, PT, R10.reuse, R85, PT ;  /* 0x000000550a00720c */ /* 0x040fe20003f84070 */
[--C-:B------:R-:W-:Y:S01]  /*4390*/  @!P5 IMAD.IADD R73, R73, 0x1, -R10.reuse ;  /* 0x000000014949d824 */ /* 0x100fe200078e0a0a */
[C---:B------:R-:W-:Y:S01]  /*43a0*/  ISETP.GT.U32.AND P5, PT, R10.reuse, R89, PT ;  /* 0x000000590a00720c */ /* 0x040fe20003fa4070 */
[----:B------:R-:W-:Y:S01]  /*43b0*/  IMAD R93, R10, R16, R93 ;  /* 0x000000100a5d7224 */ /* 0x000fe200078e025d */
[----:B------:R-:W-:Y:S01]  /*43c0*/  STL [R1+0x558], R36 ;  /* 0x0005582401007387 */ /* 0x000fe20000100800 */
[----:B------:R-:W-:Y:S02]  /*43d0*/  IMAD.MOV R15, RZ, RZ, -R15 ;  /* 0x000000ffff0f7224 */ /* 0x000fe400078e0a0f */
[C---:B------:R-:W-:Y:S01]  /*43e0*/  IMAD.HI.U32 R14, R11.reuse, R100, RZ ;  /* 0x000000640b0e7227 */ /* 0x040fe200078e00ff */
[----:B------:R2:W-:Y:S03]  /*43f0*/  STL [R1+0x524], R23 ;  /* 0x0005241701007387 */ /* 0x0005e60000100800 */
[----:B------:R-:W-:Y:S01]  /*4400*/  IMAD.HI.U32 R16, R11, R104, RZ ;  /* 0x000000680b107227 */ /* 0x000fe200078e00ff */
[----:B------:R-:W-:Y:S03]  /*4410*/  STL [R1+0x554], R35 ;  /* 0x0005542301007387 */ /* 0x000fe60000100800 */
[--C-:B------:R-:W-:Y:S01]  /*4420*/  @!P2 IMAD.IADD R80, R80, 0x1, -R10.reuse ;  /* 0x000000015050a824 */ /* 0x100fe200078e0a0a */
[----:B------:R-:W-:Y:S01]  /*4430*/  ISETP.GT.U32.AND P2, PT, R10, R68, PT ;  /* 0x000000440a00720c */ /* 0x000fe20003f44070 */
[----:B------:R-:W-:Y:S01]  /*4440*/  @!P3 IMAD.IADD R84, R84, 0x1, -R10 ;  /* 0x000000015454b824 */ /* 0x000fe200078e0a0a */
[C---:B------:R-:W-:Y:S01]  /*4450*/  ISETP.GT.U32.AND P3, PT, R10.reuse, R97, PT ;  /* 0x000000610a00720c */ /* 0x040fe20003f64070 */
[----:B------:R-:W-:Y:S01]  /*4460*/  IMAD R101, R10, R15, R101 ;  /* 0x0000000f0a657224 */ /* 0x000fe200078e0265 */
[----:B------:R3:W-:Y:S01]  /*4470*/  STL [R1+0x550], R34 ;  /* 0x0005502201007387 */ /* 0x0007e20000100800 */
[----:B------:R-:W-:-:S02]  /*4480*/  IMAD.MOV R19, RZ, RZ, -R14 ;  /* 0x000000ffff137224 */ /* 0x000fc400078e0a0e */
[----:B------:R-:W-:Y:S01]  /*4490*/  IMAD.MOV R21, RZ, RZ, -R16 ;  /* 0x000000ffff157224 */ /* 0x000fe200078e0a10 */
[----:B------:R-:W-:Y:S01]  /*44a0*/  STL [R1+0x54c], R33 ;  /* 0x00054c2101007387 */ /* 0x000fe20000100800 */
[----:B------:R-:W-:-:S03]  /*44b0*/  IMAD.HI.U32 R15, R11, R117, RZ ;  /* 0x000000750b0f7227 */ /* 0x000fc600078e00ff */
[----:B------:R4:W-:Y:S01]  /*44c0*/  STL [R1+0x548], R32 ;  /* 0x0005482001007387 */ /* 0x0009e20000100800 */
[----:B------:R-:W-:Y:S01]  /*44d0*/  @!P1 IMAD.IADD R65, R65, 0x1, -R10 ;  /* 0x0000000141419824 */ /* 0x000fe200078e0a0a */
[C---:B------:R-:W-:Y:S01]  /*44e0*/  ISETP.GT.U32.AND P1, PT, R10.reuse, R80, PT ;  /* 0x000000500a00720c */ /* 0x040fe20003f24070 */
[----:B------:R-:W-:Y:S01]  /*44f0*/  IMAD.HI.U32 R12, R11, R96, RZ ;  /* 0x000000600b0c7227 */ /* 0x000fe200078e00ff */
[----:B------:R5:W-:Y:S03]  /*4500*/  STL [R1+0x544], R31 ;  /* 0x0005441f01007387 */ /* 0x000be60000100800 */
[C---:B------:R-:W-:Y:S01]  /*4510*/  IMAD R100, R10.reuse, R19, R100 ;  /* 0x000000130a647224 */ /* 0x040fe200078e0264 */
[----:B------:R-:W-:Y:S01]  /*4520*/  STL [R1+0x53c], R171 ;  /* 0x00053cab01007387 */ /* 0x000fe20000100800 */
[----:B------:R-:W-:Y:S02]  /*4530*/  IMAD R104, R10, R21, R104 ;  /* 0x000000150a687224 */ /* 0x000fe400078e0268 */
[----:B------:R-:W-:-:S02]  /*4540*/  IMAD.MOV R15, RZ, RZ, -R15 ;  /* 0x000000ffff0f7224 */ /* 0x000fc400078e0a0f */
[--C-:B------:R-:W-:Y:S01]  /*4550*/  @!P6 IMAD.IADD R76, R76, 0x1, -R10.reuse ;  /* 0x000000014c4ce824 */ /* 0x100fe200078e0a0a */
[C---:B------:R-:W-:Y:S01]  /*4560*/  ISETP.GT.U32.AND P6, PT, R10.reuse, R88, PT ;  /* 0x000000580a00720c */ /* 0x040fe20003fc4070 */
[----:B------:R-:W-:Y:S01]  /*4570*/  @!P0 IMAD.IADD R77, R77, 0x1, -R10 ;  /* 0x000000014d4d8824 */ /* 0x000fe200078e0a0a */
[----:B------:R-:W-:Y:S01]  /*4580*/  ISETP.GT.U32.AND P0, PT, R10, R92, PT ;  /* 0x0000005c0a00720c */ /* 0x000fe20003f04070 */
[----:B------:R-:W-:Y:S02]  /*4590*/  IMAD.MOV R17, RZ, RZ, -R12 ;  /* 0x000000ffff117224 */ /* 0x000fe400078e0a0c */
[----:B------:R-:W-:-:S04]  /*45a0*/  IMAD.HI.U32 R12, R11, R105, RZ ;  /* 0x000000690b0c7227 */ /* 0x000fc800078e00ff */
[C---:B------:R-:W-:Y:S02]  /*45b0*/  IMAD R117, R10.reuse, R15, R117 ;  /* 0x0000000f0a757224 */ /* 0x040fe400078e0275 */
[--C-:B------:R-:W-:Y:S01]  /*45c0*/  @!P4 IMAD.IADD R85, R85, 0x1, -R10.reuse ;  /* 0x000000015555c824 */ /* 0x100fe200078e0a0a */
[C---:B------:R-:W-:Y:S01]  /*45d0*/  ISETP.GT.U32.AND P4, PT, R10.reuse, R100, PT ;  /* 0x000000640a00720c */ /* 0x040fe20003f84070 */
[----:B------:R-:W-:Y:S01]  /*45e0*/  @!P5 IMAD.IADD R89, R89, 0x1, -R10 ;  /* 0x000000015959d824 */ /* 0x000fe200078e0a0a */
[----:B------:R-:W-:Y:S01]  /*45f0*/  ISETP.GT.U32.AND P5, PT, R10, R104, PT ;  /* 0x000000680a00720c */ /* 0x000fe20003fa4070 */
[----:B------:R-:W-:-:S04]  /*4600*/  IMAD.HI.U32 R16, R11, R121, RZ ;  /* 0x000000790b107227 */ /* 0x000fc800078e00ff */
[----:B------:R-:W-:Y:S02]  /*4610*/  IMAD.MOV R12, RZ, RZ, -R12 ;  /* 0x000000ffff0c7224 */ /* 0x000fe400078e0a0c */
[--C-:B------:R-:W-:Y:S01]  /*4620*/  @!P2 IMAD.IADD R68, R68, 0x1, -R10.reuse ;  /* 0x000000014444a824 */ /* 0x100fe200078e0a0a */
[C---:B------:R-:W-:Y:S01]  /*4630*/  ISETP.GT.U32.AND P2, PT, R10.reuse, R81, PT ;  /* 0x000000510a00720c */ /* 0x040fe20003f44070 */
[----:B------:R-:W-:Y:S01]  /*4640*/  @!P3 IMAD.IADD R97, R97, 0x1, -R10 ;  /* 0x000000016161b824 */ /* 0x000fe200078e0a0a */
[C---:B------:R-:W-:Y:S01]  /*4650*/  ISETP.GT.U32.AND P3, PT, R10.reuse, R117, PT ;  /* 0x000000750a00720c */ /* 0x040fe20003f64070 */
[----:B------:R-:W-:Y:S02]  /*4660*/  IMAD.MOV R16, RZ, RZ, -R16 ;  /* 0x000000ffff107224 */ /* 0x000fe400078e0a10 */
[----:B------:R-:W-:Y:S02]  /*4670*/  IMAD R105, R10, R12, R105 ;  /* 0x0000000c0a697224 */ /* 0x000fe400078e0269 */
[----:B------:R-:W-:Y:S01]  /*4680*/  @!P1 IMAD.IADD R80, R80, 0x1, -R10 ;  /* 0x0000000150509824 */ /* 0x000fe200078e0a0a */
[----:B------:R-:W-:Y:S01]  /*4690*/  ISETP.GT.U32.AND P1, PT, R10, R93, PT ;  /* 0x0000005d0a00720c */ /* 0x000fe20003f24070 */
[----:B------:R-:W-:-:S04]  /*46a0*/  IMAD.HI.U32 R13, R11, R109, RZ ;  /* 0x0000006d0b0d7227 */ /* 0x000fc800078e00ff */
[----:B------:R-:W-:Y:S02]  /*46b0*/  IMAD R121, R10, R16, R121 ;  /* 0x000000100a797224 */ /* 0x000fe400078e0279 */
[--C-:B------:R-:W-:Y:S01]  /*46c0*/  @!P6 IMAD.IADD R88, R88, 0x1, -R10.reuse ;  /* 0x000000015858e824 */ /* 0x100fe200078e0a0a */
[----:B------:R-:W-:Y:S01]  /*46d0*/  ISETP.GT.U32.AND P6, PT, R10, R101, PT ;  /* 0x000000650a00720c */ /* 0x000fe20003fc4070 */
[----:B------:R-:W-:Y:S01]  /*46e0*/  @!P0 IMAD.IADD R92, R92, 0x1, -R10 ;  /* 0x000000015c5c8824 */ /* 0x000fe200078e0a0a */
[C---:B------:R-:W-:Y:S01]  /*46f0*/  ISETP.GT.U32.AND P0, PT, R10.reuse, R105, PT ;  /* 0x000000690a00720c */ /* 0x040fe20003f04070 */
[----:B------:R-:W-:Y:S02]  /*4700*/  IMAD R96, R10, R17, R96 ;  /* 0x000000110a607224 */ /* 0x000fe400078e0260 */
[----:B------:R-:W-:Y:S02]  /*4710*/  IMAD.MOV R13, RZ, RZ, -R13 ;  /* 0x000000ffff0d7224 */ /* 0x000fe400078e0a0d */
[--C-:B------:R-:W-:Y:S01]  /*4720*/  @!P4 IMAD.IADD R100, R100, 0x1, -R10.reuse ;  /* 0x000000016464c824 */ /* 0x100fe200078e0a0a */
[----:B------:R-:W-:Y:S01]  /*4730*/  ISETP.GT.U32.AND P4, PT, R10, R121, PT ;  /* 0x000000790a00720c */ /* 0x000fe20003f84070 */
[----:B------:R-:W-:Y:S01]  /*4740*/  @!P5 IMAD.IADD R104, R104, 0x1, -R10 ;  /* 0x000000016868d824 */ /* 0x000fe200078e0a0a */
[C---:B------:R-:W-:Y:S01]  /*4750*/  ISETP.GT.U32.AND P5, PT, R10.reuse, R92, PT ;  /* 0x0000005c0a00720c */ /* 0x040fe20003fa4070 */
[----:B------:R-:W-:-:S02]  /*4760*/  IMAD R109, R10, R13, R109 ;  /* 0x0000000d0a6d7224 */ /* 0x000fc400078e026d */
[--C-:B------:R-:W-:Y:S01]  /*4770*/  @!P2 IMAD.IADD R81, R81, 0x1, -R10.reuse ;  /* 0x000000015151a824 */ /* 0x100fe200078e0a0a */
[C---:B------:R-:W-:Y:S01]  /*4780*/  ISETP.GT.U32.AND P2, PT, R10.reuse, R96, PT ;  /* 0x000000600a00720c */ /* 0x040fe20003f44070 */
[--C-:B------:R-:W-:Y:S01]  /*4790*/  @!P3 IMAD.IADD R117, R117, 0x1, -R10.reuse ;  /* 0x000000017575b824 */ /* 0x100fe200078e0a0a */
[C---:B------:R-:W-:Y:S01]  /*47a0*/  ISETP.GT.U32.AND P3, PT, R10.reuse, R100, PT ;  /* 0x000000640a00720c */ /* 0x040fe20003f64070 */
[----:B------:R-:W-:Y:S01]  /*47b0*/  @!P1 IMAD.IADD R93, R93, 0x1, -R10 ;  /* 0x000000015d5d9824 */ /* 0x000fe200078e0a0a */
[----:B------:R-:W-:Y:S01]  /*47c0*/  ISETP.GT.U32.AND P1, PT, R10, R109, PT ;  /* 0x0000006d0a00720c */ /* 0x000fe20003f24070 */
[----:B------:R-:W-:-:S04]  /*47d0*/  IMAD.HI.U32 R14, R11, R113, RZ ;  /* 0x000000710b0e7227 */ /* 0x000fc800078e00ff */
[----:B------:R-:W-:-:S04]  /*47e0*/  IMAD.HI.U32 R12, R11, R125, RZ ;  /* 0x0000007d0b0c7227 */ /* 0x000fc800078e00ff */
[--C-:B------:R-:W-:Y:S02]  /*47f0*/  @!P6 IMAD.IADD R101, R101, 0x1, -R10.reuse ;  /* 0x000000016565e824 */ /* 0x100fe400078e0a0a */
[----:B------:R-:W-:Y:S01]  /*4800*/  @!P0 IMAD.IADD R105, R105, 0x1, -R10 ;  /* 0x0000000169698824 */ /* 0x000fe200078e0a0a */
[C---:B------:R-:W-:Y:S01]  /*4810*/  ISETP.GT.U32.AND P0, PT, R10.reuse, R93, PT ;  /* 0x0000005d0a00720c */ /* 0x040fe20003f04070 */
[----:B------:R-:W-:Y:S02]  /*4820*/  IMAD.MOV R14, RZ, RZ, -R14 ;  /* 0x000000ffff0e7224 */ /* 0x000fe400078e0a0e */
[----:B------:R-:W-:Y:S02]  /*4830*/  IMAD.MOV R12, RZ, RZ, -R12 ;  /* 0x000000ffff0c7224 */ /* 0x000fe400078e0a0c */
[--C-:B------:R-:W-:Y:S01]  /*4840*/  @!P4 IMAD.IADD R121, R121, 0x1, -R10.reuse ;  /* 0x000000017979c824 */ /* 0x100fe200078e0a0a */
[----:B------:R-:W-:Y:S01]  /*4850*/  ISETP.GT.U32.AND P4, PT, R10, R101, PT ;  /* 0x000000650a00720c */ /* 0x000fe20003f84070 */
[----:B------:R-:W-:Y:S01]  /*4860*/  @!P5 IMAD.IADD R92, R92, 0x1, -R10 ;  /* 0x000000015c5cd824 */ /* 0x000fe200078e0a0a */
[C---:B------:R-:W-:Y:S01]  /*4870*/  ISETP.GT.U32.AND P5, PT, R10.reuse, R104, PT ;  /* 0x000000680a00720c */ /* 0x040fe20003fa4070 */
[----:B------:R-:W-:-:S02]  /*4880*/  IMAD R113, R10, R14, R113 ;  /* 0x0000000e0a717224 */ /* 0x000fc400078e0271 */
[----:B------:R-:W-:-:S04]  /*4890*/  IMAD.HI.U32 R13, R11, R129, RZ ;  /* 0x000000810b0d7227 */ /* 0x000fc800078e00ff */
[----:B------:R-:W-:-:S04]  /*48a0*/  IMAD.HI.U32 R14, R11, R133, RZ ;  /* 0x000000850b0e7227 */ /* 0x000fc800078e00ff */
[----:B------:R-:W-:Y:S02]  /*48b0*/  IMAD R125, R10, R12, R125 ;  /* 0x0000000c0a7d7224 */ /* 0x000fe400078e027d */
[--C-:B------:R-:W-:Y:S01]  /*48c0*/  @!P2 IMAD.IADD R96, R96, 0x1, -R10.reuse ;  /* 0x000000016060a824 */ /* 0x100fe200078e0a0a */
[----:B------:R-:W-:Y:S01]  /*48d0*/  ISETP.GT.U32.AND P2, PT, R10, R113, PT ;  /* 0x000000710a00720c */ /* 0x000fe20003f44070 */
[----:B------:R-:W-:Y:S01]  /*48e0*/  @!P3 IMAD.IADD R100, R100, 0x1, -R10 ;  /* 0x000000016464b824 */ /* 0x000fe200078e0a0a */
[C---:B------:R-:W-:Y:S01]  /*48f0*/  ISETP.GT.U32.AND P3, PT, R10.reuse, R117, PT ;  /* 0x000000750a00720c */ /* 0x040fe20003f64070 */
[----:B------:R-:W-:Y:S01]  /*4900*/  IMAD.MOV R13, RZ, RZ, -R13 ;  /* 0x000000ffff0d7224 */ /* 0x000fe200078e0a0d */
[----:B------:R-:W-:Y:S01]  /*4910*/  ISETP.GT.U32.AND P6, PT, R10, R125, PT ;  /* 0x0000007d0a00720c */ /* 0x000fe20003fc4070 */
[----:B------:R-:W-:Y:S02]  /*4920*/  IMAD.MOV R14, RZ, RZ, -R14 ;  /* 0x000000ffff0e7224 */ /* 0x000fe400078e0a0e */
[----:B------:R-:W-:-:S04]  /*4930*/  IMAD.HI.U32 R12, R11, R145, RZ ;  /* 0x000000910b0c7227 */ /* 0x000fc800078e00ff */
[----:B------:R-:W-:Y:S01]  /*4940*/  @!P1 IMAD.IADD R109, R109, 0x1, -R10 ;  /* 0x000000016d6d9824 */ /* 0x000fe200078e0a0a */
[----:B------:R-:W-:Y:S01]  /*4950*/  ISETP.GT.U32.AND P1, PT, R10, R96, PT ;  /* 0x000000600a00720c */ /* 0x000fe20003f24070 */
[----:B------:R-:W-:-:S04]  /*4960*/  IMAD.HI.U32 R15, R11, R137, RZ ;  /* 0x000000890b0f7227 */ /* 0x000fc800078e00ff */
[C---:B------:R-:W-:Y:S02]  /*4970*/  IMAD R129, R10.reuse, R13, R129 ;  /* 0x0000000d0a817224 */ /* 0x040fe400078e0281 */
[C---:B------:R-:W-:Y:S02]  /*4980*/  IMAD R133, R10.reuse, R14, R133 ;  /* 0x0000000e0a857224 */ /* 0x040fe400078e0285 */
[----:B------:R-:W-:Y:S02]  /*4990*/  IMAD.MOV R12, RZ, RZ, -R12 ;  /* 0x000000ffff0c7224 */ /* 0x000fe400078e0a0c */
[----:B------:R-:W-:Y:S01]  /*49a0*/  @!P0 IMAD.IADD R93, R93, 0x1, -R10 ;  /* 0x000000015d5d8824 */ /* 0x000fe200078e0a0a */
[----:B------:R-:W-:Y:S01]  /*49b0*/  ISETP.GT.U32.AND P0, PT, R10, R105, PT ;  /* 0x000000690a00720c */ /* 0x000fe20003f04070 */
[----:B------:R-:W-:Y:S02]  /*49c0*/  IMAD.MOV R15, RZ, RZ, -R15 ;  /* 0x000000ffff0f7224 */ /* 0x000fe400078e0a0f */
[----:B------:R-:W-:-:S04]  /*49d0*/  IMAD.HI.U32 R14, R11, R153, RZ ;  /* 0x000000990b0e7227 */ /* 0x000fc800078e00ff */
[C---:B------:R-:W-:Y:S02]  /*49e0*/  IMAD R145, R10.reuse, R12, R145 ;  /* 0x0000000c0a917224 */ /* 0x040fe400078e0291 */
[--C-:B------:R-:W-:Y:S01]  /*49f0*/  @!P4 IMAD.IADD R101, R101, 0x1, -R10.reuse ;  /* 0x000000016565c824 */ /* 0x100fe200078e0a0a */
[----:B------:R-:W-:Y:S01]  /*4a00*/  ISETP.GT.U32.AND P4, PT, R10, R121, PT ;  /* 0x000000790a00720c */ /* 0x000fe20003f84070 */
[----:B------:R-:W-:Y:S01]  /*4a10*/  @!P5 IMAD.IADD R104, R104, 0x1, -R10 ;  /* 0x000000016868d824 */ /* 0x000fe200078e0a0a */
[C---:B------:R-:W-:Y:S01]  /*4a20*/  ISETP.GT.U32.AND P5, PT, R10.reuse, R129, PT ;  /* 0x000000810a00720c */ /* 0x040fe20003fa4070 */
[----:B------:R-:W-:Y:S02]  /*4a30*/  IMAD R137, R10, R15, R137 ;  /* 0x0000000f0a897224 */ /* 0x000fe400078e0289 */
[----:B------:R-:W-:Y:S02]  /*4a40*/  IMAD.MOV R14, RZ, RZ, -R14 ;  /* 0x000000ffff0e7224 */ /* 0x000fe400078e0a0e */
[----:B------:R-:W-:-:S04]  /*4a50*/  IMAD.HI.U32 R13, R11, R149, RZ ;  /* 0x000000950b0d7227 */ /* 0x000fc800078e00ff */
[----:B------:R-:W-:-:S04]  /*4a60*/  IMAD.HI.U32 R15, R11, R157, RZ ;  /* 0x0000009d0b0f7227 */ /* 0x000fc800078e00ff */
[----:B------:R-:W-:-:S04]  /*4a70*/  IMAD.HI.U32 R16, R11, R141, RZ ;  /* 0x0000008d0b107227 */ /* 0x000fc800078e00ff */
[----:B------:R-:W-:Y:S01]  /*4a80*/  @!P3 IMAD.IADD R117, R117, 0x1, -R10 ;  /* 0x000000017575b824 */ /* 0x000fe200078e0a0a */
[C---:B------:R-:W-:Y:S01]  /*4a90*/  ISETP.GT.U32.AND P3, PT, R10.reuse, R145, PT ;  /* 0x000000910a00720c */ /* 0x040fe20003f64070 */
[----:B------:R-:W-:Y:S02]  /*4aa0*/  IMAD R153, R10, R14, R153 ;  /* 0x0000000e0a997224 */ /* 0x000fe400078e0299 */
[----:B------:R-:W-:Y:S02]  /*4ab0*/  IMAD.MOV R13, RZ, RZ, -R13 ;  /* 0x000000ffff0d7224 */ /* 0x000fe400078e0a0d */
[----:B------:R-:W-:Y:S02]  /*4ac0*/  IMAD.MOV R15, RZ, RZ, -R15 ;  /* 0x000000ffff0f7224 */ /* 0x000fe400078e0a0f */
[----:B------:R-:W-:-:S04]  /*4ad0*/  IMAD.HI.U32 R14, R11, R173, RZ ;  /* 0x000000ad0b0e7227 */ /* 0x000fc800078e00ff */
[--C-:B------:R-:W-:Y:S02]  /*4ae0*/  @!P6 IMAD.IADD R125, R125, 0x1, -R10.reuse ;  /* 0x000000017d7de824 */ /* 0x100fe400078e0a0a */
[----:B------:R-:W-:Y:S01]  /*4af0*/  @!P1 IMAD.IADD R96, R96, 0x1, -R10 ;  /* 0x0000000160609824 */ /* 0x000fe200078e0a0a */
[C---:B------:R-:W-:Y:S01]  /*4b00*/  ISETP.GT.U32.AND P1, PT, R10.reuse, R109, PT ;  /* 0x0000006d0a00720c */ /* 0x040fe20003f24070 */
[----:B------:R-:W-:Y:S01]  /*4b10*/  IMAD.MOV R16, RZ, RZ, -R16 ;  /* 0x000000ffff107224 */ /* 0x000fe200078e0a10 */
[C---:B------:R-:W-:Y:S01]  /*4b20*/  ISETP.GT.U32.AND P6, PT, R10.reuse, R125, PT ;  /* 0x0000007d0a00720c */ /* 0x040fe20003fc4070 */
[C---:B------:R-:W-:Y:S02]  /*4b30*/  IMAD R149, R10.reuse, R13, R149 ;  /* 0x0000000d0a957224 */ /* 0x040fe400078e0295 */
[----:B------:R-:W-:Y:S02]  /*4b40*/  IMAD R157, R10, R15, R157 ;  /* 0x0000000f0a9d7224 */ /* 0x000fe400078e029d */
[----:B------:R-:W-:-:S02]  /*4b50*/  IMAD.MOV R14, RZ, RZ, -R14 ;  /* 0x000000ffff0e7224 */ /* 0x000fc400078e0a0e */
[----:B------:R-:W-:Y:S01]  /*4b60*/  @!P0 IMAD.IADD R105, R105, 0x1, -R10 ;  /* 0x0000000169698824 */ /* 0x000fe200078e0a0a */
[C---:B------:R-:W-:Y:S01]  /*4b70*/  ISETP.GT.U32.AND P0, PT, R10.reuse, R133, PT ;  /* 0x000000850a00720c */ /* 0x040fe20003f04070 */
[----:B------:R-:W-:Y:S02]  /*4b80*/  IMAD R141, R10, R16, R141 ;  /* 0x000000100a8d7224 */ /* 0x000fe400078e028d */
[----:B------:R-:W-:-:S04]  /*4b90*/  IMAD.HI.U32 R16, R11, R161, RZ ;  /* 0x000000a10b107227 */ /* 0x000fc800078e00ff */
[C---:B------:R-:W-:Y:S02]  /*4ba0*/  IMAD R173, R10.reuse, R14, R173 ;  /* 0x0000000e0aad7224 */ /* 0x040fe400078e02ad */
[--C-:B------:R-:W-:Y:S01]  /*4bb0*/  @!P4 IMAD.IADD R121, R121, 0x1, -R10.reuse ;  /* 0x000000017979c824 */ /* 0x100fe200078e0a0a */
[C---:B------:R-:W-:Y:S01]  /*4bc0*/  ISETP.GT.U32.AND P4, PT, R10.reuse, R149, PT ;  /* 0x000000950a00720c */ /* 0x040fe20003f84070 */
[----:B------:R-:W-:Y:S01]  /*4bd0*/  @!P5 IMAD.IADD R129, R129, 0x1, -R10 ;  /* 0x000000018181d824 */ /* 0x000fe200078e0a0a */
[----:B------:R-:W-:Y:S01]  /*4be0*/  ISETP.GT.U32.AND P5, PT, R10, R157, PT ;  /* 0x0000009d0a00720c */ /* 0x000fe20003fa4070 */
[----:B------:R-:W-:Y:S02]  /*4bf0*/  IMAD.MOV R16, RZ, RZ, -R16 ;  /* 0x000000ffff107224 */ /* 0x000fe400078e0a10 */
[----:B------:R-:W-:-:S04]  /*4c00*/  IMAD.HI.U32 R15, R11, R177, RZ ;  /* 0x000000b10b0f7227 */ /* 0x000fc800078e00ff */
[--C-:B------:R-:W-:Y:S01]  /*4c10*/  @!P3 IMAD.IADD R145, R145, 0x1, -R10.reuse ;  /* 0x000000019191b824 */ /* 0x100fe200078e0a0a */
[C---:B------:R-:W-:Y:S01]  /*4c20*/  ISETP.GT.U32.AND P3, PT, R10.reuse, R173, PT ;  /* 0x000000ad0a00720c */ /* 0x040fe20003f64070 */
[C---:B------:R-:W-:Y:S02]  /*4c30*/  IMAD R161, R10.reuse, R16, R161 ;  /* 0x000000100aa17224 */ /* 0x040fe400078e02a1 */
[----:B------:R-:W-:Y:S02]  /*4c40*/  IMAD.MOV R15, RZ, RZ, -R15 ;  /* 0x000000ffff0f7224 */ /* 0x000fe400078e0a0f */
[--C-:B------:R-:W-:Y:S01]  /*4c50*/  @!P1 IMAD.IADD R109, R109, 0x1, -R10.reuse ;  /* 0x000000016d6d9824 */ /* 0x100fe200078e0a0a */
[C---:B------:R-:W-:Y:S01]  /*4c60*/  ISETP.GT.U32.AND P1, PT, R10.reuse, R137, PT ;  /* 0x000000890a00720c */ /* 0x040fe20003f24070 */
[C---:B------:R-:W-:Y:S02]  /*4c70*/  IMAD R177, R10.reuse, R15, R177 ;  /* 0x0000000f0ab17224 */ /* 0x040fe400078e02b1 */
[--C-:B------:R-:W-:Y:S01]  /*4c80*/  @!P6 IMAD.IADD R125, R125, 0x1, -R10.reuse ;  /* 0x000000017d7de824 */ /* 0x100fe200078e0a0a */
[C---:B------:R-:W-:Y:S01]  /*4c90*/  ISETP.GT.U32.AND P6, PT, R10.reuse, R153, PT ;  /* 0x000000990a00720c */ /* 0x040fe20003fc4070 */
[--C-:B------:R-:W-:Y:S01]  /*4ca0*/  @!P0 IMAD.IADD R133, R133, 0x1, -R10.reuse ;  /* 0x0000000185858824 */ /* 0x100fe200078e0a0a */
[C---:B------:R-:W-:Y:S01]  /*4cb0*/  ISETP.GT.U32.AND P0, PT, R10.reuse, R161, PT ;  /* 0x000000a10a00720c */ /* 0x040fe20003f04070 */
[--C-:B------:R-:W-:Y:S01]  /*4cc0*/  @!P4 IMAD.IADD R149, R149, 0x1, -R10.reuse ;  /* 0x000000019595c824 */ /* 0x100fe200078e0a0a */
[C---:B------:R-:W-:Y:S01]  /*4cd0*/  ISETP.GT.U32.AND P4, PT, R10.reuse, R177, PT ;  /* 0x000000b10a00720c */ /* 0x040fe20003f84070 */
[----:B------:R-:W-:Y:S01]  /*4ce0*/  @!P5 IMAD.IADD R157, R157, 0x1, -R10 ;  /* 0x000000019d9dd824 */ /* 0x000fe200078e0a0a */
[----:B------:R-:W-:Y:S01]  /*4cf0*/  ISETP.GT.U32.AND P5, PT, R10, R133, PT ;  /* 0x000000850a00720c */ /* 0x000fe20003fa4070 */
[----:B------:R-:W-:-:S04]  /*4d00*/  IMAD.HI.U32 R12, R11, R165, RZ ;  /* 0x000000a50b0c7227 */ /* 0x000fc800078e00ff */
[----:B------:R-:W-:Y:S01]  /*4d10*/  @!P3 IMAD.IADD R173, R173, 0x1, -R10 ;  /* 0x00000001adadb824 */ /* 0x000fe200078e0a0a */
[C---:B------:R-:W-:Y:S01]  /*4d20*/  ISETP.GT.U32.AND P3, PT, R10.reuse, R149, PT ;  /* 0x000000950a00720c */ /* 0x040fe20003f64070 */
[----:B------:R-:W-:Y:S02]  /*4d30*/  IMAD.MOV R12, RZ, RZ, -R12 ;  /* 0x000000ffff0c7224 */ /* 0x000fe400078e0a0c */
[--C-:B------:R-:W-:Y:S02]  /*4d40*/  @!P1 IMAD.IADD R137, R137, 0x1, -R10.reuse ;  /* 0x0000000189899824 */ /* 0x100fe400078e0a0a */
[C---:B------:R-:W-:Y:S02]  /*4d50*/  IMAD R165, R10.reuse, R12, R165 ;  /* 0x0000000c0aa57224 */ /* 0x040fe400078e02a5 */
[--C-:B------:R-:W-:Y:S01]  /*4d60*/  @!P6 IMAD.IADD R153, R153, 0x1, -R10.reuse ;  /* 0x000000019999e824 */ /* 0x100fe200078e0a0a */
[C---:B------:R-:W-:Y:S01]  /*4d70*/  ISETP.GT.U32.AND P6, PT, R10.reuse, R129, PT ;  /* 0x000000810a00720c */ /* 0x040fe20003fc4070 */
[----:B------:R-:W-:Y:S01]  /*4d80*/  @!P0 IMAD.IADD R161, R161, 0x1, -R10 ;  /* 0x00000001a1a18824 */ /* 0x000fe200078e0a0a */
[C---:B------:R-:W-:Y:S01]  /*4d90*/  ISETP.GT.U32.AND P0, PT, R10.reuse, R137, PT ;  /* 0x000000890a00720c */ /* 0x040fe20003f04070 */
[----:B------:R-:W-:Y:S01]  /*4da0*/  IMAD.HI.U32 R12, R11, R185, RZ ;  /* 0x000000b90b0c7227 */ /* 0x000fe200078e00ff */
[----:B------:R-:W-:-:S03]  /*4db0*/  ISETP.GT.U32.AND P1, PT, R10, R165, PT ;  /* 0x000000a50a00720c */ /* 0x000fc60003f24070 */
[----:B------:R-:W-:-:S04]  /*4dc0*/  IMAD.HI.U32 R13, R11, R169, RZ ;  /* 0x000000a90b0d7227 */ /* 0x000fc800078e00ff */
[--C-:B------:R-:W-:Y:S01]  /*4dd0*/  @!P4 IMAD.IADD R177, R177, 0x1, -R10.reuse ;  /* 0x00000001b1b1c824 */ /* 0x100fe200078e0a0a */
[C---:B------:R-:W-:Y:S01]  /*4de0*/  ISETP.GT.U32.AND P4, PT, R10.reuse, R153, PT ;  /* 0x000000990a00720c */ /* 0x040fe20003f84070 */
[----:B------:R-:W-:Y:S01]  /*4df0*/  @!P5 IMAD.IADD R133, R133, 0x1, -R10 ;  /* 0x000000018585d824 */ /* 0x000fe200078e0a0a */
[----:B------:R-:W-:Y:S01]  /*4e00*/  ISETP.GT.U32.AND P5, PT, R10, R157, PT ;  /* 0x0000009d0a00720c */ /* 0x000fe20003fa4070 */
[----:B------:R-:W-:Y:S02]  /*4e10*/  IMAD.MOV R12, RZ, RZ, -R12 ;  /* 0x000000ffff0c7224 */ /* 0x000fe400078e0a0c */
[----:B------:R-:W-:-:S04]  /*4e20*/  IMAD.HI.U32 R16, R11, R181, RZ ;  /* 0x000000b50b107227 */ /* 0x000fc800078e00ff */
[----:B------:R-:W-:Y:S02]  /*4e30*/  IMAD.MOV R13, RZ, RZ, -R13 ;  /* 0x000000ffff0d7224 */ /* 0x000fe400078e0a0d */
[----:B------:R-:W-:Y:S01]  /*4e40*/  @!P3 IMAD.IADD R149, R149, 0x1, -R10 ;  /* 0x000000019595b824 */ /* 0x000fe200078e0a0a */
[C---:B------:R-:W-:Y:S01]  /*4e50*/  ISETP.GT.U32.AND P3, PT, R10.reuse, R177, PT ;  /* 0x000000b10a00720c */ /* 0x040fe20003f64070 */
[C---:B------:R-:W-:Y:S02]  /*4e60*/  IMAD R185, R10.reuse, R12, R185 ;  /* 0x0000000c0ab97224 */ /* 0x040fe400078e02b9 */
[----:B------:R-:W-:Y:S02]  /*4e70*/  IMAD.MOV R16, RZ, RZ, -R16 ;  /* 0x000000ffff107224 */ /* 0x000fe400078e0a10 */
[----:B------:R-:W-:Y:S02]  /*4e80*/  IMAD R169, R10, R13, R169 ;  /* 0x0000000d0aa97224 */ /* 0x000fe400078e02a9 */
[----:B------:R-:W-:-:S04]  /*4e90*/  IMAD.HI.U32 R12, R11, R205, RZ ;  /* 0x000000cd0b0c7227 */ /* 0x000fc800078e00ff */
[----:B------:R-:W-:-:S04]  /*4ea0*/  IMAD.HI.U32 R13, R11, R189, RZ ;  /* 0x000000bd0b0d7227 */ /* 0x000fc800078e00ff */
[----:B------:R-:W-:-:S04]  /*4eb0*/  IMAD.HI.U32 R14, R11, R193, RZ ;  /* 0x000000c10b0e7227 */ /* 0x000fc800078e00ff */
[C---:B------:R-:W-:Y:S02]  /*4ec0*/  IMAD R181, R10.reuse, R16, R181 ;  /* 0x000000100ab57224 */ /* 0x040fe400078e02b5 */
[----:B------:R-:W-:Y:S02]  /*4ed0*/  IMAD.MOV R12, RZ, RZ, -R12 ;  /* 0x000000ffff0c7224 */ /* 0x000fe400078e0a0c */
[----:B------:R-:W-:Y:S01]  /*4ee0*/  @!P0 IMAD.IADD R137, R137, 0x1, -R10 ;  /* 0x0000000189898824 */ /* 0x000fe200078e0a0a */
[C---:B------:R-:W-:Y:S01]  /*4ef0*/  ISETP.GT.U32.AND P0, PT, R10.reuse, R161, PT ;  /* 0x000000a10a00720c */ /* 0x040fe20003f04070 */
[----:B------:R-:W-:Y:S02]  /*4f00*/  IMAD.MOV R13, RZ, RZ, -R13 ;  /* 0x000000ffff0d7224 */ /* 0x000fe400078e0a0d */
[----:B------:R-:W-:Y:S02]  /*4f10*/  IMAD.MOV R14, RZ, RZ, -R14 ;  /* 0x000000ffff0e7224 */ /* 0x000fe400078e0a0e */
[----:B------:R-:W-:-:S02]  /*4f20*/  IMAD R205, R10, R12, R205 ;  /* 0x0000000c0acd7224 */ /* 0x000fc400078e02cd */
[--C-:B------:R-:W-:Y:S01]  /*4f30*/  @!P4 IMAD.IADD R153, R153, 0x1, -R10.reuse ;  /* 0x000000019999c824 */ /* 0x100fe200078e0a0a */
[C---:B------:R-:W-:Y:S01]  /*4f40*/  ISETP.GT.U32.AND P4, PT, R10.reuse, R181, PT ;  /* 0x000000b50a00720c */ /* 0x040fe20003f84070 */
[----:B------:R-:W-:Y:S01]  /*4f50*/  @!P5 IMAD.IADD R157, R157, 0x1, -R10 ;  /* 0x000000019d9dd824 */ /* 0x000fe200078e0a0a */
[C---:B------:R-:W-:Y:S01]  /*4f60*/  ISETP.GT.U32.AND P5, PT, R10.reuse, R185, PT ;  /* 0x000000b90a00720c */ /* 0x040fe20003fa4070 */
[C---:B------:R-:W-:Y:S02]  /*4f70*/  IMAD R189, R10.reuse, R13, R189 ;  /* 0x0000000d0abd7224 */ /* 0x040fe400078e02bd */
[----:B------:R-:W-:Y:S02]  /*4f80*/  IMAD R193, R10, R14, R193 ;  /* 0x0000000e0ac17224 */ /* 0x000fe400078e02c1 */
[----:B------:R-:W-:-:S04]  /*4f90*/  IMAD.HI.U32 R13, R11, R209, RZ ;  /* 0x000000d10b0d7227 */ /* 0x000fc800078e00ff */
[----:B------:R-:W-:-:S04]  /*4fa0*/  IMAD.HI.U32 R14, R11, R213, RZ ;  /* 0x000000d50b0e7227 */ /* 0x000fc800078e00ff */
[----:B------:R-:W-:Y:S01]  /*4fb0*/  @!P3 IMAD.IADD R177, R177, 0x1, -R10 ;  /* 0x00000001b1b1b824 */ /* 0x000fe200078e0a0a */
[C---:B------:R-:W-:Y:S01]  /*4fc0*/  ISETP.GT.U32.AND P3, PT, R10.reuse, R205, PT ;  /* 0x000000cd0a00720c */ /* 0x040fe20003f64070 */
[----:B------:R-:W-:Y:S02]  /*4fd0*/  IMAD.MOV R13, RZ, RZ, -R13 ;  /* 0x000000ffff0d7224 */ /* 0x000fe400078e0a0d */
[----:B------:R-:W-:Y:S02]  /*4fe0*/  IMAD.MOV R14, RZ, RZ, -R14 ;  /* 0x000000ffff0e7224 */ /* 0x000fe400078e0a0e */
[C---:B------:R-:W-:Y:S02]  /*4ff0*/  IMAD R209, R10.reuse, R13, R209 ;  /* 0x0000000d0ad17224 */ /* 0x040fe400078e02d1 */
[C---:B------:R-:W-:Y:S02]  /*5000*/  IMAD R213, R10.reuse, R14, R213 ;  /* 0x0000000e0ad57224 */ /* 0x040fe400078e02d5 */
[----:B------:R-:W-:Y:S01]  /*5010*/  @!P0 IMAD.IADD R161, R161, 0x1, -R10 ;  /* 0x00000001a1a18824 */ /* 0x000fe200078e0a0a */
[----:B------:R-:W-:Y:S01]  /*5020*/  ISETP.GT.U32.AND P0, PT, R10, R189, PT ;  /* 0x000000bd0a00720c */ /* 0x000fe20003f04070 */
[----:B------:R-:W-:-:S04]  /*5030*/  IMAD.HI.U32 R15, R11, R197, RZ ;  /* 0x000000c50b0f7227 */ /* 0x000fc800078e00ff */
[--C-:B------:R-:W-:Y:S01]  /*5040*/  @!P4 IMAD.IADD R181, R181, 0x1, -R10.reuse ;  /* 0x00000001b5b5c824 */ /* 0x100fe200078e0a0a */
[C---:B------:R-:W-:Y:S01]  /*5050*/  ISETP.GT.U32.AND P4, PT, R10.reuse, R209, PT ;  /* 0x000000d10a00720c */ /* 0x040fe20003f84070 */
[--C-:B------:R-:W-:Y:S01]  /*5060*/  @!P5 IMAD.IADD R185, R185, 0x1, -R10.reuse ;  /* 0x00000001b9b9d824 */ /* 0x100fe200078e0a0a */
[C---:B------:R-:W-:Y:S01]  /*5070*/  ISETP.GT.U32.AND P5, PT, R10.reuse, R213, PT ;  /* 0x000000d50a00720c */ /* 0x040fe20003fa4070 */
[----:B------:R-:W-:Y:S02]  /*5080*/  IMAD.MOV R15, RZ, RZ, -R15 ;  /* 0x000000ffff0f7224 */ /* 0x000fe400078e0a0f */
[----:B------:R-:W-:Y:S01]  /*5090*/  @!P3 IMAD.IADD R205, R205, 0x1, -R10 ;  /* 0x00000001cdcdb824 */ /* 0x000fe200078e0a0a */
[C---:B------:R-:W-:Y:S01]  /*50a0*/  ISETP.GT.U32.AND P3, PT, R10.reuse, R181, PT ;  /* 0x000000b50a00720c */ /* 0x040fe20003f64070 */
[----:B------:R-:W-:Y:S02]  /*50b0*/  IMAD R197, R10, R15, R197 ;  /* 0x0000000f0ac57224 */ /* 0x000fe400078e02c5 */
[----:B------:R-:W-:-:S04]  /*50c0*/  IMAD.HI.U32 R15, R11, R217, RZ ;  /* 0x000000d90b0f7227 */ /* 0x000fc800078e00ff */
[--C-:B------:R-:W-:Y:S02]  /*50d0*/  @!P0 IMAD.IADD R189, R189, 0x1, -R10.reuse ;  /* 0x00000001bdbd8824 */ /* 0x100fe400078e0a0a */
[----:B------:R-:W-:Y:S02]  /*50e0*/  IMAD.MOV R15, RZ, RZ, -R15 ;  /* 0x000000ffff0f7224 */ /* 0x000fe400078e0a0f */
[--C-:B------:R-:W-:Y:S01]  /*50f0*/  @!P4 IMAD.IADD R209, R209, 0x1, -R10.reuse ;  /* 0x00000001d1d1c824 */ /* 0x100fe200078e0a0a */
[C---:B------:R-:W-:Y:S01]  /*5100*/  ISETP.GT.U32.AND P4, PT, R10.reuse, R185, PT ;  /* 0x000000b90a00720c */ /* 0x040fe20003f84070 */
[----:B------:R-:W-:Y:S01]  /*5110*/  @!P5 IMAD.IADD R213, R213, 0x1, -R10 ;  /* 0x00000001d5d5d824 */ /* 0x000fe200078e0a0a */
[C---:B------:R-:W-:Y:S01]  /*5120*/  ISETP.GT.U32.AND P5, PT, R10.reuse, R189, PT ;  /* 0x000000bd0a00720c */ /* 0x040fe20003fa4070 */
[----:B------:R-:W-:Y:S02]  /*5130*/  IMAD R217, R10, R15, R217 ;  /* 0x0000000f0ad97224 */ /* 0x000fe400078e02d9 */
[----:B------:R-:W-:-:S03]  /*5140*/  IMAD.HI.U32 R15, R11, R225, RZ ;  /* 0x000000e10b0f7227 */ /* 0x000fc600078e00ff */
[C---:B------:R-:W-:Y:S01]  /*5150*/  ISETP.GT.U32.AND P0, PT, R10.reuse, R217, PT ;  /* 0x000000d90a00720c */ /* 0x040fe20003f04070 */
[----:B------:R-:W-:Y:S01]  /*5160*/  @!P3 IMAD.IADD R181, R181, 0x1, -R10 ;  /* 0x00000001b5b5b824 */ /* 0x000fe200078e0a0a */
[----:B------:R-:W-:Y:S01]  /*5170*/  ISETP.GT.U32.AND P3, PT, R10, R205, PT ;  /* 0x000000cd0a00720c */ /* 0x000fe20003f64070 */
[----:B------:R-:W-:-:S04]  /*5180*/  IMAD.HI.U32 R14, R11, R227, RZ ;  /* 0x000000e30b0e7227 */ /* 0x000fc800078e00ff */
[----:B------:R-:W-:Y:S02]  /*5190*/  IMAD.MOV R15, RZ, RZ, -R15 ;  /* 0x000000ffff0f7224 */ /* 0x000fe400078e0a0f */
[----:B------:R-:W-:Y:S02]  /*51a0*/  IMAD.MOV R14, RZ, RZ, -R14 ;  /* 0x000000ffff0e7224 */ /* 0x000fe400078e0a0e */
        /* <DEDUP_REMOVED lines=9> */
[----:B------:R-:W-:-:S04]  /*5240*/  IMAD.HI.U32 R12, R11, R231, RZ ;  /* 0x000000e70b0c7227 */ /* 0x000fc800078e00ff */
[----:B------:R-:W-:Y:S01]  /*5250*/  @!P3 IMAD.IADD R205, R205, 0x1, -R10 ;  /* 0x00000001cdcdb824 */ /* 0x000fe200078e0a0a */
[----:B------:R-:W-:Y:S01]  /*5260*/  ISETP.GT.U32.AND P3, PT, R10, R227, PT ;  /* 0x000000e30a00720c */ /* 0x000fe20003f64070 */
[----:B------:R-:W-:-:S04]  /*5270*/  IMAD.HI.U32 R16, R11, R201, RZ ;  /* 0x000000c90b107227 */ /* 0x000fc800078e00ff */
[----:B------:R-:W-:Y:S02]  /*5280*/  IMAD R233, R10, R15, R233 ;  /* 0x0000000f0ae97224 */ /* 0x000fe400078e02e9 */
[----:B------:R-:W-:Y:S02]  /*5290*/  IMAD.MOV R13, RZ, RZ, -R13 ;  /* 0x000000ffff0d7224 */ /* 0x000fe400078e0a0d */
[----:B------:R-:W-:Y:S02]  /*52a0*/  IMAD.MOV R12, RZ, RZ, -R12 ;  /* 0x000000ffff0c7224 */ /* 0x000fe400078e0a0c */
[----:B------:R-:W-:-:S04]  /*52b0*/  IMAD.HI.U32 R15, R11, R241, RZ ;  /* 0x000000f10b0f7227 */ /* 0x000fc800078e00ff */
[----:B------:R-:W-:-:S04]  /*52c0*/  IMAD.HI.U32 R14, R11, R235, RZ ;  /* 0x000000eb0b0e7227 */ /* 0x000fc800078e00ff */
[----:B------:R-:W-:Y:S02]  /*52d0*/  IMAD.MOV R16, RZ, RZ, -R16 ;  /* 0x000000ffff107224 */ /* 0x000fe400078e0a10 */
[C---:B------:R-:W-:Y:S02]  /*52e0*/  IMAD R229, R10.reuse, R13, R229 ;  /* 0x0000000d0ae57224 */ /* 0x040fe400078e02e5 */
[----:B------:R-:W-:Y:S02]  /*52f0*/  IMAD R231, R10, R12, R231 ;  /* 0x0000000c0ae77224 */ /* 0x000fe400078e02e7 */
[----:B------:R-:W-:Y:S02]  /*5300*/  IMAD.MOV R15, RZ, RZ, -R15 ;  /* 0x000000ffff0f7224 */ /* 0x000fe400078e0a0f */
[----:B------:R-:W-:Y:S02]  /*5310*/  IMAD.MOV R14, RZ, RZ, -R14 ;  /* 0x000000ffff0e7224 */ /* 0x000fe400078e0a0e */
[----:B------:R-:W-:-:S02]  /*5320*/  IMAD.U32 R21, RZ, RZ, UR16 ;  /* 0x00000010ff157e24 */ /* 0x000fc4000f8e00ff */
[----:B------:R-:W-:Y:S02]  /*5330*/  IMAD R201, R10, R16, R201 ;  /* 0x000000100ac97224 */ /* 0x000fe400078e02c9 */
[----:B------:R-:W-:-:S04]  /*5340*/  IMAD.HI.U32 R16, R11, R221, RZ ;  /* 0x000000dd0b107227 */ /* 0x000fc800078e00ff */
[C---:B------:R-:W-:Y:S02]  /*5350*/  IMAD R241, R10.reuse, R15, R241 ;  /* 0x0000000f0af17224 */ /* 0x040fe400078e02f1 */
[--C-:B------:R-:W-:Y:S01]  /*5360*/  @!P4 IMAD.IADD R209, R209, 0x1, -R10.reuse ;  /* 0x00000001d1d1c824 */ /* 0x100fe200078e0a0a */
[C---:B------:R-:W-:Y:S01]  /*5370*/  ISETP.GT.U32.AND P4, PT, R10.reuse, R229, PT ;  /* 0x000000e50a00720c */ /* 0x040fe20003f84070 */
[----:B------:R-:W-:Y:S01]  /*5380*/  @!P5 IMAD.IADD R213, R213, 0x1, -R10 ;  /* 0x00000001d5d5d824 */ /* 0x000fe200078e0a0a */
[C---:B------:R-:W-:Y:S01]  /*5390*/  ISETP.GT.U32.AND P5, PT, R10.reuse, R231, PT ;  /* 0x000000e70a00720c */ /* 0x040fe20003fa4070 */
[----:B------:R-:W-:Y:S02]  /*53a0*/  IMAD R235, R10, R14, R235 ;  /* 0x0000000e0aeb7224 */ /* 0x000fe400078e02eb */
[----:B------:R-:W-:-:S04]  /*53b0*/  IMAD.HI.U32 R14, R11, R243, RZ ;  /* 0x000000f30b0e7227 */ /* 0x000fc800078e00ff */
[----:B------:R-:W-:Y:S02]  /*53c0*/  IMAD.U32 R20, RZ, RZ, UR16 ;  /* 0x00000010ff147e24 */ /* 0x000fe4000f8e00ff */
[----:B------:R-:W-:Y:S02]  /*53d0*/  IMAD R170, R21, 0x2, R171 ;  /* 0x0000000215aa7824 */ /* 0x000fe400078e02ab */
[----:B------:R-:W-:Y:S02]  /*53e0*/  IMAD.MOV R16, RZ, RZ, -R16 ;  /* 0x000000ffff107224 */ /* 0x000fe400078e0a10 */
[----:B------:R-:W-:Y:S01]  /*53f0*/  @!P3 IMAD.IADD R227, R227, 0x1, -R10 ;  /* 0x00000001e3e3b824 */ /* 0x000fe200078e0a0a */
[----:B------:R-:W-:Y:S01]  /*5400*/  ISETP.GT.U32.AND P3, PT, R10, R241, PT ;  /* 0x000000f10a00720c */ /* 0x000fe20003f64070 */
[----:B------:R-:W-:Y:S01]  /*5410*/  IMAD.MOV R14, RZ, RZ, -R14 ;  /* 0x000000ffff0e7224 */ /* 0x000fe200078e0a0e */
[----:B------:R1:W-:Y:S01]  /*5420*/  STL [R1+0x2e0], R170 ;  /* 0x0002e0aa01007387 */ /* 0x0003e20000100800 */
[----:B------:R-:W-:-:S02]  /*5430*/  IMAD.U32 R19, RZ, RZ, UR16 ;  /* 0x00000010ff137e24 */ /* 0x000fc4000f8e00ff */
[----:B------:R-:W-:Y:S02]  /*5440*/  IMAD R194, R20, 0x2, R170 ;  /* 0x0000000214c27824 */ /* 0x000fe400078e02aa */
[C---:B------:R-:W-:Y:S02]  /*5450*/  IMAD R221, R10.reuse, R16, R221 ;  /* 0x000000100add7224 */ /* 0x040fe400078e02dd */
[----:B------:R-:W-:Y:S01]  /*5460*/  IMAD.HI.U32 R16, R11, R223, RZ ;  /* 0x000000df0b107227 */ /* 0x000fe200078e00ff */
[----:B------:R-:W-:Y:S03]  /*5470*/  STL [R1+0x2dc], R194 ;  /* 0x0002dcc201007387 */ /* 0x000fe60000100800 */
[----:B------:R-:W-:Y:S02]  /*5480*/  IMAD R243, R10, R14, R243 ;  /* 0x0000000e0af37224 */ /* 0x000fe400078e02f3 */
[----:B------:R-:W-:-:S02]  /*5490*/  IMAD.U32 R18, RZ, RZ, UR16 ;  /* 0x00000010ff127e24 */ /* 0x000fc4000f8e00ff */
[----:B------:R-:W-:Y:S02]  /*54a0*/  IMAD R192, R19, 0x2, R194 ;  /* 0x0000000213c07824 */ /* 0x000fe400078e02c2 */
[----:B------:R-:W-:-:S03]  /*54b0*/  IMAD.HI.U32 R13, R11, R237, RZ ;  /* 0x000000ed0b0d7227 */ /* 0x000fc600078e00ff */
[----:B------:R-:W-:Y:S01]  /*54c0*/  STL [R1+0x2d4], R192 ;  /* 0x0002d4c001007387 */ /* 0x000fe20000100800 */
[----:B------:R-:W-:Y:S02]  /*54d0*/  IMAD.MOV R16, RZ, RZ, -R16 ;  /* 0x000000ffff107224 */ /* 0x000fe400078e0a10 */
[----:B------:R-:W-:Y:S02]  /*54e0*/  IMAD.U32 R17, RZ, RZ, UR16 ;  /* 0x00000010ff117e24 */ /* 0x000fe4000f8e00ff */
[----:B------:R-:W-:Y:S02]  /*54f0*/  IMAD R188, R18, 0x2, R192 ;  /* 0x0000000212bc7824 */ /* 0x000fe400078e02c0 */
[--C-:B------:R-:W-:Y:S01]  /*5500*/  @!P4 IMAD.IADD R229, R229, 0x1, -R10.reuse ;  /* 0x00000001e5e5c824 */ /* 0x100fe200078e0a0a */
[----:B------:R-:W-:Y:S01]  /*5510*/  ISETP.GT.U32.AND P4, PT, R10, R243, PT ;  /* 0x000000f30a00720c */ /* 0x000fe20003f84070 */
[----:B------:R-:W-:Y:S01]  /*5520*/  @!P5 IMAD.IADD R231, R231, 0x1, -R10 ;  /* 0x00000001e7e7d824 */ /* 0x000fe200078e0a0a */
[----:B------:R-:W-:Y:S01]  /*5530*/  STL [R1+0x2cc], R188 ;  /* 0x0002ccbc01007387 */ /* 0x000fe20000100800 */
[----:B------:R-:W-:-:S04]  /*5540*/  IMAD.HI.U32 R12, R11, R239, RZ ;  /* 0x000000ef0b0c7227 */ /* 0x000fc800078e00ff */
[----:B------:R-:W-:Y:S02]  /*5550*/  IMAD.MOV R13, RZ, RZ, -R13 ;  /* 0x000000ffff0d7224 */ /* 0x000fe400078e0a0d */
[C---:B------:R-:W-:Y:S02]  /*5560*/  IMAD R223, R10.reuse, R16, R223 ;  /* 0x000000100adf7224 */ /* 0x040fe400078e02df */
[----:B------:R-:W-:Y:S02]  /*5570*/  IMAD.U32 R16, RZ, RZ, UR16 ;  /* 0x00000010ff107e24 */ /* 0x000fe4000f8e00ff */
[----:B------:R-:W-:Y:S02]  /*5580*/  IMAD R184, R17, 0x2, R188 ;  /* 0x0000000211b87824 */ /* 0x000fe400078e02bc */
[----:B------:R-:W-:Y:S01]  /*5590*/  @!P3 IMAD.IADD R241, R241, 0x1, -R10 ;  /* 0x00000001f1f1b824 */ /* 0x000fe200078e0a0a */
[C---:B------:R-:W-:Y:S01]  /*55a0*/  ISETP.GT.U32.AND P3, PT, R10.reuse, R231, PT ;  /* 0x000000e70a00720c */ /* 0x040fe20003f64070 */
[----:B------:R-:W-:Y:S01]  /*55b0*/  IMAD.MOV R12, RZ, RZ, -R12 ;  /* 0x000000ffff0c7224 */ /* 0x000fe200078e0a0c */
[----:B------:R-:W-:Y:S01]  /*55c0*/  STL [R1+0x2c8], R184 ;  /* 0x0002c8b801007387 */ /* 0x000fe20000100800 */
[----:B------:R-:W-:-:S02]  /*55d0*/  IMAD R237, R10, R13, R237 ;  /* 0x0000000d0aed7224 */ /* 0x000fc400078e02ed */
[----:B------:R-:W-:-:S04]  /*55e0*/  IMAD.HI.U32 R13, R11, R245, RZ ;  /* 0x000000f50b0d7227 */ /* 0x000fc800078e00ff */
[----:B------:R-:W-:Y:S02]  /*55f0*/  IMAD.U32 R15, RZ, RZ, UR16 ;  /* 0x00000010ff0f7e24 */ /* 0x000fe4000f8e00ff */
[----:B------:R-:W-:Y:S02]  /*5600*/  IMAD R180, R16, 0x2, R184 ;  /* 0x0000000210b47824 */ /* 0x000fe400078e02b8 */
[----:B------:R-:W-:Y:S02]  /*5610*/  IMAD R239, R10, R12, R239 ;  /* 0x0000000c0aef7224 */ /* 0x000fe400078e02ef */
[----:B------:R-:W-:Y:S01]  /*5620*/  IMAD.HI.U32 R12, R11, R249, RZ ;  /* 0x000000f90b0c7227 */ /* 0x000fe200078e00ff */
[----:B------:R-:W-:Y:S03]  /*5630*/  STL [R1+0x2c0], R180 ;  /* 0x0002c0b401007387 */ /* 0x000fe60000100800 */
[----:B------:R-:W-:-:S02]  /*5640*/  IMAD.MOV R13, RZ, RZ, -R13 ;  /* 0x000000ffff0d7224 */ /* 0x000fc400078e0a0d */
[----:B------:R-:W-:Y:S02]  /*5650*/  IMAD.U32 R14, RZ, RZ, UR16 ;  /* 0x00000010ff0e7e24 */ /* 0x000fe4000f8e00ff */
[----:B------:R-:W-:Y:S02]  /*5660*/  IMAD R176, R15, 0x2, R180 ;  /* 0x000000020fb07824 */ /* 0x000fe400078e02b4 */
[----:B------:R-:W-:Y:S02]  /*5670*/  @!P4 IMAD.IADD R243, R243, 0x1, -R10 ;  /* 0x00000001f3f3c824 */ /* 0x000fe400078e0a0a */
[----:B------:R-:W-:Y:S01]  /*5680*/  IMAD.HI.U32 R11, R11, R4, RZ ;  /* 0x000000040b0b7227 */ /* 0x000fe200078e00ff */
[----:B------:R-:W-:Y:S03]  /*5690*/  STL [R1+0x2bc], R176 ;  /* 0x0002bcb001007387 */ /* 0x000fe60000100800 */
[----:B------:R-:W-:-:S02]  /*56a0*/  IMAD.MOV R12, RZ, RZ, -R12 ;  /* 0x000000ffff0c7224 */ /* 0x000fc400078e0a0c */
[----:B------:R-:W-:Y:S02]  /*56b0*/  IMAD R245, R10, R13, R245 ;  /* 0x0000000d0af57224 */ /* 0x000fe400078e02f5 */
[----:B------:R-:W-:Y:S02]  /*56c0*/  IMAD.U32 R13, RZ, RZ, UR16 ;  /* 0x00000010ff0d7e24 */ /* 0x000fe4000f8e00ff */
[----:B------:R-:W-:Y:S01]  /*56d0*/  IMAD R168, R14, 0x2, R176 ;  /* 0x000000020ea87824 */ /* 0x000fe200078e02b0 */
[C---:B------:R-:W-:Y:S01]  /*56e0*/  ISETP.GT.U32.AND P5, PT, R10.reuse, R245, PT ;  /* 0x000000f50a00720c */ /* 0x040fe20003fa4070 */
[----:B------:R-:W-:Y:S01]  /*56f0*/  @!P3 IMAD.IADD R231, R231, 0x1, -R10 ;  /* 0x00000001e7e7b824 */ /* 0x000fe200078e0a0a */
[C---:B------:R-:W-:Y:S01]  /*5700*/  ISETP.GT.U32.AND P3, PT, R10.reuse, R243, PT ;  /* 0x000000f30a00720c */ /* 0x040fe20003f64070 */
[----:B------:R-:W-:Y:S01]  /*5710*/  IMAD.MOV R11, RZ, RZ, -R11 ;  /* 0x000000ffff0b7224 */ /* 0x000fe200078e0a0b */
[----:B------:R1:W-:Y:S01]  /*5720*/  STL [R1+0x2b4], R168 ;  /* 0x0002b4a801007387 */ /* 0x0003e20000100800 */
[----:B------:R-:W-:-:S02]  /*5730*/  IMAD R249, R10, R12, R249 ;  /* 0x0000000c0af97224 */ /* 0x000fc400078e02f9 */
[----:B------:R-:W-:Y:S02]  /*5740*/  IMAD.U32 R12, RZ, RZ, UR16 ;  /* 0x00000010ff0c7e24 */ /* 0x000fe4000f8e00ff */
[----:B------:R-:W-:Y:S02]  /*5750*/  IMAD R154, R13, 0x2, R168 ;  /* 0x000000020d9a7824 */ /* 0x000fe400078e02a8 */
[----:B------:R-:W-:Y:S02]  /*5760*/  IMAD R4, R10, R11, R4 ;  /* 0x0000000b0a047224 */ /* 0x000fe400078e0204 */
[----:B------:R-:W-:Y:S01]  /*5770*/  IMAD.U32 R11, RZ, RZ, UR16 ;  /* 0x00000010ff0b7e24 */ /* 0x000fe2000f8e00ff */
[----:B------:R1:W-:Y:S01]  /*5780*/  STL [R1+0x2b0], R154 ;  /* 0x0002b09a01007387 */ /* 0x0003e20000100800 */
[----:B------:R-:W-:Y:S02]  /*5790*/  IMAD R156, R12, 0x2, R154 ;  /* 0x000000020c9c7824 */ /* 0x000fe400078e029a */
[----:B------:R-:W-:-:S02]  /*57a0*/  IMAD.MOV.U32 R21, RZ, RZ, R25 ;  /* 0x000000ffff157224 */ /* 0x000fc400078e0019 */
[----:B------:R-:W-:Y:S01]  /*57b0*/  IMAD R172, R11, 0x2, R156 ;  /* 0x000000020bac7824 */ /* 0x000fe200078e029c */
[----:B------:R1:W-:Y:S01]  /*57c0*/  STL [R1+0x2a8], R156 ;  /* 0x0002a89c01007387 */ /* 0x0003e20000100800 */
[--C-:B------:R-:W-:Y:S01]  /*57d0*/  @!P3 IMAD.IADD R243, R243, 0x1, -R10.reuse ;  /* 0x00000001f3f3b824 */ /* 0x100fe200078e0a0a */
[----:B------:R-:W-:Y:S01]  /*57e0*/  ISETP.GE.AND P3, PT, R21, RZ, PT ;  /* 0x000000ff1500720c */ /* 0x000fe20003f66270 */
[--C-:B------:R-:W-:Y:S01]  /*57f0*/  @!P2 IMAD.IADD R113, R113, 0x1, -R10.reuse ;  /* 0x000000017171a824 */ /* 0x100fe200078e0a0a */
[----:B------:R1:W-:Y:S01]  /*5800*/  STL [R1+0x2a0], R172 ;  /* 0x0002a0ac01007387 */ /* 0x0003e20000100800 */
[C---:B------:R-:W-:Y:S01]  /*5810*/  ISETP.GT.U32.AND P2, PT, R10.reuse, R97, PT ;  /* 0x000000610a00720c */ /* 0x040fe20003f44070 */
[--C-:B------:R-:W-:Y:S02]  /*5820*/  @!P1 IMAD.IADD R165, R165, 0x1, -R10.reuse ;  /* 0x00000001a5a59824 */ /* 0x100fe400078e0a0a */
[----:B------:R-:W3:Y:S01]  /*5830*/  LDL R17, [R1+0x4cc] ;  /* 0x0004cc0001117983 */ /* 0x000ee20000100800 */
[--C-:B------:R-:W-:Y:S01]  /*5840*/  @!P6 IMAD.IADD R129, R129, 0x1, -R10.reuse ;  /* 0x000000018181e824 */ /* 0x100fe200078e0a0a */
[----:B------:R-:W-:Y:S01]  /*5850*/  ISETP.GT.U32.AND P6, PT, R10, R173, PT ;  /* 0x000000ad0a00720c */ /* 0x000fe20003fc4070 */
[--C-:B------:R-:W-:Y:S01]  /*5860*/  @!P0 IMAD.IADD R217, R217, 0x1, -R10.reuse ;  /* 0x00000001d9d98824 */ /* 0x100fe200078e0a0a */
[----:B------:R-:W4:Y:S01]  /*5870*/  LDL R18, [R1+0x4c8] ;  /* 0x0004c80001127983 */ /* 0x000f220000100800 */
[----:B------:R-:W-:-:S02]  /*5880*/  @!P5 IMAD.IADD R245, R245, 0x1, -R10 ;  /* 0x00000001f5f5d824 */ /* 0x000fc400078e0a0a */
[----:B------:R-:W-:Y:S01]  /*5890*/  IMAD.MOV.U32 R16, RZ, RZ, R28 ;  /* 0x000000ffff107224 */ /* 0x000fe200078e001c */
[----:B------:R-:W5:Y:S01]  /*58a0*/  LDL R19, [R1+0x4c4] ;  /* 0x0004c40001137983 */ /* 0x000f620000100800 */
[----:B------:R-:W-:Y:S02]  /*58b0*/  IMAD.MOV.U32 R14, RZ, RZ, R27 ;  /* 0x000000ffff0e7224 */ /* 0x000fe400078e001b */
[----:B------:R-:W-:Y:S01]  /*58c0*/  @!P2 IMAD.IADD R97, R97, 0x1, -R10 ;  /* 0x000000016161a824 */ /* 0x000fe200078e0a0a */
[----:B------:R-:W5:Y:S01]  /*58d0*/  LDL R20, [R1+0x4c0] ;  /* 0x0004c00001147983 */ /* 0x000f620000100800 */
[C---:B------:R-:W-:Y:S01]  /*58e0*/  ISETP.GT.U32.AND P2, PT, R10.reuse, R113, PT ;  /* 0x000000710a00720c */ /* 0x040fe20003f44070 */
[----:B------:R-:W-:Y:S02]  /*58f0*/  IMAD.MOV.U32 R15, RZ, RZ, R26 ;  /* 0x000000ffff0f7224 */ /* 0x000fe400078e001a */
[----:B------:R-:W5:Y:S01]  /*5900*/  LDL R21, [R1+0x4bc] ;  /* 0x0004bc0001157983 */ /* 0x000f620000100800 */
[----:B------:R-:W-:Y:S01]  /*5910*/  @!P6 IMAD.IADD R173, R173, 0x1, -R10 ;  /* 0x00000001adade824 */ /* 0x000fe200078e0a0a */
[----:B------:R-:W-:Y:S01]  /*5920*/  ISETP.GT.U32.AND P6, PT, R10, R201, PT ;  /* 0x000000c90a00720c */ /* 0x000fe20003fc4070 */
[----:B------:R-:W-:Y:S01]  /*5930*/  @!P3 IMAD.MOV R150, RZ, RZ, -R150 ;  /* 0x000000ffff96b224 */ /* 0x000fe200078e0a96 */
[----:B------:R-:W5:Y:S01]  /*5940*/  LDL R13, [R1+0x508] ;  /* 0x00050800010d7983 */ /* 0x000f620000100800 */
[----:B------:R-:W-:-:S02]  /*5950*/  IMAD.U32 R30, RZ, RZ, UR16 ;  /* 0x00000010ff1e7e24 */ /* 0x000fc4000f8e00ff */
[----:B------:R-:W-:Y:S01]  /*5960*/  IMAD.U32 R29, RZ, RZ, UR16 ;  /* 0x00000010ff1d7e24 */ /* 0x000fe2000f8e00ff */
[----:B------:R-:W5:Y:S02]  /*5970*/  LDL R11, [R1+0x65c] ;  /* 0x00065c00010b7983 */ /* 0x000f640000100800 */
[--C-:B------:R-:W-:Y:S01]  /*5980*/  @!P2 IMAD.IADD R113, R113, 0x1, -R10.reuse ;  /* 0x000000017171a824 */ /* 0x100fe200078e0a0a */
[C---:B------:R-:W-:Y:S01]  /*5990*/  ISETP.GT.U32.AND P2, PT, R10.reuse, R141, PT ;  /* 0x0000008d0a00720c */ /* 0x040fe20003f44070 */
[----:B------:R-:W5:Y:S03]  /*59a0*/  LDL R12, [R1+0x658] ;  /* 0x00065800010c7983 */ /* 0x000f660000100800 */
[----:B------:R-:W-:Y:S01]  /*59b0*/  @!P6 IMAD.IADD R201, R201, 0x1, -R10 ;  /* 0x00000001c9c9e824 */ /* 0x000fe200078e0a0a */
[----:B------:R-:W-:-:S08]  /*59c0*/  ISETP.GT.U32.AND P6, PT, R10, R225, PT ;  /* 0x000000e10a00720c */ /* 0x000fd00003fc4070 */
[----:B------:R-:W-:Y:S01]  /*59d0*/  @!P2 IMAD.IADD R141, R141, 0x1, -R10 ;  /* 0x000000018d8da824 */ /* 0x000fe200078e0a0a */
[----:B------:R-:W-:-:S04]  /*59e0*/  ISETP.GT.U32.AND P2, PT, R10, R169, PT ;  /* 0x000000a90a00720c */ /* 0x000fc80003f44070 */
[----:B------:R-:W-:Y:S01]  /*59f0*/  ISETP.GT.U32.AND P1, PT, R10, R141, PT ;  /* 0x0000008d0a00720c */ /* 0x000fe20003f24070 */
[----:B------:R-:W-:-:S08]  /*5a00*/  @!P6 IMAD.IADD R225, R225, 0x1, -R10 ;  /* 0x00000001e1e1e824 */ /* 0x000fd000078e0a0a */
[----:B------:R-:W-:Y:S01]  /*5a10*/  @!P2 IMAD.IADD R169, R169, 0x1, -R10 ;  /* 0x00000001a9a9a824 */ /* 0x000fe200078e0a0a */
[----:B------:R-:W-:-:S03]  /*5a20*/  ISETP.GT.U32.AND P2, PT, R10, R145, PT ;  /* 0x000000910a00720c */ /* 0x000fc60003f44070 */
[----:B------:R-:W-:Y:S01]  /*5a30*/  @!P1 IMAD.IADD R141, R141, 0x1, -R10 ;  /* 0x000000018d8d9824 */ /* 0x000fe200078e0a0a */
[----:B------:R-:W-:-:S09]  /*5a40*/  ISETP.GT.U32.AND P1, PT, R10, R165, PT ;  /* 0x000000a50a00720c */ /* 0x000fd20003f24070 */
[----:B------:R-:W-:Y:S01]  /*5a50*/  @!P2 IMAD.IADD R145, R145, 0x1, -R10 ;  /* 0x000000019191a824 */ /* 0x000fe200078e0a0a */
[----:B------:R-:W-:-:S03]  /*5a60*/  ISETP.GT.U32.AND P2, PT, R10, R169, PT ;  /* 0x000000a90a00720c */ /* 0x000fc60003f44070 */
[----:B------:R-:W-:Y:S01]  /*5a70*/  @!P1 IMAD.IADD R165, R165, 0x1, -R10 ;  /* 0x00000001a5a59824 */ /* 0x000fe200078e0a0a */
[----:B------:R-:W-:-:S09]  /*5a80*/  ISETP.GT.U32.AND P1, PT, R10, R193, PT ;  /* 0x000000c10a00720c */ /* 0x000fd20003f24070 */
[----:B------:R-:W-:Y:S01]  /*5a90*/  @!P2 IMAD.IADD R169, R169, 0x1, -R10 ;  /* 0x00000001a9a9a824 */ /* 0x000fe200078e0a0a */
[----:B------:R-:W-:-:S03]  /*5aa0*/  ISETP.GT.U32.AND P2, PT, R10, R197, PT ;  /* 0x000000c50a00720c */ /* 0x000fc60003f44070 */
[----:B------:R-:W-:Y:S01]  /*5ab0*/  @!P1 IMAD.IADD R193, R193, 0x1, -R10 ;  /* 0x00000001c1c19824 */ /* 0x000fe200078e0a0a */
[----:B------:R-:W-:-:S04]  /*5ac0*/  ISETP.GT.U32.AND P1, PT, R10, R221, PT ;  /* 0x000000dd0a00720c */ /* 0x000fc80003f24070 */
[----:B------:R-:W-:-:S05]  /*5ad0*/  ISETP.GT.U32.AND P0, PT, R10, R193, PT ;  /* 0x000000c10a00720c */ /* 0x000fca0003f04070 */
[----:B------:R-:W-:Y:S01]  /*5ae0*/  @!P2 IMAD.IADD R197, R197, 0x1, -R10 ;  /* 0x00000001c5c5a824 */ /* 0x000fe200078e0a0a */
[----:B------:R-:W-:-:S03]  /*5af0*/  ISETP.GT.U32.AND P2, PT, R10, R223, PT ;  /* 0x000000df0a00720c */ /* 0x000fc60003f44070 */
[----:B------:R-:W-:Y:S01]  /*5b00*/  @!P1 IMAD.IADD R221, R221, 0x1, -R10 ;  /* 0x00000001dddd9824 */ /* 0x000fe200078e0a0a */
[----:B------:R-:W-:-:S03]  /*5b10*/  ISETP.GT.U32.AND P1, PT, R10, R197, PT ;  /* 0x000000c50a00720c */ /* 0x000fc60003f24070 */
[----:B------:R-:W-:Y:S01]  /*5b20*/  @!P0 IMAD.IADD R193, R193, 0x1, -R10 ;  /* 0x00000001c1c18824 */ /* 0x000fe200078e0a0a */
[----:B------:R-:W-:-:S05]  /*5b30*/  ISETP.GT.U32.AND P0, PT, R10, R217, PT ;  /* 0x000000d90a00720c */ /* 0x000fca0003f04070 */
[----:B------:R-:W-:Y:S01]  /*5b40*/  @!P2 IMAD.IADD R223, R223, 0x1, -R10 ;  /* 0x00000001dfdfa824 */ /* 0x000fe200078e0a0a */
[----:B------:R-:W-:-:S03]  /*5b50*/  ISETP.GT.U32.AND P2, PT, R10, R201, PT ;  /* 0x000000c90a00720c */ /* 0x000fc60003f44070 */
[--C-:B------:R-:W-:Y:S01]  /*5b60*/  @!P1 IMAD.IADD R197, R197, 0x1, -R10.reuse ;  /* 0x00000001c5c59824 */ /* 0x100fe200078e0a0a */
[C---:B------:R-:W-:Y:S02]  /*5b70*/  ISETP.GT.U32.AND P1, PT, R10.reuse, R221, PT ;  /* 0x000000dd0a00720c */ /* 0x040fe40003f24070 */
[C---:B------:R-:W-:Y:S01]  /*5b80*/  ISETP.GT.U32.AND P6, PT, R10.reuse, R223, PT ;  /* 0x000000df0a00720c */ /* 0x040fe20003fc4070 */
[----:B------:R-:W-:Y:S01]  /*5b90*/  @!P0 IMAD.IADD R217, R217, 0x1, -R10 ;  /* 0x00000001d9d98824 */ /* 0x000fe200078e0a0a */
[----:B------:R-:W-:-:S05]  /*5ba0*/  ISETP.GT.U32.AND P0, PT, R10, R233, PT ;  /* 0x000000e90a00720c */ /* 0x000fca0003f04070 */
[----:B------:R-:W-:Y:S01]  /*5bb0*/  @!P2 IMAD.IADD R201, R201, 0x1, -R10 ;  /* 0x00000001c9c9a824 */ /* 0x000fe200078e0a0a */
[----:B------:R-:W-:-:S03]  /*5bc0*/  ISETP.GT.U32.AND P2, PT, R10, R225, PT ;  /* 0x000000e10a00720c */ /* 0x000fc60003f44070 */
[--C-:B------:R-:W-:Y:S01]  /*5bd0*/  @!P1 IMAD.IADD R221, R221, 0x1, -R10.reuse ;  /* 0x00000001dddd9824 */ /* 0x100fe200078e0a0a */
[C---:B------:R-:W-:Y:S01]  /*5be0*/  ISETP.GT.U32.AND P1, PT, R10.reuse, R235, PT ;  /* 0x000000eb0a00720c */ /* 0x040fe20003f24070 */
[--C-:B------:R-:W-:Y:S01]  /*5bf0*/  @!P6 IMAD.IADD R223, R223, 0x1, -R10.reuse ;  /* 0x00000001dfdfe824 */ /* 0x100fe200078e0a0a */
[C---:B------:R-:W-:Y:S01]  /*5c00*/  ISETP.GT.U32.AND P6, PT, R10.reuse, R237, PT ;  /* 0x000000ed0a00720c */ /* 0x040fe20003fc4070 */
[----:B------:R-:W-:Y:S01]  /*5c10*/  @!P0 IMAD.IADD R233, R233, 0x1, -R10 ;  /* 0x00000001e9e98824 */ /* 0x000fe200078e0a0a */
[----:B------:R-:W-:-:S04]  /*5c20*/  ISETP.GT.U32.AND P0, PT, R10, R249, PT ;  /* 0x000000f90a00720c */ /* 0x000fc80003f04070 */
[C---:B------:R-:W-:Y:S01]  /*5c30*/  ISETP.GT.U32.AND P4, PT, R10.reuse, R233, PT ;  /* 0x000000e90a00720c */ /* 0x040fe20003f84070 */
[----:B------:R-:W-:Y:S01]  /*5c40*/  @!P2 IMAD.IADD R225, R225, 0x1, -R10 ;  /* 0x00000001e1e1a824 */ /* 0x000fe200078e0a0a */
[----:B------:R-:W-:-:S03]  /*5c50*/  ISETP.GT.U32.AND P2, PT, R10, R239, PT ;  /* 0x000000ef0a00720c */ /* 0x000fc60003f44070 */
[--C-:B------:R-:W-:Y:S01]  /*5c60*/  @!P1 IMAD.IADD R235, R235, 0x1, -R10.reuse ;  /* 0x00000001ebeb9824 */ /* 0x100fe200078e0a0a */
[C---:B------:R-:W-:Y:S01]  /*5c70*/  ISETP.GT.U32.AND P1, PT, R10.reuse, R4, PT ;  /* 0x000000040a00720c */ /* 0x040fe20003f24070 */
[--C-:B------:R-:W-:Y:S01]  /*5c80*/  @!P6 IMAD.IADD R237, R237, 0x1, -R10.reuse ;  /* 0x00000001edede824 */ /* 0x100fe200078e0a0a */
[C---:B------:R-:W-:Y:S01]  /*5c90*/  ISETP.GT.U32.AND P6, PT, R10.reuse, R227, PT ;  /* 0x000000e30a00720c */ /* 0x040fe20003fc4070 */
[--C-:B------:R-:W-:Y:S01]  /*5ca0*/  @!P0 IMAD.IADD R249, R249, 0x1, -R10.reuse ;  /* 0x00000001f9f98824 */ /* 0x100fe200078e0a0a */
[C---:B------:R-:W-:Y:S02]  /*5cb0*/  ISETP.GT.U32.AND P5, PT, R10.reuse, R235, PT ;  /* 0x000000eb0a00720c */ /* 0x040fe40003fa4070 */
[C---:B------:R-:W-:Y:S01]  /*5cc0*/  ISETP.GT.U32.AND P0, PT, R10.reuse, R237, PT ;  /* 0x000000ed0a00720c */ /* 0x040fe20003f04070 */
[--C-:B------:R-:W-:Y:S01]  /*5cd0*/  @!P4 IMAD.IADD R233, R233, 0x1, -R10.reuse ;  /* 0x00000001e9e9c824 */ /* 0x100fe200078e0a0a */
[C---:B------:R-:W-:Y:S01]  /*5ce0*/  ISETP.GT.U32.AND P4, PT, R10.reuse, R245, PT ;  /* 0x000000f50a00720c */ /* 0x040fe20003f84070 */
[----:B------:R-:W-:Y:S01]  /*5cf0*/  @!P2 IMAD.IADD R239, R239, 0x1, -R10 ;  /* 0x00000001efefa824 */ /* 0x000fe200078e0a0a */
[----:B------:R-:W-:-:S03]  /*5d00*/  ISETP.GT.U32.AND P2, PT, R10, R229, PT ;  /* 0x000000e50a00720c */ /* 0x000fc60003f44070 */
[--C-:B------:R-:W-:Y:S01]  /*5d10*/  @!P1 IMAD.IADD R4, R4, 0x1, -R10.reuse ;  /* 0x0000000104049824 */ /* 0x100fe200078e0a0a */
[C---:B------:R-:W-:Y:S01]  /*5d20*/  ISETP.GT.U32.AND P1, PT, R10.reuse, R239, PT ;  /* 0x000000ef0a00720c */ /* 0x040fe20003f24070 */
[--C-:B------:R-:W-:Y:S01]  /*5d30*/  @!P6 IMAD.IADD R227, R227, 0x1, -R10.reuse ;  /* 0x00000001e3e3e824 */ /* 0x100fe200078e0a0a */
[----:B------:R-:W-:Y:S01]  /*5d40*/  ISETP.GE.AND P6, PT, R23, RZ, PT ;  /* 0x000000ff1700720c */ /* 0x000fe20003fc6270 */
[--C-:B------:R-:W-:Y:S01]  /*5d50*/  @!P5 IMAD.IADD R235, R235, 0x1, -R10.reuse ;  /* 0x00000001ebebd824 */ /* 0x100fe200078e0a0a */
[----:B------:R-:W-:Y:S01]  /*5d60*/  ISETP.GT.U32.AND P5, PT, R10, R249, PT ;  /* 0x000000f90a00720c */ /* 0x000fe20003fa4070 */
[----:B------:R-:W-:-:S04]  /*5d70*/  @!P0 IMAD.IADD R237, R237, 0x1, -R10 ;  /* 0x00000001eded8824 */ /* 0x000fc800078e0a0a */
[----:B------:R-:W-:-:S04]  /*5d80*/  @!P2 IMAD.IADD R229, R229, 0x1, -R10 ;  /* 0x00000001e5e5a824 */ /* 0x000fc800078e0a0a */
[----:B------:R-:W-:Y:S01]  /*5d90*/  @!P1 IMAD.IADD R239, R239, 0x1, -R10 ;  /* 0x00000001efef9824 */ /* 0x000fe200078e0a0a */
[----:B------:R-:W-:Y:S01]  /*5da0*/  ISETP.NE.AND P1, PT, R6, RZ, PT ;  /* 0x000000ff0600720c */ /* 0x000fe20003f25270 */
[----:B--2---:R-:W-:Y:S01]  /*5db0*/  IMAD.MOV.U32 R23, RZ, RZ, R24 ;  /* 0x000000ffff177224 */ /* 0x004fe200078e0018 */
[C---:B------:R-:W-:Y:S01]  /*5dc0*/  ISETP.GT.U32.AND P0, PT, R10.reuse, R4, PT ;  /* 0x000000040a00720c */ /* 0x040fe20003f04070 */
[----:B------:R-:W-:Y:S01]  /*5dd0*/  @!P6 IMAD.MOV R5, RZ, RZ, -R5 ;  /* 0x000000ffff05e224 */ /* 0x000fe200078e0a05 */
[----:B------:R-:W-:Y:S01]  /*5de0*/  ISETP.GT.U32.AND P2, PT, R10, R241, PT ;  /* 0x000000f10a00720c */ /* 0x000fe20003f44070 */
[----:B------:R-:W-:Y:S01]  /*5df0*/  @!P5 IMAD.IADD R249, R249, 0x1, -R10 ;  /* 0x00000001f9f9d824 */ /* 0x000fe200078e0a0a */
[----:B------:R-:W-:-:S07]  /*5e00*/  ISETP.GE.AND P5, PT, R23, RZ, PT ;  /* 0x000000ff1700720c */ /* 0x000fce0003fa6270 */
[----:B------:R-:W-:Y:S02]  /*5e10*/  @!P1 LOP3.LUT R5, RZ, R6, RZ, 0x33, !PT ;  /* 0x00000006ff059212 */ /* 0x000fe400078e33ff */
[----:B------:R-:W-:Y:S01]  /*5e20*/  ISETP.GE.AND P1, PT, R0, RZ, PT ;  /* 0x000000ff0000720c */ /* 0x000fe20003f26270 */
[----:B------:R-:W-:Y:S01]  /*5e30*/  @!P0 IMAD.IADD R4, R4, 0x1, -R10 ;  /* 0x0000000104048824 */ /* 0x000fe200078e0a0a */
[----:B------:R-:W-:Y:S01]  /*5e40*/  ISETP.NE.AND P0, PT, R7, RZ, PT ;  /* 0x000000ff0700720c */ /* 0x000fe20003f05270 */
[----:B------:R-:W-:Y:S02]  /*5e50*/  IMAD.MOV.U32 R7, RZ, RZ, R8 ;  /* 0x000000ffff077224 */ /* 0x000fe400078e0008 */
[--C-:B------:R-:W-:Y:S01]  /*5e60*/  @!P2 IMAD.IADD R241, R241, 0x1, -R10.reuse ;  /* 0x00000001f1f1a824 */ /* 0x100fe200078e0a0a */
[----:B------:R-:W-:Y:S01]  /*5e70*/  ISETP.GE.AND P2, PT, R15, RZ, PT ;  /* 0x000000ff0f00720c */ /* 0x000fe20003f46270 */
[----:B------:R-:W-:Y:S01]  /*5e80*/  @!P4 IMAD.IADD R245, R245, 0x1, -R10 ;  /* 0x00000001f5f5c824 */ /* 0x000fe200078e0a0a */
[----:B------:R-:W-:Y:S01]  /*5e90*/  ISETP.GE.AND P4, PT, R22, RZ, PT ;  /* 0x000000ff1600720c */ /* 0x000fe20003f86270 */
[----:B------:R-:W-:Y:S01]  /*5ea0*/  @!P5 IMAD.MOV R7, RZ, RZ, -R7 ;  /* 0x000000ffff07d224 */ /* 0x000fe200078e0a07 */
[----:B------:R-:W-:Y:S01]  /*5eb0*/  ISETP.GE.AND P5, PT, R16, RZ, PT ;  /* 0x000000ff1000720c */ /* 0x000fe20003fa6270 */
[----:B------:R-:W2:Y:S02]  /*5ec0*/  LDL R15, [R1+0x4b8] ;  /* 0x0004b800010f7983 */ /* 0x000ea40000100800 */
[----:B------:R-:W-:Y:S01]  /*5ed0*/  @!P1 IMAD.MOV R152, RZ, RZ, -R152 ;  /* 0x000000ffff989224 */ /* 0x000fe200078e0a98 */
[----:B------:R-:W-:Y:S01]  /*5ee0*/  ISETP.GE.AND P1, PT, R14, RZ, PT ;  /* 0x000000ff0e00720c */ /* 0x000fe20003f26270 */
[----:B------:R-:W2:Y:S04]  /*5ef0*/  LDL R16, [R1+0x528] ;  /* 0x0005280001107983 */ /* 0x000ea80000100800 */
[----:B------:R-:W2:Y:S01]  /*5f00*/  LDL R14, [R1+0x52c] ;  /* 0x00052c00010e7983 */ /* 0x000ea20000100800 */
[----:B------:R-:W-:-:S02]  /*5f10*/  @!P2 IMAD.MOV R148, RZ, RZ, -R148 ;  /* 0x000000ffff94a224 */ /* 0x000fc400078e0a94 */
[----:B------:R-:W-:Y:S02]  /*5f20*/  @!P4 IMAD.MOV R151, RZ, RZ, -R151 ;  /* 0x000000ffff97c224 */ /* 0x000fe400078e0a97 */
[----:B------:R-:W-:-:S03]  /*5f30*/  @!P5 IMAD.MOV R146, RZ, RZ, -R146 ;  /* 0x000000ffff92d224 */ /* 0x000fc600078e0a92 */
[----:B------:R-:W-:Y:S01]  /*5f40*/  @!P1 IMAD.MOV R147, RZ, RZ, -R147 ;  /* 0x000000ffff939224 */ /* 0x000fe200078e0a93 */
[----:B---3--:R-:W-:Y:S02]  /*5f50*/  ISETP.GE.AND P4, PT, R17, RZ, PT ;  /* 0x000000ff1100720c */ /* 0x008fe40003f86270 */
[----:B------:R-:W3:Y:S01]  /*5f60*/  LDL R17, [R1+0x520] ;  /* 0x0005200001117983 */ /* 0x000ee20000100800 */
[----:B----4-:R-:W-:-:S03]  /*5f70*/  ISETP.GE.AND P3, PT, R18, RZ, PT ;  /* 0x000000ff1200720c */ /* 0x010fc60003f66270 */
[----:B------:R-:W4:Y:S01]  /*5f80*/  LDL R18, [R1+0x51c] ;  /* 0x00051c0001127983 */ /* 0x000f220000100800 */
[----:B-----5:R-:W-:-:S03]  /*5f90*/  ISETP.GE.AND P2, PT, R19, RZ, PT ;  /* 0x000000ff1300720c */ /* 0x020fc60003f46270 */
[----:B------:R-:W5:Y:S01]  /*5fa0*/  LDL R19, [R1+0x518] ;  /* 0x0005180001137983 */ /* 0x000f620000100800 */
[----:B------:R-:W-:-:S03]  /*5fb0*/  ISETP.GE.AND P1, PT, R20, RZ, PT ;  /* 0x000000ff1400720c */ /* 0x000fc60003f26270 */
[----:B------:R-:W5:Y:S01]  /*5fc0*/  LDL R20, [R1+0x514] ;  /* 0x0005140001147983 */ /* 0x000f620000100800 */
[----:B------:R-:W-:-:S03]  /*5fd0*/  ISETP.GE.AND P5, PT, R21, RZ, PT ;  /* 0x000000ff1500720c */ /* 0x000fc60003fa6270 */
[----:B------:R-:W5:Y:S01]  /*5fe0*/  LDL R21, [R1+0x510] ;  /* 0x0005100001157983 */ /* 0x000f620000100800 */
[----:B------:R-:W-:Y:S02]  /*5ff0*/  @!P4 IMAD.MOV R144, RZ, RZ, -R144 ;  /* 0x000000ffff90c224 */ /* 0x000fe400078e0a90 */
[----:B------:R-:W-:Y:S02]  /*6000*/  @!P3 IMAD.MOV R143, RZ, RZ, -R143 ;  /* 0x000000ffff8fb224 */ /* 0x000fe400078e0a8f */
[----:B------:R-:W-:Y:S02]  /*6010*/  @!P2 IMAD.MOV R142, RZ, RZ, -R142 ;  /* 0x000000ffff8ea224 */ /* 0x000fe400078e0a8e */
[----:B------:R-:W-:-:S03]  /*6020*/  @!P1 IMAD.MOV R140, RZ, RZ, -R140 ;  /* 0x000000ffff8c9224 */ /* 0x000fc600078e0a8c */
[----:B------:R-:W-:Y:S01]  /*6030*/  @!P5 IMAD.MOV R139, RZ, RZ, -R139 ;  /* 0x000000ffff8bd224 */ /* 0x000fe200078e0a8b */
[----:B--2---:R-:W-:Y:S02]  /*6040*/  ISETP.GE.AND P4, PT, R15, RZ, PT ;  /* 0x000000ff0f00720c */ /* 0x004fe40003f86270 */
[----:B------:R-:W2:Y:S01]  /*6050*/  LDL R15, [R1+0x50c] ;  /* 0x00050c00010f7983 */ /* 0x000ea20000100800 */
[----:B------:R-:W-:-:S03]  /*6060*/  ISETP.GE.AND P2, PT, R16, RZ, PT ;  /* 0x000000ff1000720c */ /* 0x000fc60003f46270 */
[----:B------:R-:W2:Y:S01]  /*6070*/  LDL R16, [R1+0x504] ;  /* 0x0005040001107983 */ /* 0x000ea20000100800 */
[----:B------:R-:W-:-:S03]  /*6080*/  ISETP.GE.AND P3, PT, R14, RZ, PT ;  /* 0x000000ff0e00720c */ /* 0x000fc60003f66270 */
[----:B------:R-:W2:Y:S03]  /*6090*/  LDL R14, [R1+0x4ec] ;  /* 0x0004ec00010e7983 */ /* 0x000ea60000100800 */
[----:B------:R-:W-:-:S03]  /*60a0*/  @!P4 IMAD.MOV R138, RZ, RZ, -R138 ;  /* 0x000000ffff8ac224 */ /* 0x000fc600078e0a8a */
[----:B------:R-:W-:-:S04]  /*60b0*/  @!P2 IMAD.MOV R135, RZ, RZ, -R135 ;  /* 0x000000ffff87a224 */ /* 0x000fc800078e0a87 */
        /* <DEDUP_REMOVED lines=12> */
[----:B------:R-:W-:Y:S01]  /*6180*/  @!P5 IMAD.MOV R132, RZ, RZ, -R132 ;  /* 0x000000ffff84d224 */ /* 0x000fe200078e0a84 */
[----:B------:R-:W-:Y:S01]  /*6190*/  ISETP.GE.AND P5, PT, R13, RZ, PT ;  /* 0x000000ff0d00720c */ /* 0x000fe20003fa6270 */
[----:B------:R-:W-:Y:S01]  /*61a0*/  @!P4 IMAD.MOV R131, RZ, RZ, -R131 ;  /* 0x000000ffff83c224 */ /* 0x000fe200078e0a83 */
[----:B------:R-:W5:Y:S01]  /*61b0*/  LDL R13, [R1+0x654] ;  /* 0x00065400010d7983 */ /* 0x000f620000100800 */
[----:B------:R-:W-:-:S03]  /*61c0*/  @!P3 IMAD.MOV R130, RZ, RZ, -R130 ;  /* 0x000000ffff82b224 */ /* 0x000fc600078e0a82 */
[----:B------:R-:W-:-:S07]  /*61d0*/  @!P2 IMAD.MOV R128, RZ, RZ, -R128 ;  /* 0x000000ffff80a224 */ /* 0x000fce00078e0a80 */
[----:B------:R-:W-:Y:S01]  /*61e0*/  @!P5 IMAD.MOV R126, RZ, RZ, -R126 ;  /* 0x000000ffff7ed224 */ /* 0x000fe200078e0a7e */
[----:B--2---:R-:W-:Y:S02]  /*61f0*/  ISETP.GE.AND P1, PT, R15, RZ, PT ;  /* 0x000000ff0f00720c */ /* 0x004fe40003f26270 */
[----:B------:R-:W2:Y:S01]  /*6200*/  LDL R15, [R1+0x4e8] ;  /* 0x0004e800010f7983 */ /* 0x000ea20000100800 */
[----:B------:R-:W-:-:S03]  /*6210*/  ISETP.GE.AND P4, PT, R16, RZ, PT ;  /* 0x000000ff1000720c */ /* 0x000fc60003f86270 */
[----:B------:R-:W2:Y:S07]  /*6220*/  LDL R16, [R1+0x4e4] ;  /* 0x0004e40001107983 */ /* 0x000eae0000100800 */
        /* <DEDUP_REMOVED lines=12> */
[----:B------:R-:W-:Y:S01]  /*62f0*/  @!P3 IMAD.MOV R123, RZ, RZ, -R123 ;  /* 0x000000ffff7bb224 */ /* 0x000fe200078e0a7b */
[----:B------:R-:W-:Y:S01]  /*6300*/  ISETP.GE.AND P3, PT, R14, RZ, PT ;  /* 0x000000ff0e00720c */ /* 0x000fe20003f66270 */
[----:B------:R-:W-:Y:S01]  /*6310*/  @!P2 IMAD.MOV R122, RZ, RZ, -R122 ;  /* 0x000000ffff7aa224 */ /* 0x000fe200078e0a7a */
[----:B------:R-:W5:Y:S01]  /*6320*/  LDL R14, [R1+0x634] ;  /* 0x00063400010e7983 */ /* 0x000f620000100800 */
[----:B------:R-:W-:Y:S02]  /*6330*/  @!P1 IMAD.MOV R120, RZ, RZ, -R120 ;  /* 0x000000ffff789224 */ /* 0x000fe400078e0a78 */
[----:B------:R-:W-:-:S03]  /*6340*/  @!P5 IMAD.MOV R119, RZ, RZ, -R119 ;  /* 0x000000ffff77d224 */ /* 0x000fc600078e0a77 */
[----:B------:R-:W-:-:S05]  /*6350*/  @!P4 IMAD.MOV R118, RZ, RZ, -R118 ;  /* 0x000000ffff76c224 */ /* 0x000fca00078e0a76 */
        /* <DEDUP_REMOVED lines=20> */
[----:B------:R-:W-:Y:S01]  /*64a0*/  ISETP.GE.AND P4, PT, R12, RZ, PT ;  /* 0x000000ff0c00720c */ /* 0x000fe20003f86270 */
[----:B------:R-:W-:Y:S01]  /*64b0*/  @!P3 IMAD.MOV R110, RZ, RZ, -R110 ;  /* 0x000000ffff6eb224 */ /* 0x000fe200078e0a6e */
[----:B------:R-:W-:Y:S01]  /*64c0*/  ISETP.GE.AND P3, PT, R13, RZ, PT ;  /* 0x000000ff0d00720c */ /* 0x000fe20003f66270 */
[----:B------:R-:W-:Y:S01]  /*64d0*/  @!P2 IMAD.MOV R108, RZ, RZ, -R108 ;  /* 0x000000ffff6ca224 */ /* 0x000fe200078e0a6c */
[----:B------:R-:W-:Y:S02]  /*64e0*/  ISETP.GE.AND P2, PT, R14, RZ, PT ;  /* 0x000000ff0e00720c */ /* 0x000fe40003f46270 */
[----:B------:R-:W-:-:S05]  /*64f0*/  @!P1 IMAD.MOV R107, RZ, RZ, -R107 ;  /* 0x000000ffff6b9224 */ /* 0x000fca00078e0a6b */
[----:B------:R-:W-:Y:S02]  /*6500*/  @!P5 IMAD.MOV R106, RZ, RZ, -R106 ;  /* 0x000000ffff6ad224 */ /* 0x000fe400078e0a6a */
[----:B------:R-:W-:Y:S02]  /*6510*/  @!P4 IMAD.MOV R103, RZ, RZ, -R103 ;  /* 0x000000ffff67c224 */ /* 0x000fe400078e0a67 */
[----:B------:R-:W-:Y:S02]  /*6520*/  @!P3 IMAD.MOV R102, RZ, RZ, -R102 ;  /* 0x000000ffff66b224 */ /* 0x000fe400078e0a66 */
[----:B------:R-:W-:Y:S01]  /*6530*/  @!P2 IMAD.MOV R99, RZ, RZ, -R99 ;  /* 0x000000ffff63a224 */ /* 0x000fe200078e0a63 */
[----:B--2---:R-:W-:Y:S02]  /*6540*/  ISETP.GE.AND P1, PT, R15, RZ, PT ;  /* 0x000000ff0f00720c */ /* 0x004fe40003f26270 */
[----:B------:R-:W-:-:S11]  /*6550*/  ISETP.GE.AND P5, PT, R16, RZ, PT ;  /* 0x000000ff1000720c */ /* 0x000fd60003fa6270 */
[----:B------:R-:W-:Y:S02]  /*6560*/  @!P1 IMAD.MOV R98, RZ, RZ, -R98 ;  /* 0x000000ffff629224 */ /* 0x000fe400078e0a62 */
[----:B------:R-:W-:Y:S01]  /*6570*/  @!P5 IMAD.MOV R95, RZ, RZ, -R95 ;  /* 0x000000ffff5fd224 */ /* 0x000fe200078e0a5f */
[----:B---3--:R-:W-:Y:S02]  /*6580*/  ISETP.GE.AND P4, PT, R17, RZ, PT ;  /* 0x000000ff1100720c */ /* 0x008fe40003f86270 */
[----:B----4-:R-:W-:Y:S02]  /*6590*/  ISETP.GE.AND P3, PT, R18, RZ, PT ;  /* 0x000000ff1200720c */ /* 0x010fe40003f66270 */
[----:B-----5:R-:W-:Y:S02]  /*65a0*/  ISETP.GE.AND P2, PT, R19, RZ, PT ;  /* 0x000000ff1300720c */ /* 0x020fe40003f46270 */
[----:B------:R-:W-:Y:S02]  /*65b0*/  ISETP.GE.AND P1, PT, R20, RZ, PT ;  /* 0x000000ff1400720c */ /* 0x000fe40003f26270 */
[----:B------:R-:W-:-:S05]  /*65c0*/  ISETP.GE.AND P5, PT, R21, RZ, PT ;  /* 0x000000ff1500720c */ /* 0x000fca0003fa6270 */
[----:B------:R-:W-:Y:S01]  /*65d0*/  @!P4 IMAD.MOV R94, RZ, RZ, -R94 ;  /* 0x000000ffff5ec224 */ /* 0x000fe200078e0a5e */
[----:B------:R-:W-:Y:S01]  /*65e0*/  ISETP.GE.AND P4, PT, R3, RZ, PT ;  /* 0x000000ff0300720c */ /* 0x000fe20003f86270 */
[----:B------:R-:W-:Y:S01]  /*65f0*/  @!P3 IMAD.MOV R91, RZ, RZ, -R91 ;  /* 0x000000ffff5bb224 */ /* 0x000fe200078e0a5b */
[----:B------:R-:W-:Y:S01]  /*6600*/  ISETP.GE.AND P3, PT, R252, RZ, PT ;  /* 0x000000fffc00720c */ /* 0x000fe20003f66270 */
[----:B------:R-:W-:Y:S01]  /*6610*/  @!P2 IMAD.MOV R90, RZ, RZ, -R90 ;  /* 0x000000ffff5aa224 */ /* 0x000fe200078e0a5a */
[----:B------:R-:W-:Y:S01]  /*6620*/  ISETP.GE.AND P2, PT, R251, RZ, PT ;  /* 0x000000fffb00720c */ /* 0x000fe20003f46270 */
[----:B------:R-:W2:Y:S01]  /*6630*/  LDL.LU R3, [R1+0x768] ;  /* 0x0007680001037983 */ /* 0x000ea20000300800 */
[----:B------:R-:W-:Y:S01]  /*6640*/  @!P1 IMAD.MOV R87, RZ, RZ, -R87 ;  /* 0x000000ffff579224 */ /* 0x000fe200078e0a57 */
[----:B------:R-:W-:Y:S01]  /*6650*/  ISETP.GE.AND P1, PT, R248, RZ, PT ;  /* 0x000000fff800720c */ /* 0x000fe20003f26270 */
[----:B------:R-:W-:Y:S01]  /*6660*/  @!P5 IMAD.MOV R86, RZ, RZ, -R86 ;  /* 0x000000ffff56d224 */ /* 0x000fe200078e0a56 */
[----:B------:R-:W-:-:S04]  /*6670*/  ISETP.GE.AND P5, PT, R247, RZ, PT ;  /* 0x000000fff700720c */ /* 0x000fc80003fa6270 */
[----:B------:R-:W-:Y:S01]  /*6680*/  @!P4 IMAD.MOV R83, RZ, RZ, -R83 ;  /* 0x000000ffff53c224 */ /* 0x000fe200078e0a53 */
[----:B------:R-:W-:Y:S01]  /*6690*/  ISETP.GE.AND P4, PT, R246, RZ, PT ;  /* 0x000000fff600720c */ /* 0x000fe20003f86270 */
[----:B------:R-:W-:Y:S01]  /*66a0*/  @!P3 IMAD.MOV R82, RZ, RZ, -R82 ;  /* 0x000000ffff52b224 */ /* 0x000fe200078e0a52 */
[----:B------:R-:W-:Y:S01]  /*66b0*/  ISETP.GE.AND P3, PT, R244, RZ, PT ;  /* 0x000000fff400720c */ /* 0x000fe20003f66270 */
[----:B------:R-:W-:Y:S01]  /*66c0*/  @!P2 IMAD.MOV R79, RZ, RZ, -R79 ;  /* 0x000000ffff4fa224 */ /* 0x000fe200078e0a4f */
[----:B------:R-:W-:Y:S02]  /*66d0*/  ISETP.GE.AND P2, PT, R242, RZ, PT ;  /* 0x000000fff200720c */ /* 0x000fe40003f46270 */
        /* <DEDUP_REMOVED lines=133> */
[----:B------:R-:W-:Y:S01]  /*6f30*/  ISETP.GE.AND P5, PT, R37, RZ, PT ;  /* 0x000000ff2500720c */ /* 0x000fe20003fa6270 */
[----:B------:R-:W-:-:S02]  /*6f40*/  IMAD R30, R30, 0x2, R172 ;  /* 0x000000021e1e7824 */ /* 0x000fc400078e02ac */
[----:B------:R-:W-:Y:S02]  /*6f50*/  IMAD.U32 R28, RZ, RZ, UR16 ;  /* 0x00000010ff1c7e24 */ /* 0x000fe4000f8e00ff */
[----:B------:R-:W-:Y:S02]  /*6f60*/  IMAD R29, R29, 0x2, R30 ;  /* 0x000000021d1d7824 */ /* 0x000fe400078e021e */
[----:B------:R-:W-:Y:S01]  /*6f70*/  @!P4 IMAD.MOV R229, RZ, RZ, -R229 ;  /* 0x000000ffffe5c224 */ /* 0x000fe200078e0ae5 */
[----:B------:R-:W-:Y:S01]  /*6f80*/  ISETP.GE.AND P4, PT, R36, RZ, PT ;  /* 0x000000ff2400720c */ /* 0x000fe20003f86270 */
        /* <DEDUP_REMOVED lines=8> */
[----:B------:R-:W-:Y:S01]  /*7010*/  IMAD.U32 R27, RZ, RZ, UR16 ;  /* 0x00000010ff1b7e24 */ /* 0x000fe2000f8e00ff */
[----:B------:R-:W-:Y:S01]  /*7020*/  ISETP.GE.AND P6, PT, R31, RZ, PT ;  /* 0x000000ff1f00720c */ /* 0x000fe20003fc6270 */
[----:B------:R-:W-:-:S02]  /*7030*/  IMAD R28, R28, 0x2, R29 ;  /* 0x000000021c1c7824 */ /* 0x000fc400078e021d */
[----:B------:R-:W-:Y:S02]  /*7040*/  IMAD.U32 R26, RZ, RZ, UR16 ;  /* 0x00000010ff1a7e24 */ /* 0x000fe4000f8e00ff */
[----:B------:R-:W-:Y:S02]  /*7050*/  IMAD R27, R27, 0x2, R28 ;  /* 0x000000021b1b7824 */ /* 0x000fe400078e021c */
[----:B------:R-:W-:Y:S02]  /*7060*/  IMAD.U32 R25, RZ, RZ, UR16 ;  /* 0x00000010ff197e24 */ /* 0x000fe4000f8e00ff */
[----:B------:R-:W-:Y:S02]  /*7070*/  IMAD R26, R26, 0x2, R27 ;  /* 0x000000021a1a7824 */ /* 0x000fe400078e021b */
[----:B------:R-:W-:Y:S02]  /*7080*/  IMAD.U32 R24, RZ, RZ, UR16 ;  /* 0x00000010ff187e24 */ /* 0x000fe4000f8e00ff */
[----:B------:R-:W-:-:S02]  /*7090*/  IMAD R25, R25, 0x2, R26 ;  /* 0x0000000219197824 */ /* 0x000fc400078e021a */
[----:B------:R-:W-:Y:S02]  /*70a0*/  @!P4 IMAD.MOV R239, RZ, RZ, -R239 ;  /* 0x000000ffffefc224 */ /* 0x000fe400078e0aef */
[----:B------:R-:W-:Y:S02]  /*70b0*/  @!P3 IMAD.MOV R241, RZ, RZ, -R241 ;  /* 0x000000fffff1b224 */ /* 0x000fe400078e0af1 */
[----:B------:R-:W-:Y:S02]  /*70c0*/  @!P2 IMAD.MOV R243, RZ, RZ, -R243 ;  /* 0x000000fffff3a224 */ /* 0x000fe400078e0af3 */
[----:B------:R-:W-:Y:S02]  /*70d0*/  @!P1 IMAD.MOV R245, RZ, RZ, -R245 ;  /* 0x000000fffff59224 */ /* 0x000fe400078e0af5 */
[----:B------:R-:W-:Y:S02]  /*70e0*/  @!P5 IMAD.MOV R249, RZ, RZ, -R249 ;  /* 0x000000fffff9d224 */ /* 0x000fe400078e0af9 */
[----:B------:R-:W-:-:S02]  /*70f0*/  @!P6 IMAD.MOV R4, RZ, RZ, -R4 ;  /* 0x000000ffff04e224 */ /* 0x000fc400078e0a04 */
[----:B------:R-:W-:Y:S01]  /*7100*/  IMAD R5, R5, UR4, RZ ;  /* 0x0000000405057c24 */ /* 0x000fe2000f8e02ff */
[C---:B------:R-:W-:Y:S01]  /*7110*/  SEL R152, R250.reuse, R152, !P0 ;  /* 0x00000098fa987207 */ /* 0x040fe20004000000 */
[----:B------:R-:W-:Y:S01]  /*7120*/  IMAD.U32 R23, RZ, RZ, UR16 ;  /* 0x00000010ff177e24 */ /* 0x000fe2000f8e00ff */
[----:B------:R-:W-:Y:S01]  /*7130*/  SEL R7, R250, R7, !P0 ;  /* 0x00000007fa077207 */ /* 0x000fe20004000000 */
[----:B------:R-:W-:Y:S01]  /*7140*/  IMAD R24, R24, 0x2, R25 ;  /* 0x0000000218187824 */ /* 0x000fe200078e0219 */
[----:B------:R-:W-:Y:S01]  /*7150*/  SEL R151, R250, R151, !P0 ;  /* 0x00000097fa977207 */ /* 0x000fe20004000000 */
[----:B------:R-:W-:Y:S01]  /*7160*/  IMAD R6, R166, UR17, RZ ;  /* 0x00000011a6067c24 */ /* 0x000fe2000f8e02ff */
[C---:B------:R-:W-:Y:S02]  /*7170*/  SEL R150, R250.reuse, R150, !P0 ;  /* 0x00000096fa967207 */ /* 0x040fe40004000000 */
[C---:B------:R-:W-:Y:S02]  /*7180*/  SEL R148, R250.reuse, R148, !P0 ;  /* 0x00000094fa947207 */ /* 0x040fe40004000000 */
[----:B------:R-:W-:-:S02]  /*7190*/  SEL R147, R250, R147, !P0 ;  /* 0x00000093fa937207 */ /* 0x000fc40004000000 */
[C---:B------:R-:W-:Y:S02]  /*71a0*/  SEL R146, R250.reuse, R146, !P0 ;  /* 0x00000092fa927207 */ /* 0x040fe40004000000 */
[C---:B------:R-:W-:Y:S02]  /*71b0*/  SEL R144, R250.reuse, R144, !P0 ;  /* 0x00000090fa907207 */ /* 0x040fe40004000000 */
[C---:B------:R-:W-:Y:S02]  /*71c0*/  SEL R143, R250.reuse, R143, !P0 ;  /* 0x0000008ffa8f7207 */ /* 0x040fe40004000000 */
        /* <DEDUP_REMOVED lines=117> */
[----:B------:R-:W-:Y:S01]  /*7920*/  SEL R249, R250, R249, !P0 ;  /* 0x000000f9faf97207 */ /* 0x000fe20004000000 */
[----:B------:R-:W-:Y:S01]  /*7930*/  VIADD R162, R164, 0x3f ;  /* 0x0000003fa4a27836 */ /* 0x000fe20000000000 */
[----:B------:R-:W-:Y:S01]  /*7940*/  SEL R250, R250, R4, !P0 ;  /* 0x00000004fafa7207 */ /* 0x000fe20004000000 */
[----:B------:R-:W-:Y:S01]  /*7950*/  IMAD.U32 R22, RZ, RZ, UR16 ;  /* 0x00000010ff167e24 */ /* 0x000fe2000f8e00ff */
[----:B------:R-:W-:Y:S01]  /*7960*/  LEA R8, P0, R5, UR12, 0x2 ;  /* 0x0000000c05087c11 */ /* 0x000fe2000f8010ff */
[----:B------:R-:W-:Y:S01]  /*7970*/  IMAD R23, R23, 0x2, R24 ;  /* 0x0000000217177824 */ /* 0x000fe200078e0218 */
[----:B-1----:R-:W-:Y:S01]  /*7980*/  R2UR UR32, R9 ;  /* 0x00000000092072ca */ /* 0x002fe200000e0000 */
[----:B------:R-:W-:Y:S01]  /*7990*/  IMAD.U32 R21, RZ, RZ, UR16 ;  /* 0x00000010ff157e24 */ /* 0x000fe2000f8e00ff */
[----:B------:R-:W-:Y:S01]  /*79a0*/  LEA R248, P1, R6, UR14, 0x2 ;  /* 0x0000000e06f87c11 */ /* 0x000fe2000f8210ff */
[----:B------:R-:W-:Y:S01]  /*79b0*/  IMAD R22, R22, 0x2, R23 ;  /* 0x0000000216167824 */ /* 0x000fe200078e0217 */
[----:B------:R-:W-:-:S02]  /*79c0*/  LEA.HI.X.SX32 R9, R5, UR13, 0x2, P0 ;  /* 0x0000000d05097c11 */ /* 0x000fc400080f16ff */
[----:B------:R-:W-:Y:S01]  /*79d0*/  ISETP.GT.AND P0, PT, R162, 0x3f, PT ;  /* 0x0000003fa200780c */ /* 0x000fe20003f04270 */
[----:B------:R-:W-:Y:S01]  /*79e0*/  IMAD.U32 R20, RZ, RZ, UR16 ;  /* 0x00000010ff147e24 */ /* 0x000fe2000f8e00ff */
[----:B------:R-:W-:Y:S01]  /*79f0*/  LEA.HI.X.SX32 R4, R6, UR15, 0x2, P1 ;  /* 0x0000000f06047c11 */ /* 0x000fe200088f16ff */
[----:B------:R-:W-:Y:S01]  /*7a00*/  IMAD R21, R21, 0x2, R22 ;  /* 0x0000000215157824 */ /* 0x000fe200078e0216 */
[CC--:B------:R-:W-:Y:S02]  /*7a10*/  ISETP.GE.AND P1, PT, R2.reuse, R164.reuse, PT ;  /* 0x000000a40200720c */ /* 0x0c0fe40003f26270 */
[----:B------:R-:W-:Y:S02]  /*7a20*/  SEL R155, RZ, 0x4, !P0 ;  /* 0x00000004ff9b7807 */ /* 0x000fe40004000000 */
[----:B------:R-:W-:Y:S01]  /*7a30*/  LOP3.LUT R163, R2, 0x2, RZ, 0xfc, !PT ;  /* 0x0000000202a37812 */ /* 0x000fe200078efcff */
[----:B------:R-:W-:Y:S01]  /*7a40*/  IMAD.U32 R19, RZ, RZ, UR16 ;  /* 0x00000010ff137e24 */ /* 0x000fe2000f8e00ff */
[----:B------:R-:W-:Y:S01]  /*7a50*/  SEL R10, R155, RZ, !P1 ;  /* 0x000000ff9b0a7207 */ /* 0x000fe20004800000 */
[----:B------:R-:W-:Y:S01]  /*7a60*/  IMAD R20, R20, 0x2, R21 ;  /* 0x0000000214147824 */ /* 0x000fe200078e0215 */
[----:B------:R-:W-:-:S02]  /*7a70*/  ISETP.GE.AND P0, PT, R163, R164, PT ;  /* 0x000000a4a300720c */ /* 0x000fc40003f06270 */
[----:B------:R-:W-:Y:S01]  /*7a80*/  LOP3.LUT R160, R2, 0x20, RZ, 0xfc, !PT ;  /* 0x0000002002a07812 */ /* 0x000fe200078efcff */
[----:B------:R-:W-:Y:S01]  /*7a90*/  IMAD.U32 R18, RZ, RZ, UR16 ;  /* 0x00000010ff127e24 */ /* 0x000fe2000f8e00ff */
[----:B------:R-:W-:Y:S01]  /*7aa0*/  ISETP.NE.U32.AND P2, PT, R10, RZ, PT ;  /* 0x000000ff0a00720c */ /* 0x000fe20003f45070 */
[----:B------:R-:W-:Y:S01]  /*7ab0*/  IMAD R19, R19, 0x2, R20 ;  /* 0x0000000213137824 */ /* 0x000fe200078e0214 */
[----:B------:R-:W-:Y:S02]  /*7ac0*/  SEL R10, R155, RZ, !P0 ;  /* 0x000000ff9b0a7207 */ /* 0x000fe40004000000 */
[----:B------:R-:W-:Y:S01]  /*7ad0*/  ISETP.GE.AND P0, PT, R160, R164, PT ;  /* 0x000000a4a000720c */ /* 0x000fe20003f06270 */
[----:B------:R-:W-:Y:S01]  /*7ae0*/  IMAD.U32 R17, RZ, RZ, UR16 ;  /* 0x00000010ff117e24 */ /* 0x000fe2000f8e00ff */
[----:B------:R-:W-:Y:S01]  /*7af0*/  LOP3.LUT R11, R2, 0x22, RZ, 0xfc, !PT ;  /* 0x00000022020b7812 */ /* 0x000fe200078efcff */
[----:B------:R-:W-:Y:S01]  /*7b00*/  IMAD R18, R18, 0x2, R19 ;  /* 0x0000000212127824 */ /* 0x000fe200078e0213 */
[----:B------:R-:W-:-:S02]  /*7b10*/  ISETP.NE.U32.AND P4, PT, R10, RZ, PT ;  /* 0x000000ff0a00720c */ /* 0x000fc40003f85070 */
[----:B------:R-:W-:Y:S01]  /*7b20*/  SEL R10, R155, RZ, !P0 ;  /* 0x000000ff9b0a7207 */ /* 0x000fe20004000000 */
[----:B------:R-:W-:Y:S01]  /*7b30*/  IMAD.U32 R16, RZ, RZ, UR16 ;  /* 0x00000010ff107e24 */ /* 0x000fe2000f8e00ff */
[----:B------:R-:W-:Y:S01]  /*7b40*/  ISETP.GE.AND P0, PT, R11, R164, PT ;  /* 0x000000a40b00720c */ /* 0x000fe20003f06270 */
[----:B------:R-:W-:Y:S01]  /*7b50*/  IMAD R17, R17, 0x2, R18 ;  /* 0x0000000211117824 */ /* 0x000fe200078e0212 */
[----:B------:R-:W-:Y:S01]  /*7b60*/  ISETP.NE.U32.AND P3, PT, R10, RZ, PT ;  /* 0x000000ff0a00720c */ /* 0x000fe20003f65070 */
[----:B------:R-:W-:Y:S01]  /*7b70*/  IMAD.U32 R15, RZ, RZ, UR16 ;  /* 0x00000010ff0f7e24 */ /* 0x000fe2000f8e00ff */
[----:B------:R-:W-:Y:S01]  /*7b80*/  SEL R10, R155, RZ, !P0 ;  /* 0x000000ff9b0a7207 */ /* 0x000fe20004000000 */
[----:B------:R-:W-:Y:S01]  /*7b90*/  IMAD R16, R16, 0x2, R17 ;  /* 0x0000000210107824 */ /* 0x000fe200078e0211 */
[C---:B------:R-:W-:Y:S01]  /*7ba0*/  LEA R56, P0, R30.reuse, R8, 0x2 ;  /* 0x000000081e387211 */ /* 0x040fe200078010ff */
[----:B------:R-:W-:Y:S02]  /*7bb0*/  IMAD.U32 R14, RZ, RZ, UR16 ;  /* 0x00000010ff0e7e24 */ /* 0x000fe4000f8e00ff */
[----:B------:R-:W-:Y:S01]  /*7bc0*/  IMAD R15, R15, 0x2, R16 ;  /* 0x000000020f0f7824 */ /* 0x000fe200078e0210 */
[----:B------:R-:W-:-:S02]  /*7bd0*/  LEA.HI.X.SX32 R57, R30, R9, 0x2, P0 ;  /* 0x000000091e397211 */ /* 0x000fc400000f16ff */
[-C--:B------:R-:W-:Y:S01]  /*7be0*/  LEA R50, P0, R26, R8.reuse, 0x2 ;  /* 0x000000081a327211 */ /* 0x080fe200078010ff */
[----:B------:R-:W-:Y:S02]  /*7bf0*/  IMAD.U32 R13, RZ, RZ, UR16 ;  /* 0x00000010ff0d7e24 */ /* 0x000fe4000f8e00ff */
[----:B------:R-:W-:Y:S01]  /*7c00*/  IMAD R14, R14, 0x2, R15 ;  /* 0x000000020e0e7824 */ /* 0x000fe200078e020f */
[-C--:B------:R-:W-:Y:S02]  /*7c10*/  LEA.HI.X.SX32 R51, R26, R9.reuse, 0x2, P0 ;  /* 0x000000091a337211 */ /* 0x080fe400000f16ff */
[CC--:B------:R-:W-:Y:S01]  /*7c20*/  LEA R42, P0, R22.reuse, R8.reuse, 0x2 ;  /* 0x00000008162a7211 */ /* 0x0c0fe200078010ff */
[----:B------:R-:W-:Y:S02]  /*7c30*/  IMAD.U32 R12, RZ, RZ, UR16 ;  /* 0x00000010ff0c7e24 */ /* 0x000fe4000f8e00ff */
[----:B------:R-:W-:Y:S01]  /*7c40*/  IMAD R13, R13, 0x2, R14 ;  /* 0x000000020d0d7824 */ /* 0x000fe200078e020e */
[----:B------:R-:W-:Y:S01]  /*7c50*/  LEA.HI.X.SX32 R43, R22, R9, 0x2, P0 ;  /* 0x00000009162b7211 */ /* 0x000fe200000f16ff */
[----:B------:R-:W-:Y:S01]  /*7c60*/  IMAD.U32 R11, RZ, RZ, UR16 ;  /* 0x00000010ff0b7e24 */ /* 0x000fe2000f8e00ff */
[-C--:B------:R-:W-:Y:S01]  /*7c70*/  LEA R52, P1, R28, R8.reuse, 0x2 ;  /* 0x000000081c347211 */ /* 0x080fe200078210ff */
[----:B------:R-:W-:Y:S01]  /*7c80*/  IMAD R12, R12, 0x2, R13 ;  /* 0x000000020c0c7824 */ /* 0x000fe200078e020d */
[----:B------:R-:W-:-:S02]  /*7c90*/  LEA R34, P0, R18, R8, 0x2 ;  /* 0x0000000812227211 */ /* 0x000fc400078010ff */
[-C--:B------:R-:W-:Y:S01]  /*7ca0*/  LEA R54, P6, R29, R8.reuse, 0x2 ;  /* 0x000000081d367211 */ /* 0x080fe200078c10ff */
[----:B------:R-:W-:Y:S01]  /*7cb0*/  IMAD R11, R11, 0x2, R12 ;  /* 0x000000020b0b7824 */ /* 0x000fe200078e020c */
[-C--:B------:R-:W-:Y:S02]  /*7cc0*/  LEA.HI.X.SX32 R53, R28, R9.reuse, 0x2, P1 ;  /* 0x000000091c357211 */ /* 0x080fe400008f16ff */
[----:B------:R-:W-:Y:S02]  /*7cd0*/  LEA.HI.X.SX32 R35, R18, R9, 0x2, P0 ;  /* 0x0000000912237211 */ /* 0x000fe400000f16ff */
[-C--:B------:R-:W-:Y:S02]  /*7ce0*/  LEA R158, P5, R27, R8.reuse, 0x2 ;  /* 0x000000081b9e7211 */ /* 0x080fe400078a10ff */
[-C--:B------:R-:W-:Y:S02]  /*7cf0*/  LEA R46, P1, R24, R8.reuse, 0x2 ;  /* 0x00000008182e7211 */ /* 0x080fe400078210ff */
[----:B------:R-:W-:-:S02]  /*7d00*/  LEA R28, P0, R15, R8, 0x2 ;  /* 0x000000080f1c7211 */ /* 0x000fc400078010ff */
[-C--:B------:R-:W-:Y:S02]  /*7d10*/  LEA.HI.X.SX32 R55, R29, R9.reuse, 0x2, P6 ;  /* 0x000000091d377211 */ /* 0x080fe400030f16ff */
[-C--:B------:R-:W-:Y:S02]  /*7d20*/  LEA.HI.X.SX32 R159, R27, R9.reuse, 0x2, P5 ;  /* 0x000000091b9f7211 */ /* 0x080fe400028f16ff */
[-C--:B------:R-:W-:Y:S02]  /*7d30*/  LEA.HI.X.SX32 R47, R24, R9.reuse, 0x2, P1 ;  /* 0x00000009182f7211 */ /* 0x080fe400008f16ff */
[----:B------:R-:W-:Y:S02]  /*7d40*/  LEA.HI.X.SX32 R29, R15, R9, 0x2, P0 ;  /* 0x000000090f1d7211 */ /* 0x000fe400000f16ff */
[-C--:B------:R-:W-:Y:S02]  /*7d50*/  LEA R44, P5, R23, R8.reuse, 0x2 ;  /* 0x00000008172c7211 */ /* 0x080fe400078a10ff */
[----:B------:R-:W-:-:S02]  /*7d60*/  LEA R38, P1, R20, R8, 0x2 ;  /* 0x0000000814267211 */ /* 0x000fc400078210ff */
[-C--:B------:R-:W-:Y:S02]  /*7d70*/  LEA R186, P0, R11, R8.reuse, 0x2 ;  /* 0x000000080bba7211 */ /* 0x080fe400078010ff */
[-C--:B------:R-:W-:Y:S02]  /*7d80*/  LEA R48, P6, R25, R8.reuse, 0x2 ;  /* 0x0000000819307211 */ /* 0x080fe400078c10ff */
[-C--:B------:R-:W-:Y:S02]  /*7d90*/  LEA.HI.X.SX32 R45, R23, R9.reuse, 0x2, P5 ;  /* 0x00000009172d7211 */ /* 0x080fe400028f16ff */
[-C--:B------:R-:W-:Y:S02]  /*7da0*/  LEA.HI.X.SX32 R39, R20, R9.reuse, 0x2, P1 ;  /* 0x0000000914277211 */ /* 0x080fe400008f16ff */
[----:B------:R-:W-:Y:S02]  /*7db0*/  LEA.HI.X.SX32 R187, R11, R9, 0x2, P0 ;  /* 0x000000090bbb7211 */ /* 0x000fe400000f16ff */
[----:B------:R-:W-:-:S02]  /*7dc0*/  LEA R36, P5, R19, R8, 0x2 ;  /* 0x0000000813247211 */ /* 0x000fc400078a10ff */
[-C--:B------:R-:W-:Y:S02]  /*7dd0*/  LEA R32, P1, R17, R8.reuse, 0x2 ;  /* 0x0000000811207211 */ /* 0x080fe400078210ff */
[-C--:B------:R-:W-:Y:S02]  /*7de0*/  LEA R174, P0, R194, R8.reuse, 0x2 ;  /* 0x00000008c2ae7211 */ /* 0x080fe400078010ff */
[-C--:B------:R-:W-:Y:S02]  /*7df0*/  LEA.HI.X.SX32 R49, R25, R9.reuse, 0x2, P6 ;  /* 0x0000000919317211 */ /* 0x080fe400030f16ff */
[----:B------:R-:W-:Y:S02]  /*7e00*/  LEA R40, P6, R21, R8, 0x2 ;  /* 0x0000000815287211 */ /* 0x000fe400078c10ff */
[-C--:B------:R-:W-:Y:S02]  /*7e10*/  LEA.HI.X.SX32 R37, R19, R9.reuse, 0x2, P5 ;  /* 0x0000000913257211 */ /* 0x080fe400028f16ff */
[----:B------:R-:W-:-:S02]  /*7e20*/  LEA.HI.X.SX32 R33, R17, R9, 0x2, P1 ;  /* 0x0000000911217211 */ /* 0x000fc400008f16ff */
[-C--:B------:R-:W-:Y:S02]  /*7e30*/  LEA.HI.X.SX32 R175, R194, R9.reuse, 0x2, P0 ;  /* 0x00000009c2af7211 */ /* 0x080fe400000f16ff */
[-C--:B------:R-:W-:Y:S02]  /*7e40*/  LEA R30, P5, R16, R8.reuse, 0x2 ;  /* 0x00000008101e7211 */ /* 0x080fe400078a10ff */
[-C--:B------:R-:W-:Y:S02]  /*7e50*/  LEA R24, P1, R13, R8.reuse, 0x2 ;  /* 0x000000080d187211 */ /* 0x080fe400078210ff */
[-C--:B------:R-:W-:Y:S02]  /*7e60*/  LEA R22, P0, R188, R8.reuse, 0x2 ;  /* 0x00000008bc167211 */ /* 0x080fe400078010ff */
[----:B------:R-:W-:Y:S02]  /*7e70*/  LEA.HI.X.SX32 R41, R21, R9, 0x2, P6 ;  /* 0x0000000915297211 */ /* 0x000fe400030f16ff */
[----:B------:R-:W-:-:S02]  /*7e80*/  LEA R26, P6, R14, R8, 0x2 ;  /* 0x000000080e1a7211 */ /* 0x000fc400078c10ff */
[-C--:B------:R-:W-:Y:S02]  /*7e90*/  LEA.HI.X.SX32 R31, R16, R9.reuse, 0x2, P5 ;  /* 0x00000009101f7211 */ /* 0x080fe400028f16ff */
[-C--:B------:R-:W-:Y:S02]  /*7ea0*/  LEA.HI.X.SX32 R25, R13, R9.reuse, 0x2, P1 ;  /* 0x000000090d197211 */ /* 0x080fe400008f16ff */
[----:B------:R-:W-:Y:S02]  /*7eb0*/  LEA.HI.X.SX32 R23, R188, R9, 0x2, P0 ;  /* 0x00000009bc177211 */ /* 0x000fe400000f16ff */
[-C--:B------:R-:W-:Y:S02]  /*7ec0*/  LEA R190, P5, R12, R8.reuse, 0x2 ;  /* 0x000000080cbe7211 */ /* 0x080fe400078a10ff */
[-C--:B------:R-:W-:Y:S02]  /*7ed0*/  LEA R178, P1, R170, R8.reuse, 0x2 ;  /* 0x00000008aab27211 */ /* 0x080fe400078210ff */
[----:B------:R-:W-:-:S02]  /*7ee0*/  LEA R18, P0, R180, R8, 0x2 ;  /* 0x00000008b4127211 */ /* 0x000fc400078010ff */
[-C--:B------:R-:W-:Y:S02]  /*7ef0*/  LEA.HI.X.SX32 R27, R14, R9.reuse, 0x2, P6 ;  /* 0x000000090e1b7211 */ /* 0x080fe400030f16ff */
[-C--:B------:R-:W-:Y:S02]  /*7f00*/  LEA R182, P6, R171, R8.reuse, 0x2 ;  /* 0x00000008abb67211 */ /* 0x080fe400078c10ff */
[-C--:B------:R-:W-:Y:S02]  /*7f10*/  LEA.HI.X.SX32 R191, R12, R9.reuse, 0x2, P5 ;  /* 0x000000090cbf7211 */ /* 0x080fe400028f16ff */
[-C--:B------:R-:W-:Y:S02]  /*7f20*/  LEA.HI.X.SX32 R179, R170, R9.reuse, 0x2, P1 ;  /* 0x00000009aab37211 */ /* 0x080fe400008f16ff */
[----:B------:R-:W-:Y:S02]  /*7f30*/  LEA.HI.X.SX32 R19, R180, R9, 0x2, P0 ;  /* 0x00000009b4137211 */ /* 0x000fe400000f16ff */
[----:B------:R-:W-:-:S02]  /*7f40*/  LEA R170, P1, R192, R8, 0x2 ;  /* 0x00000008c0aa7211 */ /* 0x000fc400078210ff */
[----:B------:R-:W-:Y:S02]  /*7f50*/  LEA R14, P0, R168, R8, 0x2 ;  /* 0x00000008a80e7211 */ /* 0x000fe400078010ff */
[-C--:B------:R-:W-:Y:S01]  /*7f60*/  LEA.HI.X.SX32 R183, R171, R9.reuse, 0x2, P6 ;  /* 0x00000009abb77211 */ /* 0x080fe200030f16ff */
[----:B------:R1:W-:Y:S01]  /*7f70*/  STL.64 [R1+0x158], R158 ;  /* 0x0001589e01007387 */ /* 0x0003e20000100a00 */
[-C--:B------:R-:W-:Y:S02]  /*7f80*/  LEA.HI.X.SX32 R171, R192, R9.reuse, 0x2, P1 ;  /* 0x00000009c0ab7211 */ /* 0x080fe400008f16ff */
[----:B------:R-:W-:Y:S01]  /*7f90*/  LEA.HI.X.SX32 R15, R168, R9, 0x2, P0 ;  /* 0x00000009a80f7211 */ /* 0x000fe200000f16ff */
[----:B------:R1:W-:Y:S01]  /*7fa0*/  STL.64 [R1+0x160], R190 ;  /* 0x000160be01007387 */ /* 0x0003e20000100a00 */
[----:B------:R-:W-:-:S03]  /*7fb0*/  IMAD R168, R7, UR9, RZ ;  /* 0x0000000907a87c24 */ /* 0x000fc6000f8e02ff */
[----:B------:R1:W-:Y:S04]  /*7fc0*/  STL.64 [R1+0x168], R186 ;  /* 0x000168ba01007387 */ /* 0x0003e80000100a00 */
[----:B------:R1:W-:Y:S01]  /*7fd0*/  STL.64 [R1+0x18], R182 ;  /* 0x000018b601007387 */ /* 0x0003e20000100a00 */
[----:B------:R-:W-:-:S03]  /*7fe0*/  LEA R20, P1, R184, R8, 0x2 ;  /* 0x00000008b8147211 */ /* 0x000fc600078210ff */
[----:B------:R1:W-:Y:S04]  /*7ff0*/  STL.64 [R1+0x10], R178 ;  /* 0x000010b201007387 */ /* 0x0003e80000100a00 */
[----:B------:R1:W-:Y:S04]  /*8000*/  STL.64 [R1+0x8], R174 ;  /* 0x000008ae01007387 */ /* 0x0003e80000100a00 */
[----:B------:R1:W-:Y:S04]  /*8010*/  STL.64 [R1], R170 ;  /* 0x000000aa01007387 */ /* 0x0003e80000100a00 */
[----:B------:R1:W-:Y:S01]  /*8020*/  STL [R1+0x2f4], R168 ;  /* 0x0002f4a801007387 */ /* 0x0003e20000100800 */
[----:B------:R-:W-:-:S02]  /*8030*/  LEA.HI.X.SX32 R21, R184, R9, 0x2, P1 ;  /* 0x00000009b8157211 */ /* 0x000fc400008f16ff */
[----:B------:R-:W-:-:S04]  /*8040*/  LEA R16, P1, R176, R8, 0x2 ;  /* 0x00000008b0107211 */ /* 0x000fc800078210ff */
[-C--:B------:R-:W-:Y:S02]  /*8050*/  LEA.HI.X.SX32 R17, R176, R9.reuse, 0x2, P1 ;  /* 0x00000009b0117211 */ /* 0x080fe400008f16ff */
[-C--:B------:R-:W-:Y:S02]  /*8060*/  LEA R12, P1, R154, R8.reuse, 0x2 ;  /* 0x000000089a0c7211 */ /* 0x080fe400078210ff */
[----:B------:R-:W-:Y:S02]  /*8070*/  ISETP.NE.U32.AND P5, PT, R10, RZ, PT ;  /* 0x000000ff0a00720c */ /* 0x000fe40003fa5070 */
[-C--:B------:R-:W-:Y:S01]  /*8080*/  LEA.HI.X.SX32 R13, R154, R9.reuse, 0x2, P1 ;  /* 0x000000099a0d7211 */ /* 0x080fe200008f16ff */
[----:B------:R-:W-:Y:S01]  /*8090*/  UIADD3 UR40, UPT, UPT, UR33, 0x3c000, URZ ;  /* 0x0003c00021287890 */ /* 0x000fe2000fffe0ff */
[----:B------:R-:W-:Y:S01]  /*80a0*/  LEA R10, P1, R156, R8, 0x2 ;  /* 0x000000089c0a7211 */ /* 0x000fe200078210ff */
[----:B------:R-:W-:Y:S01]  /*80b0*/  USHF.L.U32 UR4, UR8, 0x15, URZ ;  /* 0x0000001508047899 */ /* 0x000fe200080006ff */
[----:B------:R-:W-:Y:S01]  /*80c0*/  LOP3.LUT P0, RZ, R167, 0x7f, RZ, 0xc0, !PT ;  /* 0x0000007fa7ff7812 */ /* 0x000fe2000780c0ff */
[----:B--2---:R-:W-:Y:S01]  /*80d0*/  IMAD R3, R166, 0x80, R3 ;  /* 0x00000080a6037824 */ /* 0x004fe200078e0203 */
[----:B------:R-:W-:-:S02]  /*80e0*/  LEA.HI.X.SX32 R11, R156, R9, 0x2, P1 ;  /* 0x000000099c0b7211 */ /* 0x000fc400008f16ff */
[C---:B------:R-:W-:Y:S02]  /*80f0*/  LOP3.LUT R251, R2.reuse, 0x4, RZ, 0xfc, !PT ;  /* 0x0000000402fb7812 */ /* 0x040fe400078efcff */
[----:B------:R-:W-:Y:S01]  /*8100*/  LOP3.LUT R154, R2, 0x6, RZ, 0xfc, !PT ;  /* 0x00000006029a7812 */ /* 0x000fe200078efcff */
[----:B------:R-:W-:Y:S01]  /*8110*/  BAR.SYNC.DEFER_BLOCKING 0x0 ;  /* 0x0000000000007b1d */ /* 0x000fe20000010000 */
[----:B------:R-:W-:Y:S02]  /*8120*/  LEA R8, P6, R172, R8, 0x2 ;  /* 0x00000008ac087211 */ /* 0x000fe400078c10ff */
[C---:B------:R-:W-:Y:S02]  /*8130*/  LOP3.LUT R167, R2.reuse, 0x24, RZ, 0xfc, !PT ;  /* 0x0000002402a77812 */ /* 0x040fe400078efcff */
[----:B------:R-:W-:Y:S01]  /*8140*/  LOP3.LUT R156, R2, 0x26, RZ, 0xfc, !PT ;  /* 0x00000026029c7812 */ /* 0x000fe200078efcff */
[----:B------:R-:W-:Y:S01]  /*8150*/  UMOV UR7, 0x1 ;  /* 0x0000000100077882 */ /* 0x000fe20000000000 */
[----:B------:R-:W2:Y:S01]  /*8160*/  LDCU.64 UR42, c[0x0][0x358] ;  /* 0x00006b00ff2a77ac */ /* 0x000ea20008000a00 */
[----:B------:R-:W-:Y:S01]  /*8170*/  ULOP3.LUT UR4, UR4, 0x600000, URZ, 0xc0, !UPT ;  /* 0x0060000004047892 */ /* 0x000fe2000f8ec0ff */
[----:B------:R-:W-:Y:S01]  /*8180*/  UMOV UR31, UR40 ;  /* 0x00000028001f7c82 */ /* 0x000fe20008000000 */
[----:B-1----:R-:W-:Y:S10]  /*8190*/  BRA.U UP0, `(.L_x_5) ;  /* 0x0000000100187547 */ /* 0x002ff4000b800000 */
[----:B------:R-:W-:Y:S01]  /*81a0*/  ELECT P1, URZ, PT ;  /* 0x0000000000ff782f */ /* 0x000fe20003820000 */
[----:B------:R-:W-:Y:S01]  /*81b0*/  IMAD.MOV.U32 R7, RZ, RZ, 0x1 ;  /* 0x00000001ff077424 */ /* 0x000fe200078e00ff */
[----:B------:R-:W-:Y:S01]  /*81c0*/  UMOV UR6, 0x40 ;  /* 0x0000004000067882 */ /* 0x000fe20000000000 */
[----:B------:R-:W-:Y:S01]  /*81d0*/  UVIRTCOUNT.DEALLOC.SMPOOL 0x80 ;  /* 0x000000800000784c */ /* 0x000fe20000000000 */
[----:B------:R-:W-:-:S09]  /*81e0*/  ULEA UR6, UR5, UR6, 0x18 ;  /* 0x0000000605067291 */ /* 0x000fd2000f8ec0ff */
[----:B------:R1:W-:Y:S03]  /*81f0*/  @P1 STS.U8 [UR6], R7 ;  /* 0x00000007ff001988 */ /* 0x0003e60008000006 */
.L_x_5:
[----:B------:R-:W-:Y:S01]  /*8200*/  UIADD3 UR30, UPT, UPT, UR32, UR4, URZ ;  /* 0x00000004201e7290 */ /* 0x000fe2000fffe0ff */
[----:B------:R-:W-:Y:S01]  /*8210*/  LEA.HI.X.SX32 R9, R172, R9, 0x2, P6 ;  /* 0x00000009ac097211 */ /* 0x000fe200030f16ff */
[----:B------:R-:W-:Y:S01]  /*8220*/  VOTEU.ALL UP1, P0 ;  /* 0x0000000000ff7886 */ /* 0x000fe20000020000 */
[----:B------:R-:W-:Y:S01]  /*8230*/  LEA R194, P6, R168, R248, 0x2 ;  /* 0x000000f8a8c27211 */ /* 0x000fe200078c10ff */
[----:B------:R-:W-:Y:S01]  /*8240*/  VOTEU.ALL UP2, P0 ;  /* 0x0000000000ff7886 */ /* 0x000fe20000040000 */
[----:B------:R-:W-:Y:S01]  /*8250*/  ISETP.GE.AND P1, PT, R251, R164, PT ;  /* 0x000000a4fb00720c */ /* 0x000fe20003f26270 */
[----:B------:R3:W-:Y:S01]  /*8260*/  STL [R1+0x858], R0 ;  /* 0x0008580001007387 */ /* 0x0007e20000100800 */
[----:B------:R-:W-:-:S04]  /*8270*/  @!UP1 UIADD3 UR10, UPT, UPT, -UR7, 0x100000, URZ ;  /* 0x00100000070a9890 */ /* 0x000fc8000fffe1ff */
[----:B------:R-:W-:Y:S02]  /*8280*/  @!UP1 USHF.L.U32 UR11, UR10, 0xb, URZ ;  /* 0x0000000b0a0b9899 */ /* 0x000fe400080006ff */
[----:B------:R-:W-:Y:S01]  /*8290*/  @!UP1 USHF.L.U32 UR10, UR10, 0x1, URZ ;  /* 0x000000010a0a9899 */ /* 0x000fe200080006ff */
[----:B------:R-:W-:Y:S01]  /*82a0*/  IMAD R150, R150, UR9, RZ ;  /* 0x0000000996967c24 */ /* 0x000fe2000f8e02ff */
[----:B------:R-:W-:-:S04]  /*82b0*/  @!UP1 UIADD3 UR4, UPT, UPT, -UR7, 0x100000, URZ ;  /* 0x0010000007049890 */ /* 0x000fc8000fffe1ff */
[----:B------:R-:W-:Y:S02]  /*82c0*/  @!UP1 USHF.L.U32 UR5, UR4, 0xb, URZ ;  /* 0x0000000b04059899 */ /* 0x000fe400080006ff */
[----:B------:R-:W-:Y:S01]  /*82d0*/  @!UP1 USHF.L.U32 UR4, UR4, 0x1, URZ ;  /* 0x0000000104049899 */ /* 0x000fe200080006ff */
[----:B------:R-:W-:Y:S01]  /*82e0*/  STTM.16dp32bit_t0_t15.x128 tmem[UR30], RZ ;  /* 0x000000ff000079ed */ /* 0x000fe20008b8001e */
[----:B------:R-:W-:Y:S01]  /*82f0*/  STTM.16dp32bit_t16_t31.x128 tmem[UR30+0x80], RZ ;  /* 0x000080ff000079ed */ /* 0x000fe20008ba001e */
[----:B------:R-:W4:Y:S02]  /*8300*/  FENCE.VIEW.ASYNC.T ;  /* 0x00000000000073c6 */ /* 0x000f240000000200 */
[----:B----4-:R-:W-:Y:S01]  /*8310*/  BAR.SYNC.DEFER_BLOCKING 0x0 ;  /* 0x0000000000007b1d */ /* 0x010fe20000010000 */
[----:B------:R-:W-:Y:S01]  /*8320*/  LEA.HI.X.SX32 R195, R168, R4, 0x2, P6 ;  /* 0x00000004a8c37211 */ /* 0x000fe200030f16ff */
[----:B------:R-:W-:Y:S01]  /*8330*/  VIADD R168, R3, UR33 ;  /* 0x0000002103a87c36 */ /* 0x000fe20008000000 */
[-C--:B------:R-:W-:Y:S01]  /*8340*/  ISETP.GE.AND P6, PT, R154, R164.reuse, PT ;  /* 0x000000a49a00720c */ /* 0x080fe20003fc6270 */
[----:B------:R-:W-:Y:S01]  /*8350*/  IMAD R147, R147, UR9, RZ ;  /* 0x0000000993937c24 */ /* 0x000fe2000f8e02ff */
[----:B------:R-:W-:Y:S01]  /*8360*/  SEL R154, R155, RZ, !P1 ;  /* 0x000000ff9b9a7207 */ /* 0x000fe20004800000 */
[----:B------:R-:W-:Y:S01]  /*8370*/  VOTEU.ALL UP1, P0 ;  /* 0x0000000000ff7886 */ /* 0x000fe20000020000 */
[-C--:B------:R-:W-:Y:S01]  /*8380*/  ISETP.GE.AND P1, PT, R167, R164.reuse, PT ;  /* 0x000000a4a700720c */ /* 0x080fe20003f26270 */
[----:B------:R-:W-:Y:S01]  /*8390*/  STL.64 [R1+0x128], R194 ;  /* 0x000128c201007387 */ /* 0x000fe20000100a00 */
[----:B-1----:R-:W-:Y:S01]  /*83a0*/  SEL R7, R155, RZ, !P6 ;  /* 0x000000ff9b077207 */ /* 0x002fe20007000000 */
[----:B------:R-:W-:Y:S01]  /*83b0*/  IMAD R146, R146, UR9, RZ ;  /* 0x0000000992927c24 */ /* 0x000fe2000f8e02ff */
[----:B------:R-:W-:Y:S01]  /*83c0*/  ISETP.GE.AND P6, PT, R156, R164, PT ;  /* 0x000000a49c00720c */ /* 0x000fe20003fc6270 */
[----:B------:R-:W-:Y:S01]  /*83d0*/  STL [R1+0x6d8], R168 ;  /* 0x0006d8a801007387 */ /* 0x000fe20000100800 */
[----:B------:R-:W-:Y:S01]  /*83e0*/  LOP3.LUT R172, R2, 0x8, RZ, 0xfc, !PT ;  /* 0x0000000802ac7812 */ /* 0x000fe200078efcff */
[----:B------:R-:W-:Y:S01]  /*83f0*/  IMAD R144, R144, UR9, RZ ;  /* 0x0000000990907c24 */ /* 0x000fe2000f8e02ff */
[C---:B------:R-:W-:Y:S01]  /*8400*/  LOP3.LUT R156, R2.reuse, 0xa, RZ, 0xfc, !PT ;  /* 0x0000000a029c7812 */ /* 0x040fe200078efcff */
[----:B------:R1:W-:Y:S01]  /*8410*/  STL.64 [R1+0x950], R50 ;  /* 0x0009503201007387 */ /* 0x0003e20000100a00 */
[C---:B------:R-:W-:Y:S01]  /*8420*/  LOP3.LUT R167, R2.reuse, 0x28, RZ, 0xfc, !PT ;  /* 0x0000002802a77812 */ /* 0x040fe200078efcff */
[----:B------:R-:W-:Y:S01]  /*8430*/  IMAD R143, R143, UR9, RZ ;  /* 0x000000098f8f7c24 */ /* 0x000fe2000f8e02ff */
[----:B---3--:R-:W-:Y:S01]  /*8440*/  LOP3.LUT R0, R2, 0x2a, RZ, 0xfc, !PT ;  /* 0x0000002a02007812 */ /* 0x008fe200078efcff */
[----:B------:R3:W-:Y:S01]  /*8450*/  STL.64 [R1+0x958], R48 ;  /* 0x0009583001007387 */ /* 0x0007e20000100a00 */
[----:B------:R-:W-:-:S02]  /*8460*/  IMAD R142, R142, UR9, RZ ;  /* 0x000000098e8e7c24 */ /* 0x000fc4000f8e02ff */
[----:B------:R-:W-:Y:S01]  /*8470*/  IMAD R140, R140, UR9, RZ ;  /* 0x000000098c8c7c24 */ /* 0x000fe2000f8e02ff */
[----:B------:R-:W4:Y:S02]  /*8480*/  FENCE.VIEW.ASYNC.S ;  /* 0x00000000000073c6 */ /* 0x000f240000000000 */
[----:B----4-:R4:W2:Y:S02]  /*8490*/  @!UP1 SYNCS.EXCH.64 URZ, [UR31], UR10 ;  /* 0x0000000a1fff95b2 */ /* 0x0108a40008000100 */
[----:B--2---:R-:W-:Y:S01]  /*84a0*/  BAR.SYNC.DEFER_BLOCKING 0x0 ;  /* 0x0000000000007b1d */ /* 0x004fe20000010000 */
[----:B------:R-:W-:Y:S02]  /*84b0*/  IMAD R139, R139, UR9, RZ ;  /* 0x000000098b8b7c24 */ /* 0x000fe4000f8e02ff */
[----:B------:R-:W-:Y:S02]  /*84c0*/  VIADD R252, R164, 0xffffffc0 ;  /* 0xffffffc0a4fc7836 */ /* 0x000fe40000000000 */
[----:B------:R-:W-:-:S02]  /*84d0*/  IMAD R136, R136, UR9, RZ ;  /* 0x0000000988887c24 */ /* 0x000fc4000f8e02ff */
[----:B------:R-:W-:Y:S01]  /*84e0*/  IMAD R135, R135, UR9, RZ ;  /* 0x0000000987877c24 */ /* 0x000fe2000f8e02ff */
[----:B------:R2:W-:Y:S01]  /*84f0*/  STL.64 [R1+0x940], R46 ;  /* 0x0009402e01007387 */ /* 0x0005e20000100a00 */
[----:B------:R-:W-:Y:S02]  /*8500*/  IMAD R134, R134, UR9, RZ ;  /* 0x0000000986867c24 */ /* 0x000fe4000f8e02ff */
[----:B------:R-:W-:Y:S02]  /*8510*/  IMAD R131, R131, UR9, RZ ;  /* 0x0000000983837c24 */ /* 0x000fe4000f8e02ff */
[----:B------:R-:W-:Y:S02]  /*8520*/  IMAD R130, R130, UR9, RZ ;  /* 0x0000000982827c24 */ /* 0x000fe4000f8e02ff */
[----:B------:R-:W-:Y:S02]  /*8530*/  IMAD R180, R128, UR9, RZ ;  /* 0x0000000980b47c24 */ /* 0x000fe4000f8e02ff */
[----:B------:R-:W-:-:S02]  /*8540*/  IMAD R123, R123, UR9, RZ ;  /* 0x000000097b7b7c24 */ /* 0x000fc4000f8e02ff */
[----:B------:R-:W-:Y:S02]  /*8550*/  IMAD R122, R122, UR9, RZ ;  /* 0x000000097a7a7c24 */ /* 0x000fe4000f8e02ff */
[----:B------:R-:W-:Y:S02]  /*8560*/  IMAD R176, R120, UR9, RZ ;  /* 0x0000000978b07c24 */ /* 0x000fe4000f8e02ff */
[----:B------:R-:W-:Y:S01]  /*8570*/  IMAD R119, R119, UR9, RZ ;  /* 0x0000000977777c24 */ /* 0x000fe2000f8e02ff */
[----:B------:R1:W1:Y:S02]  /*8580*/  @!UP2 SYNCS.EXCH.64 URZ, [UR33+0x3c008], UR4 ;  /* 0x03c0080421ffa5b2 */ /* 0x0002640008000100 */
[----:B------:R-:W-:Y:S01]  /*8590*/  @!PT LDS RZ, [RZ] ;  /* 0x00000000fffff984 */ /* 0x000fe20000000800 */
[----:B------:R-:W-:Y:S01]  /*85a0*/  @!PT LDS RZ, [RZ] ;  /* 0x00000000fffff984 */ /* 0x000fe20000000800 */
[----:B------:R-:W-:Y:S01]  /*85b0*/  @!PT LDS RZ, [RZ] ;  /* 0x00000000fffff984 */ /* 0x000fe20000000800 */
[----:B-1----:R1:W-:Y:S01]  /*85c0*/  LDGSTS.E [R168+0x30000], desc[UR42][R182.64], P2 ;  /* 0x30000000b6a87fae */ /* 0x0023e200091a102a */
[----:B------:R-:W-:Y:S01]  /*85d0*/  ISETP.NE.U32.AND P2, PT, R154, RZ, PT ;  /* 0x000000ff9a00720c */ /* 0x000fe20003f45070 */
[----:B------:R-:W-:Y:S01]  /*85e0*/  IMAD R115, R115, UR9, RZ ;  /* 0x0000000973737c24 */ /* 0x000fe2000f8e02ff */
[----:B------:R-:W-:Y:S01]  /*85f0*/  SEL R154, R155, RZ, !P1 ;  /* 0x000000ff9b9a7207 */ /* 0x000fe20004800000 */
[----:B------:R1:W-:Y:S01]  /*8600*/  LDGSTS.E [R168+0x30008], desc[UR42][R178.64], P4 ;  /* 0x30008000b2a87fae */ /* 0x0003e2000a1a102a */
[----:B------:R-:W-:Y:S01]  /*8610*/  ISETP.NE.U32.AND P1, PT, R7, RZ, PT ;  /* 0x000000ff0700720c */ /* 0x000fe20003f25070 */
[----:B------:R-:W-:Y:S01]  /*8620*/  IMAD R114, R114, UR9, RZ ;  /* 0x0000000972727c24 */ /* 0x000fe2000f8e02ff */
[----:B------:R-:W-:Y:S01]  /*8630*/  SEL R7, R155, RZ, !P6 ;  /* 0x000000ff9b077207 */ /* 0x000fe20007000000 */
[----:B------:R1:W-:Y:S01]  /*8640*/  LDGSTS.E [R168+0x32000], desc[UR42][R50.64], P3 ;  /* 0x3200000032a87fae */ /* 0x0003e200099a102a */
[----:B------:R-:W-:Y:S01]  /*8650*/  ISETP.NE.U32.AND P4, PT, R154, RZ, PT ;  /* 0x000000ff9a00720c */ /* 0x000fe20003f85070 */
[----:B------:R-:W-:Y:S01]  /*8660*/  IMAD R112, R112, UR9, RZ ;  /* 0x0000000970707c24 */ /* 0x000fe2000f8e02ff */
[----:B------:R-:W-:Y:S01]  /*8670*/  ISETP.NE.U32.AND P6, PT, R7, RZ, PT ;  /* 0x000000ff0700720c */ /* 0x000fe20003fc5070 */
[----:B------:R3:W-:Y:S01]  /*8680*/  LDGSTS.E [R168+0x32008], desc[UR42][R48.64], P5 ;  /* 0x3200800030a87fae */ /* 0x0007e2000a9a102a */
[----:B------:R-:W-:Y:S01]  /*8690*/  LOP3.LUT R7, R3, 0x10, RZ, 0x3c, !PT ;  /* 0x0000001003077812 */ /* 0x000fe200078e3cff */
[----:B-1----:R-:W-:Y:S01]  /*86a0*/  IMAD R182, R132, UR9, RZ ;  /* 0x0000000984b67c24 */ /* 0x002fe2000f8e02ff */
[-C--:B------:R-:W-:Y:S01]  /*86b0*/  ISETP.GE.AND P3, PT, R172, R164.reuse, PT ;  /* 0x000000a4ac00720c */ /* 0x080fe20003f66270 */
[----:B------:R-:W-:Y:S01]  /*86c0*/  IMAD R179, R126, UR9, RZ ;  /* 0x000000097eb37c24 */ /* 0x000fe2000f8e02ff */
[-C--:B------:R-:W-:Y:S01]  /*86d0*/  ISETP.GE.AND P5, PT, R156, R164.reuse, PT ;  /* 0x000000a49c00720c */ /* 0x080fe20003fa6270 */
[----:B------:R-:W-:Y:S01]  /*86e0*/  VIADD R7, R7, UR33 ;  /* 0x0000002107077c36 */ /* 0x000fe20008000000 */
[----:B------:R-:W-:Y:S01]  /*86f0*/  SEL R156, R155, RZ, !P3 ;  /* 0x000000ff9b9c7207 */ /* 0x000fe20005800000 */
[----:B------:R-:W-:Y:S01]  /*8700*/  IMAD R178, R124, UR9, RZ ;  /* 0x000000097cb27c24 */ /* 0x000fe2000f8e02ff */
[-C--:B------:R-:W-:Y:S01]  /*8710*/  ISETP.GE.AND P3, PT, R167, R164.reuse, PT ;  /* 0x000000a4a700720c */ /* 0x080fe20003f66270 */
[----:B------:R-:W-:Y:S01]  /*8720*/  IMAD R111, R111, UR9, RZ ;  /* 0x000000096f6f7c24 */ /* 0x000fe2000f8e02ff */
[----:B------:R-:W-:Y:S01]  /*8730*/  LDGSTS.E [R7+0x30000], desc[UR42][R174.64], P2 ;  /* 0x30000000ae077fae */ /* 0x000fe200091a102a */
[C---:B------:R-:W-:Y:S01]  /*8740*/  SEL R154, R155.reuse, RZ, !P5 ;  /* 0x000000ff9b9a7207 */ /* 0x040fe20006800000 */
[----:B------:R-:W-:Y:S01]  /*8750*/  IMAD R110, R110, UR9, RZ ;  /* 0x000000096e6e7c24 */ /* 0x000fe2000f8e02ff */
[----:B------:R-:W-:Y:S01]  /*8760*/  ISETP.NE.U32.AND P2, PT, R156, RZ, PT ;  /* 0x000000ff9c00720c */ /* 0x000fe20003f45070 */
[----:B------:R-:W-:Y:S01]  /*8770*/  LDGSTS.E [R7+0x30008], desc[UR42][R170.64], P1 ;  /* 0x30008000aa077fae */ /* 0x000fe200089a102a */
[----:B------:R-:W-:Y:S01]  /*8780*/  SEL R156, R155, RZ, !P3 ;  /* 0x000000ff9b9c7207 */ /* 0x000fe20005800000 */
[----:B------:R-:W-:Y:S01]  /*8790*/  IMAD R108, R108, UR9, RZ ;  /* 0x000000096c6c7c24 */ /* 0x000fe2000f8e02ff */
[-C--:B------:R-:W-:Y:S01]  /*87a0*/  ISETP.GE.AND P5, PT, R0, R164.reuse, PT ;  /* 0x000000a40000720c */ /* 0x080fe20003fa6270 */
[----:B------:R2:W-:Y:S01]  /*87b0*/  LDGSTS.E [R7+0x32000], desc[UR42][R46.64], P4 ;  /* 0x320000002e077fae */ /* 0x0005e2000a1a102a */
[----:B------:R-:W-:Y:S01]  /*87c0*/  ISETP.NE.U32.AND P3, PT, R154, RZ, PT ;  /* 0x000000ff9a00720c */ /* 0x000fe20003f65070 */
[----:B------:R-:W-:Y:S01]  /*87d0*/  IMAD R107, R107, UR9, RZ ;  /* 0x000000096b6b7c24 */ /* 0x000fe2000f8e02ff */
[----:B------:R-:W-:Y:S01]  /*87e0*/  ISETP.NE.U32.AND P1, PT, R156, RZ, PT ;  /* 0x000000ff9c00720c */ /* 0x000fe20003f25070 */
[----:B------:R1:W-:Y:S01]  /*87f0*/  LDGSTS.E [R7+0x32008], desc[UR42][R44.64], P6 ;  /* 0x320080002c077fae */ /* 0x0003e2000b1a102a */
[C---:B------:R-:W-:Y:S01]  /*8800*/  LOP3.LUT R50, R2.reuse, 0xc, RZ, 0xfc, !PT ;  /* 0x0000000c02327812 */ /* 0x040fe200078efcff */
[----:B------:R-:W-:Y:S01]  /*8810*/  IMAD R103, R103, UR9, RZ ;  /* 0x0000000967677c24 */ /* 0x000fe2000f8e02ff */
[----:B------:R-:W-:Y:S01]  /*8820*/  SEL R154, R155, RZ, !P5 ;  /* 0x000000ff9b9a7207 */ /* 0x000fe20006800000 */
[----:B------:R1:W-:Y:S01]  /*8830*/  STL.64 [R1+0x960], R6 ;  /* 0x0009600601007387 */ /* 0x0003e20000100a00 */
[----:B---3--:R-:W-:Y:S01]  /*8840*/  LOP3.LUT R49, R2, 0xe, RZ, 0xfc, !PT ;  /* 0x0000000e02317812 */ /* 0x008fe200078efcff */
[----:B------:R-:W-:Y:S01]  /*8850*/  IMAD R102, R102, UR9, RZ ;  /* 0x0000000966667c24 */ /* 0x000fe2000f8e02ff */
[-C--:B------:R-:W-:Y:S01]  /*8860*/  ISETP.GE.AND P4, PT, R50, R164.reuse, PT ;  /* 0x000000a43200720c */ /* 0x080fe20003f86270 */
[----:B------:R3:W-:Y:S01]  /*8870*/  STL.64 [R1+0x948], R44 ;  /* 0x0009482c01007387 */ /* 0x0007e20000100a00 */
[----:B--2---:R-:W-:Y:S01]  /*8880*/  LOP3.LUT R46, R3, 0x20, RZ, 0x3c, !PT ;  /* 0x00000020032e7812 */ /* 0x004fe200078e3cff */
[----:B------:R-:W-:Y:S01]  /*8890*/  IMAD R47, R116, UR9, RZ ;  /* 0x00000009742f7c24 */ /* 0x000fe2000f8e02ff */
[----:B------:R-:W-:Y:S01]  /*88a0*/  LOP3.LUT R48, R2, 0x2c, RZ, 0xfc, !PT ;  /* 0x0000002c02307812 */ /* 0x000fe200078efcff */
[----:B------:R2:W-:Y:S01]  /*88b0*/  STL.64 [R1+0x968], R22 ;  /* 0x0009681601007387 */ /* 0x0005e20000100a00 */
[----:B------:R-:W-:Y:S01]  /*88c0*/  ISETP.NE.U32.AND P5, PT, R154, RZ, PT ;  /* 0x000000ff9a00720c */ /* 0x000fe20003fa5070 */
[----:B------:R-:W-:Y:S01]  /*88d0*/  VIADD R246, R46, UR33 ;  /* 0x000000212ef67c36 */ /* 0x000fe20008000000 */
[-C--:B------:R-:W-:Y:S01]  /*88e0*/  ISETP.GE.AND P6, PT, R49, R164.reuse, PT ;  /* 0x000000a43100720c */ /* 0x080fe20003fc6270 */
[----:B------:R2:W-:Y:S01]  /*88f0*/  STL.64 [R1+0x970], R20 ;  /* 0x0009701401007387 */ /* 0x0005e20000100a00 */
[----:B------:R-:W-:Y:S01]  /*8900*/  SEL R156, R155, RZ, !P4 ;  /* 0x000000ff9b9c7207 */ /* 0x000fe20006000000 */
[----:B------:R-:W-:Y:S01]  /*8910*/  IMAD R175, R99, UR9, RZ ;  /* 0x0000000963af7c24 */ /* 0x000fe2000f8e02ff */
[-C--:B------:R-:W-:Y:S01]  /*8920*/  ISETP.GE.AND P4, PT, R48, R164.reuse, PT ;  /* 0x000000a43000720c */ /* 0x080fe20003f86270 */
[----:B------:R2:W-:Y:S01]  /*8930*/  LDGSTS.E [R246+0x30000], desc[UR42][R22.64], P2 ;  /* 0x3000000016f67fae */ /* 0x0005e200091a102a */
[----:B-1----:R-:W-:Y:S01]  /*8940*/  LOP3.LUT R7, R2, 0x10, RZ, 0xfc, !PT ;  /* 0x0000001002077812 */ /* 0x002fe200078efcff */
[----:B---3--:R-:W-:Y:S01]  /*8950*/  IMAD R45, R148, UR9, RZ ;  /* 0x00000009942d7c24 */ /* 0x008fe2000f8e02ff */
[----:B------:R-:W-:Y:S01]  /*8960*/  LOP3.LUT R0, R2, 0x2e, RZ, 0xfc, !PT ;  /* 0x0000002e02007812 */ /* 0x000fe200078efcff */
[----:B------:R1:W-:Y:S01]  /*8970*/  LDGSTS.E [R246+0x30008], desc[UR42][R20.64], P3 ;  /* 0x3000800014f67fae */ /* 0x0003e200099a102a */
[C---:B------:R-:W-:Y:S01]  /*8980*/  SEL R154, R155.reuse, RZ, !P6 ;  /* 0x000000ff9b9a7207 */ /* 0x040fe20007000000 */
[----:B------:R-:W-:Y:S01]  /*8990*/  IMAD R48, R138, UR9, RZ ;  /* 0x000000098a307c24 */ /* 0x000fe2000f8e02ff */
[----:B------:R-:W-:Y:S01]  /*89a0*/  ISETP.NE.U32.AND P2, PT, R156, RZ, PT ;  /* 0x000000ff9c00720c */ /* 0x000fe20003f45070 */
[----:B------:R-:W-:Y:S01]  /*89b0*/  LDGSTS.E [R246+0x32000], desc[UR42][R42.64], P1 ;  /* 0x320000002af67fae */ /* 0x000fe200089a102a */
[----:B------:R-:W-:Y:S01]  /*89c0*/  SEL R156, R155, RZ, !P4 ;  /* 0x000000ff9b9c7207 */ /* 0x000fe20006000000 */
[----:B------:R-:W-:Y:S01]  /*89d0*/  IMAD R44, R127, UR9, RZ ;  /* 0x000000097f2c7c24 */ /* 0x000fe2000f8e02ff */
[-C--:B------:R-:W-:Y:S01]  /*89e0*/  ISETP.GE.AND P1, PT, R7, R164.reuse, PT ;  /* 0x000000a40700720c */ /* 0x080fe20003f26270 */
[----:B------:R-:W-:Y:S01]  /*89f0*/  LDGSTS.E [R246+0x32008], desc[UR42][R40.64], P5 ;  /* 0x3200800028f67fae */ /* 0x000fe2000a9a102a */
[----:B------:R-:W-:Y:S01]  /*8a00*/  LOP3.LUT R7, R3, 0x30, RZ, 0x3c, !PT ;  /* 0x0000003003077812 */ /* 0x000fe200078e3cff */
[----:B------:R-:W-:Y:S01]  /*8a10*/  IMAD R51, R98, UR9, RZ ;  /* 0x0000000962337c24 */ /* 0x000fe2000f8e02ff */
[-C--:B------:R-:W-:Y:S01]  /*8a20*/  ISETP.GE.AND P6, PT, R0, R164.reuse, PT ;  /* 0x000000a40000720c */ /* 0x080fe20003fc6270 */
[----:B------:R-:W-:Y:S01]  /*8a30*/  IMAD R174, R95, UR9, RZ ;  /* 0x000000095fae7c24 */ /* 0x000fe2000f8e02ff */
[----:B------:R-:W-:Y:S01]  /*8a40*/  ISETP.NE.U32.AND P4, PT, R154, RZ, PT ;  /* 0x000000ff9a00720c */ /* 0x000fe20003f85070 */
[----:B------:R-:W-:Y:S01]  /*8a50*/  VIADD R247, R7, UR33 ;  /* 0x0000002107f77c36 */ /* 0x000fe20008000000 */
[----:B------:R-:W-:Y:S01]  /*8a60*/  ISETP.NE.U32.AND P3, PT, R156, RZ, PT ;  /* 0x000000ff9c00720c */ /* 0x000fe20003f65070 */
[----:B------:R-:W-:Y:S01]  /*8a70*/  IMAD R172, R91, UR9, RZ ;  /* 0x000000095bac7c24 */ /* 0x000fe2000f8e02ff */
[----:B--2---:R-:W-:Y:S01]  /*8a80*/  LOP3.LUT R22, R2, 0x12, RZ, 0xfc, !PT ;  /* 0x0000001202167812 */ /* 0x004fe200078efcff */
[----:B------:R-:W-:Y:S01]  /*8a90*/  IMAD R46, R90, UR9, RZ ;  /* 0x000000095a2e7c24 */ /* 0x000fe2000f8e02ff */
[----:B------:R-:W-:Y:S01]  /*8aa0*/  LOP3.LUT R6, R2, 0x30, RZ, 0xfc, !PT ;  /* 0x0000003002067812 */ /* 0x000fe200078efcff */
[----:B------:R-:W-:Y:S01]  /*8ab0*/  LDGSTS.E [R247+0x30000], desc[UR42][R18.64], P2 ;  /* 0x3000000012f77fae */ /* 0x000fe200091a102a */
[----:B------:R-:W-:Y:S01]  /*8ac0*/  SEL R154, R155, RZ, !P6 ;  /* 0x000000ff9b9a7207 */ /* 0x000fe20007000000 */
[----:B------:R-:W-:Y:S01]  /*8ad0*/  IMAD R171, R87, UR9, RZ ;  /* 0x0000000957ab7c24 */ /* 0x000fe2000f8e02ff */
[-C--:B------:R-:W-:Y:S01]  /*8ae0*/  ISETP.GE.AND P5, PT, R22, R164.reuse, PT ;  /* 0x000000a41600720c */ /* 0x080fe20003fa6270 */
[----:B------:R-:W-:Y:S01]  /*8af0*/  IMAD R170, R83, UR9, RZ ;  /* 0x0000000953aa7c24 */ /* 0x000fe2000f8e02ff */
[----:B------:R-:W-:Y:S01]  /*8b00*/  LOP3.LUT R0, R2, 0x32, RZ, 0xfc, !PT ;  /* 0x0000003202007812 */ /* 0x000fe200078efcff */
[----:B------:R-:W-:Y:S01]  /*8b10*/  LDGSTS.E [R247+0x30008], desc[UR42][R16.64], P4 ;  /* 0x3000800010f77fae */ /* 0x000fe2000a1a102a */
[----:B------:R-:W-:Y:S01]  /*8b20*/  SEL R156, R155, RZ, !P1 ;  /* 0x000000ff9b9c7207 */ /* 0x000fe20004800000 */
[----:B------:R-:W-:Y:S01]  /*8b30*/  IMAD R50, R82, UR9, RZ ;  /* 0x0000000952327c24 */ /* 0x000fe2000f8e02ff */
[-C--:B------:R-:W-:Y:S01]  /*8b40*/  ISETP.GE.AND P1, PT, R6, R164.reuse, PT ;  /* 0x000000a40600720c */ /* 0x080fe20003f26270 */
[----:B------:R-:W-:Y:S01]  /*8b50*/  LDGSTS.E [R247+0x32000], desc[UR42][R38.64], P3 ;  /* 0x3200000026f77fae */ /* 0x000fe200099a102a */
[----:B------:R-:W-:Y:S01]  /*8b60*/  ISETP.NE.U32.AND P6, PT, R154, RZ, PT ;  /* 0x000000ff9a00720c */ /* 0x000fe20003fc5070 */
[----:B------:R-:W-:Y:S01]  /*8b70*/  IMAD R168, R79, UR9, RZ ;  /* 0x000000094fa87c24 */ /* 0x000fe2000f8e02ff */
[C---:B------:R-:W-:Y:S01]  /*8b80*/  SEL R154, R155.reuse, RZ, !P5 ;  /* 0x000000ff9b9a7207 */ /* 0x040fe20006800000 */
[----:B------:R-:W-:Y:S01]  /*8b90*/  IMAD R167, R78, UR9, RZ ;  /* 0x000000094ea77c24 */ /* 0x000fe2000f8e02ff */
[-C--:B------:R-:W-:Y:S01]  /*8ba0*/  ISETP.GE.AND P5, PT, R0, R164.reuse, PT ;  /* 0x000000a40000720c */ /* 0x080fe20003fa6270 */
[----:B------:R-:W-:Y:S01]  /*8bb0*/  IMAD R49, R66, UR9, RZ ;  /* 0x0000000942317c24 */ /* 0x000fe2000f8e02ff */
[----:B------:R-:W-:Y:S01]  /*8bc0*/  ISETP.NE.U32.AND P2, PT, R156, RZ, PT ;  /* 0x000000ff9c00720c */ /* 0x000fe20003f45070 */
[----:B------:R-:W-:Y:S01]  /*8bd0*/  IMAD R120, R60, UR9, RZ ;  /* 0x000000093c787c24 */ /* 0x000fe2000f8e02ff */
[----:B------:R-:W-:Y:S01]  /*8be0*/  SEL R156, R155, RZ, !P1 ;  /* 0x000000ff9b9c7207 */ /* 0x000fe20004800000 */
[----:B------:R-:W-:Y:S01]  /*8bf0*/  IMAD R124, R62, UR9, RZ ;  /* 0x000000093e7c7c24 */ /* 0x000fe2000f8e02ff */
[----:B------:R-:W-:Y:S01]  /*8c00*/  LOP3.LUT R7, R2, 0x14, RZ, 0xfc, !PT ;  /* 0x0000001402077812 */ /* 0x000fe200078efcff */
[----:B------:R-:W-:Y:S01]  /*8c10*/  IMAD R126, R63, UR9, RZ ;  /* 0x000000093f7e7c24 */ /* 0x000fe2000f8e02ff */
[----:B------:R-:W-:Y:S01]  /*8c20*/  ISETP.NE.U32.AND P1, PT, R154, RZ, PT ;  /* 0x000000ff9a00720c */ /* 0x000fe20003f25070 */
[----:B------:R-:W-:Y:S01]  /*8c30*/  LDGSTS.E [R247+0x32008], desc[UR42][R36.64], P6 ;  /* 0x3200800024f77fae */ /* 0x000fe2000b1a102a */
[----:B------:R-:W-:Y:S01]  /*8c40*/  SEL R154, R155, RZ, !P5 ;  /* 0x000000ff9b9a7207 */ /* 0x000fe20006800000 */
[----:B------:R-:W-:Y:S01]  /*8c50*/  IMAD R128, R64, UR9, RZ ;  /* 0x0000000940807c24 */ /* 0x000fe2000f8e02ff */
[----:B------:R-:W-:Y:S01]  /*8c60*/  ISETP.NE.U32.AND P5, PT, R156, RZ, PT ;  /* 0x000000ff9c00720c */ /* 0x000fe20003fa5070 */
[----:B------:R-:W-:Y:S01]  /*8c70*/  IMAD R132, R68, UR9, RZ ;  /* 0x0000000944847c24 */ /* 0x000fe2000f8e02ff */
[-C--:B------:R-:W-:Y:S01]  /*8c80*/  ISETP.GE.AND P3, PT, R7, R164.reuse, PT ;  /* 0x000000a40700720c */ /* 0x080fe20003f66270 */
[----:B------:R-:W-:Y:S01]  /*8c90*/  IMAD R148, R84, UR9, RZ ;  /* 0x0000000954947c24 */ /* 0x000fe2000f8e02ff */
[----:B------:R-:W-:Y:S01]  /*8ca0*/  LOP3.LUT R7, R3, 0x40, RZ, 0x3c, !PT ;  /* 0x0000004003077812 */ /* 0x000fe200078e3cff */
[----:B------:R-:W-:Y:S01]  /*8cb0*/  IMAD R184, R133, UR9, RZ ;  /* 0x0000000985b87c24 */ /* 0x000fe2000f8e02ff */
[----:B-1----:R-:W-:Y:S01]  /*8cc0*/  LOP3.LUT R20, R2, 0x16, RZ, 0xfc, !PT ;  /* 0x0000001602147812 */ /* 0x002fe200078efcff */
[----:B------:R-:W-:Y:S01]  /*8cd0*/  IMAD R188, R141, UR9, RZ ;  /* 0x000000098dbc7c24 */ /* 0x000fe2000f8e02ff */
[----:B------:R-:W-:Y:S01]  /*8ce0*/  ISETP.NE.U32.AND P4, PT, R154, RZ, PT ;  /* 0x000000ff9a00720c */ /* 0x000fe20003f85070 */
[----:B------:R-:W-:Y:S01]  /*8cf0*/  VIADD R21, R7, UR33 ;  /* 0x0000002107157c36 */ /* 0x000fe20008000000 */
[----:B------:R-:W-:Y:S01]  /*8d00*/  LOP3.LUT R6, R2, 0x34, RZ, 0xfc, !PT ;  /* 0x0000003402067812 */ /* 0x000fe200078efcff */
[----:B------:R-:W-:Y:S01]  /*8d10*/  IMAD R192, R149, UR9, RZ ;  /* 0x0000000995c07c24 */ /* 0x000fe2000f8e02ff */
[----:B------:R-:W-:Y:S01]  /*8d20*/  ISETP.GE.AND P6, PT, R20, R164, PT ;  /* 0x000000a41400720c */ /* 0x000fe20003fc6270 */
[----:B------:R-:W-:Y:S01]  /*8d30*/  IMAD R250, R250, UR9, RZ ;  /* 0x00000009fafa7c24 */ /* 0x000fe2000f8e02ff */
[----:B------:R-:W-:Y:S01]  /*8d40*/  LOP3.LUT R0, R2, 0x36, RZ, 0xfc, !PT ;  /* 0x0000003602007812 */ /* 0x000fe200078efcff */
[----:B------:R-:W-:Y:S01]  /*8d50*/  LDGSTS.E [R21+0x30000], desc[UR42][R14.64], P2 ;  /* 0x300000000e157fae */ /* 0x000fe200091a102a */
[----:B------:R-:W-:-:S02]  /*8d60*/  SEL R156, R155, RZ, !P3 ;  /* 0x000000ff9b9c7207 */ /* 0x000fc40005800000 */
[-C--:B------:R-:W-:Y:S01]  /*8d70*/  ISETP.GE.AND P3, PT, R6, R164.reuse, PT ;  /* 0x000000a40600720c */ /* 0x080fe20003f66270 */
[----:B------:R-:W-:Y:S01]  /*8d80*/  LDGSTS.E [R21+0x30008], desc[UR42][R12.64], P1 ;  /* 0x300080000c157fae */ /* 0x000fe200089a102a */
[----:B------:R-:W-:Y:S02]  /*8d90*/  LOP3.LUT R7, R2, 0x18, RZ, 0xfc, !PT ;  /* 0x0000001802077812 */ /* 0x000fe400078efcff */
[C---:B------:R-:W-:Y:S01]  /*8da0*/  SEL R154, R155.reuse, RZ, !P6 ;  /* 0x000000ff9b9a7207 */ /* 0x040fe20007000000 */
[----:B------:R-:W-:Y:S01]  /*8db0*/  LDGSTS.E [R21+0x32000], desc[UR42][R34.64], P5 ;  /* 0x3200000022157fae */ /* 0x000fe2000a9a102a */
[----:B------:R-:W-:Y:S02]  /*8dc0*/  ISETP.GE.AND P6, PT, R0, R164, PT ;  /* 0x000000a40000720c */ /* 0x000fe40003fc6270 */
[----:B------:R-:W-:Y:S01]  /*8dd0*/  ISETP.NE.U32.AND P2, PT, R156, RZ, PT ;  /* 0x000000ff9c00720c */ /* 0x000fe20003f45070 */
[----:B------:R1:W-:Y:S01]  /*8de0*/  LDGSTS.E [R21+0x32008], desc[UR42][R32.64], P4 ;  /* 0x3200800020157fae */ /* 0x0003e2000a1a102a */
[----:B------:R-:W-:-:S02]  /*8df0*/  SEL R156, R155, RZ, !P3 ;  /* 0x000000ff9b9c7207 */ /* 0x000fc40005800000 */
[----:B------:R-:W-:Y:S02]  /*8e00*/  ISETP.GE.AND P5, PT, R7, R164, PT ;  /* 0x000000a40700720c */ /* 0x000fe40003fa6270 */
[----:B------:R-:W-:Y:S02]  /*8e10*/  ISETP.NE.U32.AND P3, PT, R154, RZ, PT ;  /* 0x000000ff9a00720c */ /* 0x000fe40003f65070 */
[----:B------:R-:W-:Y:S02]  /*8e20*/  LOP3.LUT R7, R3, 0x50, RZ, 0x3c, !PT ;  /* 0x0000005003077812 */ /* 0x000fe400078e3cff */
[----:B------:R-:W-:Y:S02]  /*8e30*/  SEL R154, R155, RZ, !P6 ;  /* 0x000000ff9b9a7207 */ /* 0x000fe40007000000 */
[----:B------:R-:W-:Y:S01]  /*8e40*/  LOP3.LUT R20, R2, 0x1a, RZ, 0xfc, !PT ;  /* 0x0000001a02147812 */ /* 0x000fe200078efcff */
[----:B-1----:R-:W-:Y:S01]  /*8e50*/  VIADD R21, R7, UR33 ;  /* 0x0000002107157c36 */ /* 0x002fe20008000000 */
[----:B------:R-:W-:-:S02]  /*8e60*/  ISETP.NE.U32.AND P1, PT, R156, RZ, PT ;  /* 0x000000ff9c00720c */ /* 0x000fc40003f25070 */
[----:B------:R-:W-:Y:S02]  /*8e70*/  LOP3.LUT R6, R2, 0x38, RZ, 0xfc, !PT ;  /* 0x0000003802067812 */ /* 0x000fe400078efcff */
[----:B------:R-:W-:Y:S01]  /*8e80*/  ISETP.NE.U32.AND P6, PT, R154, RZ, PT ;  /* 0x000000ff9a00720c */ /* 0x000fe20003fc5070 */
[----:B------:R-:W-:Y:S01]  /*8e90*/  LDGSTS.E [R21+0x30000], desc[UR42][R10.64], P2 ;  /* 0x300000000a157fae */ /* 0x000fe200091a102a */
[-C--:B------:R-:W-:Y:S02]  /*8ea0*/  ISETP.GE.AND P4, PT, R20, R164.reuse, PT ;  /* 0x000000a41400720c */ /* 0x080fe40003f86270 */
[----:B------:R-:W-:Y:S01]  /*8eb0*/  LOP3.LUT R0, R2, 0x3a, RZ, 0xfc, !PT ;  /* 0x0000003a02007812 */ /* 0x000fe200078efcff */
[----:B------:R-:W-:Y:S01]  /*8ec0*/  LDGSTS.E [R21+0x30008], desc[UR42][R8.64], P3 ;  /* 0x3000800008157fae */ /* 0x000fe200099a102a */
[C---:B------:R-:W-:Y:S02]  /*8ed0*/  SEL R156, R155.reuse, RZ, !P5 ;  /* 0x000000ff9b9c7207 */ /* 0x040fe40006800000 */
[----:B------:R-:W-:Y:S01]  /*8ee0*/  ISETP.GE.AND P5, PT, R6, R164, PT ;  /* 0x000000a40600720c */ /* 0x000fe20003fa6270 */
[----:B------:R-:W-:Y:S01]  /*8ef0*/  LDGSTS.E [R21+0x32000], desc[UR42][R30.64], P1 ;  /* 0x320000001e157fae */ /* 0x000fe200089a102a */
[----:B------:R-:W-:-:S02]  /*8f00*/  SEL R154, R155, RZ, !P4 ;  /* 0x000000ff9b9a7207 */ /* 0x000fc40006000000 */
[----:B------:R-:W-:Y:S01]  /*8f10*/  ISETP.GE.AND P4, PT, R0, R164, PT ;  /* 0x000000a40000720c */ /* 0x000fe20003f86270 */
[----:B------:R1:W-:Y:S01]  /*8f20*/  LDGSTS.E [R21+0x32008], desc[UR42][R28.64], P6 ;  /* 0x320080001c157fae */ /* 0x0003e2000b1a102a */
[----:B------:R-:W-:Y:S02]  /*8f30*/  ISETP.NE.U32.AND P2, PT, R156, RZ, PT ;  /* 0x000000ff9c00720c */ /* 0x000fe40003f45070 */
[C---:B------:R-:W-:Y:S01]  /*8f40*/  SEL R156, R155.reuse, RZ, !P5 ;  /* 0x000000ff9b9c7207 */ /* 0x040fe20006800000 */
[----:B------:R1:W-:Y:S01]  /*8f50*/  STL [R1+0x25c], R21 ;  /* 0x00025c1501007387 */ /* 0x0003e20000100800 */
[----:B------:R-:W-:Y:S02]  /*8f60*/  ISETP.NE.U32.AND P5, PT, R154, RZ, PT ;  /* 0x000000ff9a00720c */ /* 0x000fe40003fa5070 */
[----:B------:R-:W-:Y:S02]  /*8f70*/  LOP3.LUT R6, R2, 0x1c, RZ, 0xfc, !PT ;  /* 0x0000001c02067812 */ /* 0x000fe400078efcff */
[----:B------:R-:W-:-:S02]  /*8f80*/  SEL R154, R155, RZ, !P4 ;  /* 0x000000ff9b9a7207 */ /* 0x000fc40006000000 */
[----:B------:R-:W-:Y:S02]  /*8f90*/  LOP3.LUT R20, R2, 0x1e, RZ, 0xfc, !PT ;  /* 0x0000001e02147812 */ /* 0x000fe400078efcff */
[----:B------:R-:W-:Y:S01]  /*8fa0*/  ISETP.NE.U32.AND P3, PT, R156, RZ, PT ;  /* 0x000000ff9c00720c */ /* 0x000fe20003f65070 */
[----:B-1----:R-:W-:Y:S01]  /*8fb0*/  IMAD R21, R106, UR9, RZ ;  /* 0x000000096a157c24 */ /* 0x002fe2000f8e02ff */
[-C--:B------:R-:W-:Y:S02]  /*8fc0*/  ISETP.GE.AND P1, PT, R6, R164.reuse, PT ;  /* 0x000000a40600720c */ /* 0x080fe40003f26270 */
[----:B------:R-:W-:Y:S02]  /*8fd0*/  ISETP.NE.U32.AND P4, PT, R154, RZ, PT ;  /* 0x000000ff9a00720c */ /* 0x000fe40003f85070 */
[----:B------:R-:W-:Y:S02]  /*8fe0*/  LOP3.LUT R6, R3, 0x60, RZ, 0x3c, !PT ;  /* 0x0000006003067812 */ /* 0x000fe400078e3cff */
[----:B------:R-:W-:Y:S01]  /*8ff0*/  ISETP.GE.AND P6, PT, R20, R164, PT ;  /* 0x000000a41400720c */ /* 0x000fe20003fc6270 */
[----:B------:R-:W-:Y:S01]  /*9000*/  IMAD R20, R74, UR9, RZ ;  /* 0x000000094a147c24 */ /* 0x000fe2000f8e02ff */
[----:B------:R-:W-:Y:S01]  /*9010*/  LOP3.LUT R0, R2, 0x3e, RZ, 0xfc, !PT ;  /* 0x0000003e02007812 */ /* 0x000fe200078efcff */
[----:B------:R-:W-:Y:S01]  /*9020*/  VIADD R6, R6, UR33 ;  /* 0x0000002106067c36 */ /* 0x000fe20008000000 */
[----:B------:R-:W-:-:S02]  /*9030*/  SEL R154, R155, RZ, !P6 ;  /* 0x000000ff9b9a7207 */ /* 0x000fc40007000000 */
[-C--:B------:R-:W-:Y:S02]  /*9040*/  ISETP.GE.AND P6, PT, R0, R164.reuse, PT ;  /* 0x000000a40000720c */ /* 0x080fe40003fc6270 */
[----:B------:R-:W-:Y:S01]  /*9050*/  LOP3.LUT R0, R3, 0x70, RZ, 0x3c, !PT ;  /* 0x0000007003007812 */ /* 0x000fe200078e3cff */
[----:B------:R-:W-:Y:S01]  /*9060*/  LDGSTS.E [R6+0x30000], desc[UR42][R56.64], P2 ;  /* 0x3000000038067fae */ /* 0x000fe200091a102a */
[----:B------:R-:W-:Y:S02]  /*9070*/  LOP3.LUT R7, R2, 0x3c, RZ, 0xfc, !PT ;  /* 0x0000003c02077812 */ /* 0x000fe400078efcff */
[----:B------:R-:W-:Y:S01]  /*9080*/  SEL R156, R155, RZ, !P1 ;  /* 0x000000ff9b9c7207 */ /* 0x000fe20004800000 */
[----:B------:R-:W-:Y:S01]  /*9090*/  LDGSTS.E [R6+0x30008], desc[UR42][R54.64], P5 ;  /* 0x3000800036067fae */ /* 0x000fe2000a9a102a */
[-C--:B------:R-:W-:Y:S01]  /*90a0*/  ISETP.GE.AND P1, PT, R7, R164.reuse, PT ;  /* 0x000000a40700720c */ /* 0x080fe20003f26270 */
[----:B------:R-:W-:Y:S01]  /*90b0*/  VIADD R0, R0, UR33 ;  /* 0x0000002100007c36 */ /* 0x000fe20008000000 */
[----:B------:R-:W-:Y:S01]  /*90c0*/  ISETP.NE.U32.AND P2, PT, R156, RZ, PT ;  /* 0x000000ff9c00720c */ /* 0x000fe20003f45070 */
[----:B------:R-:W-:Y:S01]  /*90d0*/  LDGSTS.E [R6+0x32000], desc[UR42][R26.64], P3 ;  /* 0x320000001a067fae */ /* 0x000fe200099a102a */
[----:B------:R-:W-:Y:S01]  /*90e0*/  IMAD R7, R152, UR9, RZ ;  /* 0x0000000998077c24 */ /* 0x000fe2000f8e02ff */
[----:B------:R-:W-:Y:S01]  /*90f0*/  SEL R156, R155, RZ, !P1 ;  /* 0x000000ff9b9c7207 */ /* 0x000fe20004800000 */
[----:B------:R-:W-:Y:S01]  /*9100*/  IMAD R152, R88, UR9, RZ ;  /* 0x0000000958987c24 */ /* 0x000fe2000f8e02ff */
[----:B------:R1:W-:Y:S01]  /*9110*/  STL [R1+0x270], R6 ;  /* 0x0002700601007387 */ /* 0x0003e20000100800 */
[----:B------:R-:W-:Y:S01]  /*9120*/  ISETP.GE.AND P3, PT, R166, R164, PT ;  /* 0x000000a4a600720c */ /* 0x000fe20003f66270 */
[----:B------:R-:W-:Y:S01]  /*9130*/  IMAD R164, R86, UR9, RZ ;  /* 0x0000000956a47c24 */ /* 0x000fe2000f8e02ff */
[----:B------:R-:W-:Y:S01]  /*9140*/  ISETP.NE.U32.AND P1, PT, R154, RZ, PT ;  /* 0x000000ff9a00720c */ /* 0x000fe20003f25070 */
[----:B------:R1:W-:Y:S01]  /*9150*/  LDGSTS.E [R6+0x32008], desc[UR42][R24.64], P4 ;  /* 0x3200800018067fae */ /* 0x0003e2000a1a102a */
[----:B------:R-:W-:Y:S01]  /*9160*/  ISETP.GE.AND P4, PT, R2, R252, PT ;  /* 0x000000fc0200720c */ /* 0x000fe20003f86270 */
[----:B------:R-:W-:Y:S01]  /*9170*/  IMAD R166, R75, UR9, RZ ;  /* 0x000000094ba67c24 */ /* 0x000fe2000f8e02ff */
[----:B------:R-:W-:Y:S01]  /*9180*/  SEL R154, R155, RZ, !P6 ;  /* 0x000000ff9b9a7207 */ /* 0x000fe20007000000 */
[----:B------:R-:W-:Y:S01]  /*9190*/  STL [R1+0x274], R0 ;  /* 0x0002740001007387 */ /* 0x000fe20000100800 */
[----:B------:R-:W-:-:S02]  /*91a0*/  ISETP.NE.U32.AND P5, PT, R156, RZ, PT ;  /* 0x000000ff9c00720c */ /* 0x000fc40003fa5070 */
[----:B------:R-:W-:Y:S01]  /*91b0*/  SEL R155, R155, RZ, !P3 ;  /* 0x000000ff9b9b7207 */ /* 0x000fe20005800000 */
[----:B------:R-:W-:Y:S01]  /*91c0*/  STL [R1+0x2f0], R7 ;  /* 0x0002f00701007387 */ /* 0x000fe20000100800 */
[----:B------:R-:W-:Y:S01]  /*91d0*/  ISETP.GT.AND P3, PT, R162, 0x7f, PT ;  /* 0x0000007fa200780c */ /* 0x000fe20003f64270 */
[----:B------:R-:W-:Y:S01]  /*91e0*/  IMAD R162, R70, UR9, RZ ;  /* 0x0000000946a27c24 */ /* 0x000fe2000f8e02ff */
[----:B------:R-:W-:Y:S01]  /*91f0*/  SEL R156, RZ, 0x4, P4 ;  /* 0x00000004ff9c7807 */ /* 0x000fe20002000000 */
[----:B-1----:R-:W-:Y:S01]  /*9200*/  IMAD R6, R151, UR9, RZ ;  /* 0x0000000997067c24 */ /* 0x002fe2000f8e02ff */
[----:B------:R-:W-:Y:S01]  /*9210*/  LDGSTS.E [R0+0x30000], desc[UR42][R52.64], P2 ;  /* 0x3000000034007fae */ /* 0x000fe200091a102a */
[----:B------:R-:W-:Y:S01]  /*9220*/  ISETP.GE.AND P2, PT, R163, R252, PT ;  /* 0x000000fca300720c */ /* 0x000fe20003f46270 */
[----:B------:R-:W-:Y:S01]  /*9230*/  IMAD R163, R71, UR9, RZ ;  /* 0x0000000947a37c24 */ /* 0x000fe2000f8e02ff */
[----:B------:R-:W-:Y:S01]  /*9240*/  ISETP.NE.U32.AND P6, PT, R154, RZ, PT ;  /* 0x000000ff9a00720c */ /* 0x000fe20003fc5070 */
[----:B------:R-:W-:Y:S01]  /*9250*/  STL [R1+0x4b4], R6 ;  /* 0x0004b40601007387 */ /* 0x000fe20000100800 */
[----:B------:R-:W-:-:S02]  /*9260*/  SEL R154, RZ, 0x4, P2 ;  /* 0x00000004ff9a7807 */ /* 0x000fc40001000000 */
[----:B------:R-:W-:Y:S01]  /*9270*/  ISETP.NE.U32.AND P2, PT, R155, RZ, PT ;  /* 0x000000ff9b00720c */ /* 0x000fe20003f45070 */
[----:B------:R1:W-:Y:S01]  /*9280*/  STL [R1+0x4b0], R150 ;  /* 0x0004b09601007387 */ /* 0x0003e20000100800 */
[----:B------:R-:W-:Y:S01]  /*9290*/  SEL R155, R156, RZ, P3 ;  /* 0x000000ff9c9b7207 */ /* 0x000fe20001800000 */
[----:B------:R-:W-:Y:S01]  /*92a0*/  IMAD R156, R118, UR9, RZ ;  /* 0x00000009769c7c24 */ /* 0x000fe2000f8e02ff */
[----:B------:R-:W-:Y:S01]  /*92b0*/  ISETP.GE.AND P4, PT, R160, R252, PT ;  /* 0x000000fca000720c */ /* 0x000fe20003f86270 */
[----:B------:R2:W-:Y:S01]  /*92c0*/  STL [R1+0x4ac], R45 ;  /* 0x0004ac2d01007387 */ /* 0x0005e20000100800 */
[----:B------:R-:W-:Y:S01]  /*92d0*/  IMAD R160, R94, UR9, RZ ;  /* 0x000000095ea07c24 */ /* 0x000fe2000f8e02ff */
[----:B------:R-:W-:Y:S01]  /*92e0*/  SEL R154, R154, RZ, P3 ;  /* 0x000000ff9a9a7207 */ /* 0x000fe20001800000 */
[----:B------:R-:W-:Y:S01]  /*92f0*/  IMAD R118, R59, UR9, RZ ;  /* 0x000000093b767c24 */ /* 0x000fe2000f8e02ff */
[----:B------:R-:W-:Y:S01]  /*9300*/  STL [R1+0x4a8], R147 ;  /* 0x0004a89301007387 */ /* 0x000fe20000100800 */
[----:B------:R-:W-:-:S02]  /*9310*/  SEL R222, RZ, 0x4, P4 ;  /* 0x00000004ffde7807 */ /* 0x000fc40002000000 */
[----:B------:R-:W-:Y:S01]  /*9320*/  ISETP.NE.U32.AND P4, PT, R154, RZ, PT ;  /* 0x000000ff9a00720c */ /* 0x000fe20003f85070 */
[----:B------:R-:W-:Y:S01]  /*9330*/  STL [R1+0x4a4], R146 ;  /* 0x0004a49201007387 */ /* 0x000fe20000100800 */
[----:B------:R-:W-:-:S03]  /*9340*/  SEL R222, R222, RZ, P3 ;  /* 0x000000ffdede7207 */ /* 0x000fc60001800000 */
[----:B------:R3:W-:Y:S04]  /*9350*/  STL [R1+0x4a0], R144 ;  /* 0x0004a09001007387 */ /* 0x0007e80000100800 */
[----:B------:R-:W-:Y:S04]  /*9360*/  STL [R1+0x49c], R143 ;  /* 0x00049c8f01007387 */ /* 0x000fe80000100800 */
[----:B------:R1:W-:Y:S04]  /*9370*/  STL [R1+0x498], R142 ;  /* 0x0004988e01007387 */ /* 0x0003e80000100800 */
[----:B------:R-:W-:Y:S04]  /*9380*/  STL [R1+0x494], R140 ;  /* 0x0004948c01007387 */ /* 0x000fe80000100800 */
        /* <DEDUP_REMOVED lines=34> */
[----:B------:R1:W-:Y:S01]  /*95b0*/  LDGSTS.E [R0+0x30008], desc[UR42][R158.64], P1 ;  /* 0x300080009e007fae */ /* 0x0003e200089a102a */
[----:B------:R-:W-:-:S03]  /*95c0*/  ISETP.NE.U32.AND P1, PT, R155, RZ, PT ;  /* 0x000000ff9b00720c */ /* 0x000fc60003f25070 */
[----:B------:R-:W-:Y:S04]  /*95d0*/  STL [R1+0x408], R171 ;  /* 0x000408ab01007387 */ /* 0x000fe80000100800 */
[----:B------:R-:W-:Y:S01]  /*95e0*/  STL [R1+0x404], R164 ;  /* 0x000404a401007387 */ /* 0x000fe20000100800 */
[----:B-1----:R-:W-:-:S03]  /*95f0*/  IMAD R158, R58, UR9, RZ ;  /* 0x000000093a9e7c24 */ /* 0x002fc6000f8e02ff */
[----:B------:R-:W-:Y:S01]  /*9600*/  LDGSTS.E [R0+0x32000], desc[UR42][R190.64], P5 ;  /* 0x32000000be007fae */ /* 0x000fe2000a9a102a */
[----:B------:R-:W-:Y:S01]  /*9610*/  LEA R58, P5, R7, R248, 0x2 ;  /* 0x000000f8073a7211 */ /* 0x000fe200078a10ff */
[----:B------:R-:W-:Y:S02]  /*9620*/  IMAD R159, R67, UR9, RZ ;  /* 0x00000009439f7c24 */ /* 0x000fe4000f8e02ff */
[----:B------:R-:W-:Y:S01]  /*9630*/  STL [R1+0x400], R170 ;  /* 0x000400aa01007387 */ /* 0x000fe20000100800 */
[----:B------:R-:W-:Y:S02]  /*9640*/  LEA.HI.X.SX32 R59, R7, R4, 0x2, P5 ;  /* 0x00000004073b7211 */ /* 0x000fe400028f16ff */
[-C--:B------:R-:W-:Y:S01]  /*9650*/  LEA R66, P5, R150, R248.reuse, 0x2 ;  /* 0x000000f896427211 */ /* 0x080fe200078a10ff */
[----:B------:R1:W-:Y:S01]  /*9660*/  LDGSTS.E [R0+0x32008], desc[UR42][R186.64], P6 ;  /* 0x32008000ba007fae */ /* 0x0003e2000b1a102a */
[----:B------:R-:W-:Y:S02]  /*9670*/  LEA R22, P6, R6, R248, 0x2 ;  /* 0x000000f806167211 */ /* 0x000fe400078c10ff */
[-C--:B------:R-:W-:Y:S01]  /*9680*/  LEA.HI.X.SX32 R67, R150, R4.reuse, 0x2, P5 ;  /* 0x0000000496437211 */ /* 0x080fe200028f16ff */
[----:B------:R-:W-:Y:S01]  /*9690*/  STL [R1+0x3fc], R50 ;  /* 0x0003fc3201007387 */ /* 0x000fe20000100800 */
[----:B------:R-:W-:Y:S01]  /*96a0*/  LEA.HI.X.SX32 R23, R6, R4, 0x2, P6 ;  /* 0x0000000406177211 */ /* 0x000fe200030f16ff */
[----:B------:R-:W-:Y:S01]  /*96b0*/  IMAD R150, R85, UR9, RZ ;  /* 0x0000000955967c24 */ /* 0x000fe2000f8e02ff */
[-C--:B------:R-:W-:Y:S01]  /*96c0*/  LEA R6, P6, R45, R248.reuse, 0x2 ;  /* 0x000000f82d067211 */ /* 0x080fe200078c10ff */
[----:B------:R-:W-:Y:S01]  /*96d0*/  STL [R1+0x3f8], R168 ;  /* 0x0003f8a801007387 */ /* 0x000fe20000100800 */
[----:B------:R-:W-:-:S02]  /*96e0*/  LEA R60, P5, R147, R248, 0x2 ;  /* 0x000000f8933c7211 */ /* 0x000fc400078a10ff */
[-C--:B------:R-:W-:Y:S01]  /*96f0*/  LEA.HI.X.SX32 R7, R45, R4.reuse, 0x2, P6 ;  /* 0x000000042d077211 */ /* 0x080fe200030f16ff */
[----:B------:R-:W-:Y:S01]  /*9700*/  STL [R1+0x3f4], R167 ;  /* 0x0003f4a701007387 */ /* 0x000fe20000100800 */
[----:B--2---:R-:W-:Y:S01]  /*9710*/  IMAD R45, R61, UR9, RZ ;  /* 0x000000093d2d7c24 */ /* 0x004fe2000f8e02ff */
[----:B------:R-:W-:Y:S02]  /*9720*/  LEA.HI.X.SX32 R61, R147, R4, 0x2, P5 ;  /* 0x00000004933d7211 */ /* 0x000fe400028f16ff */
[----:B------:R-:W-:Y:S01]  /*9730*/  STL [R1+0x3f0], R166 ;  /* 0x0003f0a601007387 */ /* 0x000fe20000100800 */
[----:B------:R-:W-:-:S03]  /*9740*/  LEA R70, P5, R144, R248, 0x2 ;  /* 0x000000f890467211 */ /* 0x000fc600078a10ff */
[----:B------:R-:W-:Y:S01]  /*9750*/  STL [R1+0x3ec], R20 ;  /* 0x0003ec1401007387 */ /* 0x000fe20000100800 */
[----:B------:R-:W-:Y:S01]  /*9760*/  LEA.HI.X.SX32 R71, R144, R4, 0x2, P5 ;  /* 0x0000000490477211 */ /* 0x000fe200028f16ff */
[----:B---3--:R-:W-:Y:S01]  /*9770*/  IMAD R144, R80, UR9, RZ ;  /* 0x0000000950907c24 */ /* 0x008fe2000f8e02ff */
[C---:B------:R-:W-:Y:S01]  /*9780*/  LEA R62, P5, R142.reuse, R248, 0x2 ;  /* 0x000000f88e3e7211 */ /* 0x040fe200078a10ff */
[----:B------:R-:W-:Y:S03]  /*9790*/  STL [R1+0x3e8], R163 ;  /* 0x0003e8a301007387 */ /* 0x000fe60000100800 */
[----:B------:R-:W-:Y:S01]  /*97a0*/  LEA.HI.X.SX32 R63, R142, R4, 0x2, P5 ;  /* 0x000000048e3f7211 */ /* 0x000fe200028f16ff */
[----:B------:R-:W-:Y:S01]  /*97b0*/  STL [R1+0x3e4], R162 ;  /* 0x0003e4a201007387 */ /* 0x000fe20000100800 */
[----:B------:R-:W-:-:S03]  /*97c0*/  IMAD R142, R77, UR9, RZ ;  /* 0x000000094d8e7c24 */ /* 0x000fc6000f8e02ff */
[----:B------:R-:W-:Y:S04]  /*97d0*/  STL [R1+0x3e0], R159 ;  /* 0x0003e09f01007387 */ /* 0x000fe80000100800 */
[----:B------:R-:W-:Y:S04]  /*97e0*/  STL [R1+0x3dc], R49 ;  /* 0x0003dc3101007387 */ /* 0x000fe80000100800 */
[----:B------:R-:W-:Y:S04]  /*97f0*/  STL [R1+0x3d8], R158 ;  /* 0x0003d89e01007387 */ /* 0x000fe80000100800 */
[----:B------:R-:W-:Y:S04]  /*9800*/  STL [R1+0x3d4], R118 ;  /* 0x0003d47601007387 */ /* 0x000fe80000100800 */
[----:B------:R-:W-:Y:S04]  /*9810*/  STL.64 [R1+0x30], R22 ;  /* 0x0000301601007387 */ /* 0x000fe80000100a00 */
[----:B------:R-:W-:Y:S04]  /*9820*/  STL [R1+0x3d0], R120 ;  /* 0x0003d07801007387 */ /* 0x000fe80000100800 */
[----:B------:R-:W-:Y:S04]  /*9830*/  STL.64 [R1+0x28], R66 ;  /* 0x0000284201007387 */ /* 0x000fe80000100a00 */
[----:B------:R2:W-:Y:S04]  /*9840*/  STL.64 [R1+0x20], R6 ;  /* 0x0000200601007387 */ /* 0x0005e80000100a00 */
[----:B------:R-:W-:Y:S04]  /*9850*/  STL [R1+0x3cc], R45 ;  /* 0x0003cc2d01007387 */ /* 0x000fe80000100800 */
[----:B------:R-:W0:Y:S01]  /*9860*/  LDGDEPBAR ;  /* 0x00000000000079af */ /* 0x000e220000000000 */
[----:B--2---:R-:W-:-:S04]  /*9870*/  LEA R6, P6, R146, R248, 0x2 ;  /* 0x000000f892067211 */ /* 0x004fc800078c10ff */
[----:B------:R-:W-:Y:S02]  /*9880*/  LEA.HI.X.SX32 R7, R146, R4, 0x2, P6 ;  /* 0x0000000492077211 */ /* 0x000fe400030f16ff */
[----:B------:R-:W-:-:S03]  /*9890*/  LEA R66, P6, R143, R248, 0x2 ;  /* 0x000000f88f427211 */ /* 0x000fc600078c10ff */
[----:B------:R-:W-:Y:S01]  /*98a0*/  STL.64 [R1+0x48], R6 ;  /* 0x0000480601007387 */ /* 0x000fe20000100a00 */
[----:B------:R-:W-:-:S03]  /*98b0*/  LEA.HI.X.SX32 R67, R143, R4, 0x2, P6 ;  /* 0x000000048f437211 */ /* 0x000fc600030f16ff */
[----:B------:R-:W-:Y:S04]  /*98c0*/  STL [R1+0x3c8], R124 ;  /* 0x0003c87c01007387 */ /* 0x000fe80000100800 */
[----:B------:R2:W-:Y:S04]  /*98d0*/  STL.64 [R1+0x40], R70 ;  /* 0x0000404601007387 */ /* 0x0005e80000100a00 */
[----:B------:R3:W-:Y:S04]  /*98e0*/  STL.64 [R1+0x38], R66 ;  /* 0x0000384201007387 */ /* 0x0007e80000100a00 */
[----:B------:R-:W-:Y:S01]  /*98f0*/  STL [R1+0x3c4], R126 ;  /* 0x0003c47e01007387 */ /* 0x000fe20000100800 */
[----:B--2---:R-:W-:-:S02]  /*9900*/  LEA R70, P5, R139, R248, 0x2 ;  /* 0x000000f88b467211 */ /* 0x004fc400078a10ff */
[C---:B---3--:R-:W-:Y:S02]  /*9910*/  LEA R66, P6, R140.reuse, R248, 0x2 ;  /* 0x000000f88c427211 */ /* 0x048fe400078c10ff */
[-C--:B------:R-:W-:Y:S02]  /*9920*/  LEA.HI.X.SX32 R71, R139, R4.reuse, 0x2, P5 ;  /* 0x000000048b477211 */ /* 0x080fe400028f16ff */
[----:B------:R-:W-:Y:S01]  /*9930*/  LEA.HI.X.SX32 R67, R140, R4, 0x2, P6 ;  /* 0x000000048c437211 */ /* 0x000fe200030f16ff */
[----:B------:R-:W-:Y:S01]  /*9940*/  IMAD R140, R76, UR9, RZ ;  /* 0x000000094c8c7c24 */ /* 0x000fe2000f8e02ff */
[----:B------:R-:W-:-:S03]  /*9950*/  LEA R64, P5, R136, R248, 0x2 ;  /* 0x000000f888407211 */ /* 0x000fc600078a10ff */
[----:B------:R2:W-:Y:S04]  /*9960*/  STL.64 [R1+0x60], R66 ;  /* 0x0000604201007387 */ /* 0x0005e80000100a00 */
[----:B------:R-:W-:Y:S04]  /*9970*/  STL [R1+0x3c0], R128 ;  /* 0x0003c08001007387 */ /* 0x000fe80000100800 */
[----:B------:R-:W-:Y:S01]  /*9980*/  STL.64 [R1+0x58], R70 ;  /* 0x0000584601007387 */ /* 0x000fe20000100a00 */
[----:B--2---:R-:W-:-:S04]  /*9990*/  LEA R66, P6, R48, R248, 0x2 ;  /* 0x000000f830427211 */ /* 0x004fc800078c10ff */
[-C--:B------:R-:W-:Y:S01]  /*99a0*/  LEA.HI.X.SX32 R67, R48, R4.reuse, 0x2, P6 ;  /* 0x0000000430437211 */ /* 0x080fe200030f16ff */
[----:B------:R-:W-:Y:S01]  /*99b0*/  IMAD R48, R65, UR9, RZ ;  /* 0x0000000941307c24 */ /* 0x000fe2000f8e02ff */
[----:B------:R-:W-:Y:S01]  /*99c0*/  LEA.HI.X.SX32 R65, R136, R4, 0x2, P5 ;  /* 0x0000000488417211 */ /* 0x000fe200028f16ff */
[----:B------:R-:W-:Y:S01]  /*99d0*/  IMAD R136, R72, UR9, RZ ;  /* 0x0000000948887c24 */ /* 0x000fe2000f8e02ff */
[C---:B------:R-:W-:Y:S01]  /*99e0*/  LEA R74, P5, R134.reuse, R248, 0x2 ;  /* 0x000000f8864a7211 */ /* 0x040fe200078a10ff */
[----:B------:R2:W-:Y:S03]  /*99f0*/  STL.64 [R1+0x50], R66 ;  /* 0x0000504201007387 */ /* 0x0005e60000100a00 */
[----:B------:R-:W-:Y:S01]  /*9a00*/  LEA.HI.X.SX32 R75, R134, R4, 0x2, P5 ;  /* 0x00000004864b7211 */ /* 0x000fe200028f16ff */
[----:B------:R-:W-:Y:S01]  /*9a10*/  STL [R1+0x3bc], R48 ;  /* 0x0003bc3001007387 */ /* 0x000fe20000100800 */
[----:B------:R-:W-:Y:S01]  /*9a20*/  LEA R68, P5, R131, R248, 0x2 ;  /* 0x000000f883447211 */ /* 0x000fe200078a10ff */
[----:B------:R-:W-:-:S02]  /*9a30*/  IMAD R134, R69, UR9, RZ ;  /* 0x0000000945867c24 */ /* 0x000fc4000f8e02ff */
[----:B------:R-:W-:Y:S01]  /*9a40*/  STL [R1+0x3b8], R132 ;  /* 0x0003b88401007387 */ /* 0x000fe20000100800 */
[----:B------:R-:W-:Y:S02]  /*9a50*/  LEA.HI.X.SX32 R69, R131, R4, 0x2, P5 ;  /* 0x0000000483457211 */ /* 0x000fe400028f16ff */
[CC--:B------:R-:W-:Y:S01]  /*9a60*/  LEA R78, P5, R180.reuse, R248.reuse, 0x2 ;  /* 0x000000f8b44e7211 */ /* 0x0c0fe200078a10ff */
[----:B------:R-:W-:Y:S01]  /*9a70*/  STL.64 [R1+0x70], R74 ;  /* 0x0000704a01007387 */ /* 0x000fe20000100a00 */
[----:B--2---:R-:W-:Y:S02]  /*9a80*/  LEA R66, P6, R135, R248, 0x2 ;  /* 0x000000f887427211 */ /* 0x004fe400078c10ff */
[-C--:B------:R-:W-:Y:S01]  /*9a90*/  LEA.HI.X.SX32 R79, R180, R4.reuse, 0x2, P5 ;  /* 0x00000004b44f7211 */ /* 0x080fe200028f16ff */
[----:B------:R-:W-:Y:S01]  /*9aa0*/  IMAD R180, R125, UR9, RZ ;  /* 0x000000097db47c24 */ /* 0x000fe2000f8e02ff */
[----:B------:R-:W-:Y:S02]  /*9ab0*/  LEA.HI.X.SX32 R67, R135, R4, 0x2, P6 ;  /* 0x0000000487437211 */ /* 0x000fe400030f16ff */
[----:B------:R-:W-:-:S02]  /*9ac0*/  LEA R70, P6, R182, R248, 0x2 ;  /* 0x000000f8b6467211 */ /* 0x000fc400078c10ff */
[----:B------:R-:W-:Y:S02]  /*9ad0*/  LEA R72, P5, R179, R248, 0x2 ;  /* 0x000000f8b3487211 */ /* 0x000fe400078a10ff */
[----:B------:R-:W-:-:S05]  /*9ae0*/  LEA.HI.X.SX32 R71, R182, R4, 0x2, P6 ;  /* 0x00000004b6477211 */ /* 0x000fca00030f16ff */
[----:B------:R2:W-:Y:S04]  /*9af0*/  STL.64 [R1+0x68], R70 ;  /* 0x0000684601007387 */ /* 0x0005e80000100a00 */
[----:B------:R-:W-:Y:S04]  /*9b00*/  STL [R1+0x3b4], R134 ;  /* 0x0003b48601007387 */ /* 0x000fe80000100800 */
[----:B------:R-:W-:Y:S01]  /*9b10*/  STL [R1+0x3b0], R136 ;  /* 0x0003b08801007387 */ /* 0x000fe20000100800 */
[----:B--2---:R-:W-:-:S03]  /*9b20*/  LEA R70, P6, R130, R248, 0x2 ;  /* 0x000000f882467211 */ /* 0x004fc600078c10ff */
[----:B------:R-:W-:Y:S01]  /*9b30*/  STL.64 [R1+0x80], R78 ;  /* 0x0000804e01007387 */ /* 0x000fe20000100a00 */
[----:B------:R-:W-:Y:S02]  /*9b40*/  LEA.HI.X.SX32 R71, R130, R4, 0x2, P6 ;  /* 0x0000000482477211 */ /* 0x000fe400030f16ff */
[----:B------:R-:W-:-:S04]  /*9b50*/  LEA R74, P6, R44, R248, 0x2 ;  /* 0x000000f82c4a7211 */ /* 0x000fc800078c10ff */
[-C--:B------:R-:W-:Y:S01]  /*9b60*/  LEA.HI.X.SX32 R75, R44, R4.reuse, 0x2, P6 ;  /* 0x000000042c4b7211 */ /* 0x080fe200030f16ff */
[----:B------:R-:W-:Y:S01]  /*9b70*/  IMAD R44, R73, UR9, RZ ;  /* 0x00000009492c7c24 */ /* 0x000fe2000f8e02ff */
[----:B------:R-:W-:Y:S02]  /*9b80*/  LEA.HI.X.SX32 R73, R179, R4, 0x2, P5 ;  /* 0x00000004b3497211 */ /* 0x000fe400028f16ff */
[C---:B------:R-:W-:Y:S01]  /*9b90*/  LEA R82, P5, R123.reuse, R248, 0x2 ;  /* 0x000000f87b527211 */ /* 0x040fe200078a10ff */
[----:B------:R2:W-:Y:S03]  /*9ba0*/  STL.64 [R1+0x78], R74 ;  /* 0x0000784a01007387 */ /* 0x0005e60000100a00 */
[----:B------:R-:W-:Y:S01]  /*9bb0*/  LEA.HI.X.SX32 R83, R123, R4, 0x2, P5 ;  /* 0x000000047b537211 */ /* 0x000fe200028f16ff */
[----:B------:R-:W-:Y:S01]  /*9bc0*/  STL [R1+0x3ac], R44 ;  /* 0x0003ac2c01007387 */ /* 0x000fe20000100800 */
[----:B------:R-:W-:-:S03]  /*9bd0*/  LEA R76, P5, R176, R248, 0x2 ;  /* 0x000000f8b04c7211 */ /* 0x000fc600078a10ff */
[----:B------:R-:W-:Y:S01]  /*9be0*/  STL [R1+0x3a8], R140 ;  /* 0x0003a88c01007387 */ /* 0x000fe20000100800 */
[----:B------:R-:W-:Y:S01]  /*9bf0*/  LEA.HI.X.SX32 R77, R176, R4, 0x2, P5 ;  /* 0x00000004b04d7211 */ /* 0x000fe200028f16ff */
[----:B------:R-:W-:Y:S01]  /*9c00*/  IMAD R176, R117, UR9, RZ ;  /* 0x0000000975b07c24 */ /* 0x000fe2000f8e02ff */
[-C--:B------:R-:W-:Y:S01]  /*9c10*/  LEA R86, P5, R156, R248.reuse, 0x2 ;  /* 0x000000f89c567211 */ /* 0x080fe200078a10ff */
        /* <DEDUP_REMOVED lines=24> */
[----:B------:R-:W-:Y:S02]  /*9da0*/  LEA.HI.X.SX32 R85, R110, R4, 0x2, P5 ;  /* 0x000000046e557211 */ /* 0x000fe400028f16ff */
[CC--:B------:R-:W-:Y:S01]  /*9db0*/  LEA R94, P5, R107.reuse, R248.reuse, 0x2 ;  /* 0x000000f86b5e7211 */ /* 0x0c0fe200078a10ff */
[----:B------:R-:W-:Y:S01]  /*9dc0*/  STL.64 [R1+0xb0], R90 ;  /* 0x0000b05a01007387 */ /* 0x000fe20000100a00 */
[C---:B--2---:R-:W-:Y:S02]  /*9dd0*/  LEA R82, P6, R114.reuse, R248, 0x2 ;  /* 0x000000f872527211 */ /* 0x044fe400078c10ff */
[-C--:B------:R-:W-:Y:S02]  /*9de0*/  LEA.HI.X.SX32 R95, R107, R4.reuse, 0x2, P5 ;  /* 0x000000046b5f7211 */ /* 0x080fe400028f16ff */
        /* <DEDUP_REMOVED lines=31> */
[----:B------:R-:W-:Y:S01]  /*9fe0*/  IMAD R172, R109, UR9, RZ ;  /* 0x000000096dac7c24 */ /* 0x000fe2000f8e02ff */
[----:B--2---:R-:W-:-:S04]  /*9ff0*/  LEA R94, P6, R160, R248, 0x2 ;  /* 0x000000f8a05e7211 */ /* 0x004fc800078c10ff */
[----:B------:R-:W-:Y:S01]  /*a000*/  LEA.HI.X.SX32 R95, R160, R4, 0x2, P6 ;  /* 0x00000004a05f7211 */ /* 0x000fe200030f16ff */
[----:B------:R-:W-:Y:S01]  /*a010*/  IMAD R160, R96, UR9, RZ ;  /* 0x0000000960a07c24 */ /* 0x000fe2000f8e02ff */
[CC--:B------:R-:W-:Y:S02]  /*a020*/  LEA R98, P6, R46.reuse, R248.reuse, 0x2 ;  /* 0x000000f82e627211 */ /* 0x0c0fe400078c10ff */
[----:B------:R-:W-:Y:S02]  /*a030*/  LEA R96, P5, R171, R248, 0x2 ;  /* 0x000000f8ab607211 */ /* 0x000fe400078a10ff */
[-C--:B------:R-:W-:Y:S01]  /*a040*/  LEA.HI.X.SX32 R99, R46, R4.reuse, 0x2, P6 ;  /* 0x000000042e637211 */ /* 0x080fe200030f16ff */
[----:B------:R-:W-:Y:S01]  /*a050*/  STL [R1+0x380], R160 ;  /* 0x000380a001007387 */ /* 0x000fe20000100800 */
[----:B------:R-:W-:Y:S01]  /*a060*/  IMAD R46, R97, UR9, RZ ;  /* 0x00000009612e7c24 */ /* 0x000fe2000f8e02ff */
[----:B------:R-:W-:Y:S02]  /*a070*/  LEA.HI.X.SX32 R97, R171, R4, 0x2, P5 ;  /* 0x00000004ab617211 */ /* 0x000fe400028f16ff */
[----:B------:R-:W-:Y:S01]  /*a080*/  STL.64 [R1+0xe0], R102 ;  /* 0x0000e06601007387 */ /* 0x000fe20000100a00 */
[----:B------:R-:W-:-:S03]  /*a090*/  LEA R106, P5, R170, R248, 0x2 ;  /* 0x000000f8aa6a7211 */ /* 0x000fc600078a10ff */
[----:B------:R2:W-:Y:S01]  /*a0a0*/  STL.64 [R1+0xd8], R98 ;  /* 0x0000d86201007387 */ /* 0x0005e20000100a00 */
[----:B------:R-:W-:-:S03]  /*a0b0*/  LEA.HI.X.SX32 R107, R170, R4, 0x2, P5 ;  /* 0x00000004aa6b7211 */ /* 0x000fc600028f16ff */
[----:B------:R-:W-:Y:S01]  /*a0c0*/  STL [R1+0x37c], R46 ;  /* 0x00037c2e01007387 */ /* 0x000fe20000100800 */
[----:B--2---:R-:W-:-:S04]  /*a0d0*/  LEA R98, P6, R164, R248, 0x2 ;  /* 0x000000f8a4627211 */ /* 0x004fc800078c10ff */
[----:B------:R-:W-:Y:S01]  /*a0e0*/  LEA.HI.X.SX32 R99, R164, R4, 0x2, P6 ;  /* 0x00000004a4637211 */ /* 0x000fe200030f16ff */
[----:B------:R-:W-:Y:S01]  /*a0f0*/  IMAD R164, R100, UR9, RZ ;  /* 0x0000000964a47c24 */ /* 0x000fe2000f8e02ff */
[-C--:B------:R-:W-:Y:S02]  /*a100*/  LEA R102, P6, R50, R248.reuse, 0x2 ;  /* 0x000000f832667211 */ /* 0x080fe400078c10ff */
[----:B------:R-:W-:Y:S02]  /*a110*/  LEA R100, P5, R168, R248, 0x2 ;  /* 0x000000f8a8647211 */ /* 0x000fe400078a10ff */
[-C--:B------:R-:W-:Y:S01]  /*a120*/  LEA.HI.X.SX32 R103, R50, R4.reuse, 0x2, P6 ;  /* 0x0000000432677211 */ /* 0x080fe200030f16ff */
[----:B------:R-:W-:Y:S01]  /*a130*/  STL [R1+0x378], R164 ;  /* 0x000378a401007387 */ /* 0x000fe20000100800 */
[----:B------:R-:W-:Y:S01]  /*a140*/  IMAD R50, R101, UR9, RZ ;  /* 0x0000000965327c24 */ /* 0x000fe2000f8e02ff */
[----:B------:R-:W-:Y:S01]  /*a150*/  LEA.HI.X.SX32 R101, R168, R4, 0x2, P5 ;  /* 0x00000004a8657211 */ /* 0x000fe200028f16ff */
[----:B------:R-:W-:Y:S01]  /*a160*/  IMAD R168, R104, UR9, RZ ;  /* 0x0000000968a87c24 */ /* 0x000fe2000f8e02ff */
[----:B------:R-:W-:Y:S01]  /*a170*/  STL.64 [R1+0xf0], R106 ;  /* 0x0000f06a01007387 */ /* 0x000fe20000100a00 */
[----:B------:R-:W-:-:S03]  /*a180*/  LEA R110, P5, R166, R248, 0x2 ;  /* 0x000000f8a66e7211 */ /* 0x000fc600078a10ff */
[----:B------:R2:W-:Y:S01]  /*a190*/  STL.64 [R1+0xe8], R102 ;  /* 0x0000e86601007387 */ /* 0x0005e20000100a00 */
[----:B------:R-:W-:Y:S02]  /*a1a0*/  LEA.HI.X.SX32 R111, R166, R4, 0x2, P5 ;  /* 0x00000004a66f7211 */ /* 0x000fe400028f16ff */
[-C--:B------:R-:W-:Y:S01]  /*a1b0*/  LEA R104, P5, R163, R248.reuse, 0x2 ;  /* 0x000000f8a3687211 */ /* 0x080fe200078a10ff */
        /* <DEDUP_REMOVED lines=12> */
[----:B------:R3:W-:Y:S01]  /*a280*/  STL [R1+0x36c], R20 ;  /* 0x00036c1401007387 */ /* 0x0007e20000100800 */
[----:B------:R-:W-:-:S03]  /*a290*/  LEA R112, P5, R158, R248, 0x2 ;  /* 0x000000f89e707211 */ /* 0x000fc600078a10ff */
[----:B------:R1:W-:Y:S01]  /*a2a0*/  STL [R1+0x368], R172 ;  /* 0x000368ac01007387 */ /* 0x0003e20000100800 */
[----:B--2---:R-:W-:-:S04]  /*a2b0*/  LEA R106, P6, R162, R248, 0x2 ;  /* 0x000000f8a26a7211 */ /* 0x004fc800078c10ff */
[----:B------:R-:W-:Y:S02]  /*a2c0*/  LEA.HI.X.SX32 R107, R162, R4, 0x2, P6 ;  /* 0x00000004a26b7211 */ /* 0x000fe400030f16ff */
[----:B------:R-:W-:-:S04]  /*a2d0*/  LEA R110, P6, R49, R248, 0x2 ;  /* 0x000000f8316e7211 */ /* 0x000fc800078c10ff */
[----:B------:R-:W-:Y:S01]  /*a2e0*/  LEA.HI.X.SX32 R111, R49, R4, 0x2, P6 ;  /* 0x00000004316f7211 */ /* 0x000fe200030f16ff */
[----:B------:R-:W-:Y:S01]  /*a2f0*/  IMAD R49, R113, UR9, RZ ;  /* 0x0000000971317c24 */ /* 0x000fe2000f8e02ff */
[----:B------:R-:W-:Y:S02]  /*a300*/  LEA R114, P6, R118, R248, 0x2 ;  /* 0x000000f876727211 */ /* 0x000fe400078c10ff */
[----:B------:R-:W-:Y:S02]  /*a310*/  LEA.HI.X.SX32 R113, R158, R4, 0x2, P5 ;  /* 0x000000049e717211 */ /* 0x000fe400028f16ff */
[----:B------:R-:W-:Y:S01]  /*a320*/  LEA R116, P5, R120, R248, 0x2 ;  /* 0x000000f878747211 */ /* 0x000fe200078a10ff */
[----:B------:R2:W-:Y:S01]  /*a330*/  STL [R1+0x364], R49 ;  /* 0x0003643101007387 */ /* 0x0005e20000100800 */
[----:B------:R-:W-:Y:S02]  /*a340*/  LEA.HI.X.SX32 R115, R118, R4, 0x2, P6 ;  /* 0x0000000476737211 */ /* 0x000fe400030f16ff */
[----:B------:R-:W-:Y:S01]  /*a350*/  LEA R118, P6, R45, R248, 0x2 ;  /* 0x000000f82d767211 */ /* 0x000fe200078c10ff */
[----:B------:R1:W-:Y:S01]  /*a360*/  STL [R1+0x360], R176 ;  /* 0x000360b001007387 */ /* 0x0003e20000100800 */
[----:B------:R-:W-:-:S02]  /*a370*/  LEA.HI.X.SX32 R117, R120, R4, 0x2, P5 ;  /* 0x0000000478757211 */ /* 0x000fc400028f16ff */
[----:B------:R-:W-:Y:S02]  /*a380*/  LEA R120, P5, R124, R248, 0x2 ;  /* 0x000000f87c787211 */ /* 0x000fe400078a10ff */
[----:B------:R-:W-:Y:S01]  /*a390*/  LEA.HI.X.SX32 R119, R45, R4, 0x2, P6 ;  /* 0x000000042d777211 */ /* 0x000fe200030f16ff */
[----:B------:R-:W-:Y:S01]  /*a3a0*/  IMAD R45, R121, UR9, RZ ;  /* 0x00000009792d7c24 */ /* 0x000fe2000f8e02ff */
[----:B------:R-:W-:Y:S02]  /*a3b0*/  LEA R122, P6, R126, R248, 0x2 ;  /* 0x000000f87e7a7211 */ /* 0x000fe400078c10ff */
[----:B------:R-:W-:Y:S02]  /*a3c0*/  LEA.HI.X.SX32 R121, R124, R4, 0x2, P5 ;  /* 0x000000047c797211 */ /* 0x000fe400028f16ff */
[----:B------:R-:W-:Y:S01]  /*a3d0*/  LEA R124, P5, R128, R248, 0x2 ;  /* 0x000000f8807c7211 */ /* 0x000fe200078a10ff */
[----:B------:R1:W-:Y:S01]  /*a3e0*/  STL [R1+0x35c], R45 ;  /* 0x00035c2d01007387 */ /* 0x0003e20000100800 */
[----:B------:R-:W-:-:S02]  /*a3f0*/  LEA.HI.X.SX32 R123, R126, R4, 0x2, P6 ;  /* 0x000000047e7b7211 */ /* 0x000fc400030f16ff */
[----:B------:R-:W-:Y:S01]  /*a400*/  LEA R126, P6, R48, R248, 0x2 ;  /* 0x000000f8307e7211 */ /* 0x000fe200078c10ff */
[----:B------:R1:W-:Y:S01]  /*a410*/  STL [R1+0x358], R180 ;  /* 0x000358b401007387 */ /* 0x0003e20000100800 */
[----:B------:R-:W-:Y:S02]  /*a420*/  LEA.HI.X.SX32 R125, R128, R4, 0x2, P5 ;  /* 0x00000004807d7211 */ /* 0x000fe400028f16ff */
[----:B------:R-:W-:Y:S02]  /*a430*/  LEA R128, P5, R132, R248, 0x2 ;  /* 0x000000f884807211 */ /* 0x000fe400078a10ff */
[----:B------:R-:W-:Y:S01]  /*a440*/  LEA.HI.X.SX32 R127, R48, R4, 0x2, P6 ;  /* 0x00000004307f7211 */ /* 0x000fe200030f16ff */
[----:B------:R-:W-:Y:S01]  /*a450*/  IMAD R48, R129, UR9, RZ ;  /* 0x0000000981307c24 */ /* 0x000fe2000f8e02ff */
[----:B------:R-:W-:Y:S02]  /*a460*/  LEA R130, P6, R134, R248, 0x2 ;  /* 0x000000f886827211 */ /* 0x000fe400078c10ff */
[----:B------:R-:W-:-:S02]  /*a470*/  LEA.HI.X.SX32 R129, R132, R4, 0x2, P5 ;  /* 0x0000000484817211 */ /* 0x000fc400028f16ff */
[----:B------:R-:W-:Y:S01]  /*a480*/  LEA R132, P5, R136, R248, 0x2 ;  /* 0x000000f888847211 */ /* 0x000fe200078a10ff */
[----:B------:R1:W-:Y:S01]  /*a490*/  STL [R1+0x354], R48 ;  /* 0x0003543001007387 */ /* 0x0003e20000100800 */
[----:B------:R-:W-:Y:S02]  /*a4a0*/  LEA.HI.X.SX32 R131, R134, R4, 0x2, P6 ;  /* 0x0000000486837211 */ /* 0x000fe400030f16ff */
[----:B------:R-:W-:Y:S01]  /*a4b0*/  LEA R134, P6, R44, R248, 0x2 ;  /* 0x000000f82c867211 */ /* 0x000fe200078c10ff */
[----:B------:R1:W-:Y:S01]  /*a4c0*/  STL [R1+0x350], R184 ;  /* 0x000350b801007387 */ /* 0x0003e20000100800 */
[----:B------:R-:W-:Y:S02]  /*a4d0*/  LEA.HI.X.SX32 R133, R136, R4, 0x2, P5 ;  /* 0x0000000488857211 */ /* 0x000fe400028f16ff */
[----:B------:R-:W-:Y:S02]  /*a4e0*/  LEA R136, P5, R140, R248, 0x2 ;  /* 0x000000f88c887211 */ /* 0x000fe400078a10ff */
[----:B------:R-:W-:Y:S01]  /*a4f0*/  LEA.HI.X.SX32 R135, R44, R4, 0x2, P6 ;  /* 0x000000042c877211 */ /* 0x000fe200030f16ff */
[----:B------:R-:W-:Y:S01]  /*a500*/  IMAD R44, R137, UR9, RZ ;  /* 0x00000009892c7c24 */ /* 0x000fe2000f8e02ff */
[----:B------:R-:W-:-:S02]  /*a510*/  LEA R138, P6, R142, R248, 0x2 ;  /* 0x000000f88e8a7211 */ /* 0x000fc400078c10ff */
[----:B------:R-:W-:Y:S02]  /*a520*/  LEA.HI.X.SX32 R137, R140, R4, 0x2, P5 ;  /* 0x000000048c897211 */ /* 0x000fe400028f16ff */
[----:B------:R-:W-:Y:S01]  /*a530*/  LEA R140, P5, R144, R248, 0x2 ;  /* 0x000000f8908c7211 */ /* 0x000fe200078a10ff */
[----:B------:R1:W-:Y:S01]  /*a540*/  STL [R1+0x34c], R44 ;  /* 0x00034c2c01007387 */ /* 0x0003e20000100800 */
[----:B------:R-:W-:Y:S02]  /*a550*/  LEA.HI.X.SX32 R139, R142, R4, 0x2, P6 ;  /* 0x000000048e8b7211 */ /* 0x000fe400030f16ff */
[----:B------:R-:W-:Y:S01]  /*a560*/  LEA R142, P6, R47, R248, 0x2 ;  /* 0x000000f82f8e7211 */ /* 0x000fe200078c10ff */
[----:B------:R1:W-:Y:S01]  /*a570*/  STL [R1+0x348], R188 ;  /* 0x000348bc01007387 */ /* 0x0003e20000100800 */
[----:B------:R-:W-:Y:S02]  /*a580*/  LEA.HI.X.SX32 R141, R144, R4, 0x2, P5 ;  /* 0x00000004908d7211 */ /* 0x000fe400028f16ff */
[----:B------:R-:W-:-:S02]  /*a590*/  LEA R144, P5, R148, R248, 0x2 ;  /* 0x000000f894907211 */ /* 0x000fc400078a10ff */
        /* <DEDUP_REMOVED lines=10> */
[C---:B------:R-:W-:Y:S02]  /*a640*/  LEA R152, P5, R156.reuse, R248, 0x2 ;  /* 0x000000f89c987211 */ /* 0x040fe400078a10ff */
[----:B------:R-:W-:Y:S01]  /*a650*/  LEA.HI.X.SX32 R151, R21, R4, 0x2, P6 ;  /* 0x0000000415977211 */ /* 0x000fe200030f16ff */
[----:B------:R-:W-:Y:S01]  /*a660*/  IMAD R21, R153, UR9, RZ ;  /* 0x0000000999157c24 */ /* 0x000fe2000f8e02ff */
[C---:B------:R-:W-:Y:S02]  /*a670*/  LEA R154, P6, R51.reuse, R248, 0x2 ;  /* 0x000000f8339a7211 */ /* 0x040fe400078c10ff */
[----:B------:R-:W-:Y:S02]  /*a680*/  LEA.HI.X.SX32 R153, R156, R4, 0x2, P5 ;  /* 0x000000049c997211 */ /* 0x000fe400028f16ff */
[----:B------:R-:W-:Y:S01]  /*a690*/  LEA R156, P5, R160, R248, 0x2 ;  /* 0x000000f8a09c7211 */ /* 0x000fe200078a10ff */
[----:B------:R1:W-:Y:S01]  /*a6a0*/  STL [R1+0x33c], R21 ;  /* 0x00033c1501007387 */ /* 0x0003e20000100800 */
[----:B------:R-:W-:Y:S01]  /*a6b0*/  LEA.HI.X.SX32 R155, R51, R4, 0x2, P6 ;  /* 0x00000004339b7211 */ /* 0x000fe200030f16ff */
[----:B------:R-:W-:Y:S01]  /*a6c0*/  IMAD R51, R157, UR9, RZ ;  /* 0x000000099d337c24 */ /* 0x000fe2000f8e02ff */
[----:B------:R-:W-:-:S02]  /*a6d0*/  LEA R158, P6, R46, R248, 0x2 ;  /* 0x000000f82e9e7211 */ /* 0x000fc400078c10ff */
[----:B------:R-:W-:Y:S02]  /*a6e0*/  LEA.HI.X.SX32 R157, R160, R4, 0x2, P5 ;  /* 0x00000004a09d7211 */ /* 0x000fe400028f16ff */
[----:B------:R-:W-:Y:S01]  /*a6f0*/  LEA R160, P5, R164, R248, 0x2 ;  /* 0x000000f8a4a07211 */ /* 0x000fe200078a10ff */
[----:B------:R-:W-:Y:S01]  /*a700*/  STL [R1+0x338], R51 ;  /* 0x0003383301007387 */ /* 0x000fe20000100800 */
[----:B------:R-:W-:Y:S01]  /*a710*/  LEA.HI.X.SX32 R159, R46, R4, 0x2, P6 ;  /* 0x000000042e9f7211 */ /* 0x000fe200030f16ff */
[----:B------:R-:W-:Y:S01]  /*a720*/  IMAD R46, R161, UR9, RZ ;  /* 0x00000009a12e7c24 */ /* 0x000fe2000f8e02ff */
[----:B------:R-:W-:Y:S02]  /*a730*/  LEA R162, P6, R50, R248, 0x2 ;  /* 0x000000f832a27211 */ /* 0x000fe400078c10ff */
        /* <DEDUP_REMOVED lines=10> */
[----:B---3--:R-:W-:Y:S01]  /*a7e0*/  IMAD R20, R169, UR9, RZ ;  /* 0x00000009a9147c24 */ /* 0x008fe2000f8e02ff */
[C---:B------:R-:W-:Y:S02]  /*a7f0*/  LEA R170, P6, R49.reuse, R248, 0x2 ;  /* 0x000000f831aa7211 */ /* 0x040fe400078c10ff */
[----:B------:R-:W-:Y:S02]  /*a800*/  LEA.HI.X.SX32 R169, R172, R4, 0x2, P5 ;  /* 0x00000004aca97211 */ /* 0x000fe400028f16ff */
[----:B-1----:R-:W-:Y:S01]  /*a810*/  LEA R172, P5, R176, R248, 0x2 ;  /* 0x000000f8b0ac7211 */ /* 0x002fe200078a10ff */
[----:B------:R1:W-:Y:S01]  /*a820*/  STL [R1+0x32c], R20 ;  /* 0x00032c1401007387 */ /* 0x0003e20000100800 */
[----:B------:R-:W-:Y:S01]  /*a830*/  LEA.HI.X.SX32 R171, R49, R4, 0x2, P6 ;  /* 0x0000000431ab7211 */ /* 0x000fe200030f16ff */
[----:B--2---:R-:W-:Y:S01]  /*a840*/  IMAD R49, R173, UR9, RZ ;  /* 0x00000009ad317c24 */ /* 0x004fe2000f8e02ff */
        /* <DEDUP_REMOVED lines=39> */
[----:B------:R2:W-:Y:S01]  /*aac0*/  STL [R1+0x310], R46 ;  /* 0x0003102e01007387 */ /* 0x0005e20000100800 */
[----:B------:R-:W-:Y:S01]  /*aad0*/  LEA.HI.X.SX32 R199, R20, R4, 0x2, P6 ;  /* 0x0000000414c77211 */ /* 0x000fe200030f16ff */
[----:B-1----:R-:W-:Y:S01]  /*aae0*/  IMAD R20, R201, UR9, RZ ;  /* 0x00000009c9147c24 */ /* 0x002fe2000f8e02ff */
[----:B------:R-:W-:Y:S02]  /*aaf0*/  LEA R202, P6, R45, R248, 0x2 ;  /* 0x000000f82dca7211 */ /* 0x000fe400078c10ff */
[----:B------:R-:W-:Y:S02]  /*ab00*/  LEA.HI.X.SX32 R201, R49, R4, 0x2, P5 ;  /* 0x0000000431c97211 */ /* 0x000fe400028f16ff */
[----:B------:R-:W-:Y:S01]  /*ab10*/  LEA R204, P5, R48, R248, 0x2 ;  /* 0x000000f830cc7211 */ /* 0x000fe200078a10ff */
        /* <DEDUP_REMOVED lines=8> */
[----:B---3--:R-:W-:Y:S01]  /*aba0*/  IMAD R44, R209, UR9, RZ ;  /* 0x00000009d12c7c24 */ /* 0x008fe2000f8e02ff */
[----:B------:R-:W-:Y:S02]  /*abb0*/  LEA R210, P6, R21, R248, 0x2 ;  /* 0x000000f815d27211 */ /* 0x000fe400078c10ff */
[----:B------:R-:W-:Y:S02]  /*abc0*/  LEA.HI.X.SX32 R209, R47, R4, 0x2, P5 ;  /* 0x000000042fd17211 */ /* 0x000fe400028f16ff */
[----:B------:R-:W-:Y:S01]  /*abd0*/  LEA R212, P5, R46, R248, 0x2 ;  /* 0x000000f82ed47211 */ /* 0x000fe200078a10ff */
[----:B------:R2:W-:Y:S01]  /*abe0*/  STL [R1+0x304], R44 ;  /* 0x0003042c01007387 */ /* 0x0005e20000100800 */
[----:B------:R-:W-:Y:S01]  /*abf0*/  LEA.HI.X.SX32 R211, R21, R4, 0x2, P6 ;  /* 0x0000000415d37211 */ /* 0x000fe200030f16ff */
[----:B------:R-:W-:Y:S01]  /*ac00*/  IMAD R21, R213, UR9, RZ ;  /* 0x00000009d5157c24 */ /* 0x000fe2000f8e02ff */
[----:B------:R-:W-:-:S02]  /*ac10*/  LEA R214, P6, R20, R248, 0x2 ;  /* 0x000000f814d67211 */ /* 0x000fc400078c10ff */
[----:B------:R-:W-:Y:S01]  /*ac20*/  LEA.HI.X.SX32 R213, R46, R4, 0x2, P5 ;  /* 0x000000042ed57211 */ /* 0x000fe200028f16ff */
[----:B------:R-:W-:Y:S01]  /*ac30*/  IMAD R46, R245, UR9, RZ ;  /* 0x00000009f52e7c24 */ /* 0x000fe2000f8e02ff */
[----:B------:R-:W-:Y:S01]  /*ac40*/  LEA R216, P5, R45, R248, 0x2 ;  /* 0x000000f82dd87211 */ /* 0x000fe200078a10ff */
[----:B------:R3:W-:Y:S01]  /*ac50*/  STL [R1+0x300], R21 ;  /* 0x0003001501007387 */ /* 0x0007e20000100800 */
[----:B------:R-:W-:Y:S01]  /*ac60*/  LEA.HI.X.SX32 R215, R20, R4, 0x2, P6 ;  /* 0x0000000414d77211 */ /* 0x000fe200030f16ff */
[----:B-1----:R-:W-:Y:S01]  /*ac70*/  IMAD R20, R217, UR9, RZ ;  /* 0x00000009d9147c24 */ /* 0x002fe2000f8e02ff */
[C---:B------:R-:W-:Y:S02]  /*ac80*/  LEA R218, P6, R44.reuse, R248, 0x2 ;  /* 0x000000f82cda7211 */ /* 0x040fe400078c10ff */
[----:B------:R-:W-:Y:S02]  /*ac90*/  LEA.HI.X.SX32 R217, R45, R4, 0x2, P5 ;  /* 0x000000042dd97211 */ /* 0x000fe400028f16ff */
[----:B------:R-:W-:Y:S01]  /*aca0*/  LEA R220, P5, R21, R248, 0x2 ;  /* 0x000000f815dc7211 */ /* 0x000fe200078a10ff */
[----:B------:R1:W-:Y:S01]  /*acb0*/  STL [R1+0x2fc], R20 ;  /* 0x0002fc1401007387 */ /* 0x0003e20000100800 */
[-C--:B------:R-:W-:Y:S01]  /*acc0*/  LEA.HI.X.SX32 R219, R44, R4.reuse, 0x2, P6 ;  /* 0x000000042cdb7211 */ /* 0x080fe200030f16ff */
[----:B--2---:R-:W-:Y:S01]  /*acd0*/  IMAD R44, R221, UR9, RZ ;  /* 0x00000009dd2c7c24 */ /* 0x004fe2000f8e02ff */
[----:B------:R-:W-:Y:S01]  /*ace0*/  ISETP.NE.U32.AND P6, PT, R222, RZ, PT ;  /* 0x000000ffde00720c */ /* 0x000fe20003fc5070 */
[----:B------:R-:W2:Y:S01]  /*acf0*/  S2R R45, SR_TID.X ;  /* 0x00000000002d7919 */ /* 0x000ea20000002100 */
[----:B------:R-:W-:Y:S01]  /*ad00*/  LEA.HI.X.SX32 R221, R21, R4, 0x2, P5 ;  /* 0x0000000415dd7211 */ /* 0x000fe200028f16ff */
[----:B---3--:R-:W-:Y:S01]  /*ad10*/  IMAD R21, R223, UR9, RZ ;  /* 0x00000009df157c24 */ /* 0x008fe2000f8e02ff */
[C---:B------:R-:W-:Y:S01]  /*ad20*/  LEA R222, P5, R20.reuse, R248, 0x2 ;  /* 0x000000f814de7211 */ /* 0x040fe200078a10ff */
[----:B------:R3:W-:Y:S03]  /*ad30*/  STL [R1+0x2f8], R44 ;  /* 0x0002f82c01007387 */ /* 0x0007e60000100800 */
[----:B------:R-:W-:Y:S01]  /*ad40*/  LEA.HI.X.SX32 R223, R20, R4, 0x2, P5 ;  /* 0x0000000414df7211 */ /* 0x000fe200028f16ff */
[----:B-1----:R-:W-:Y:S01]  /*ad50*/  IMAD R20, R225, UR9, RZ ;  /* 0x00000009e1147c24 */ /* 0x002fe2000f8e02ff */
[C---:B------:R-:W-:Y:S01]  /*ad60*/  LEA R224, P5, R44.reuse, R248, 0x2 ;  /* 0x000000f82ce07211 */ /* 0x040fe200078a10ff */
[----:B------:R1:W-:Y:S03]  /*ad70*/  STL [R1+0x2ec], R21 ;  /* 0x0002ec1501007387 */ /* 0x0003e60000100800 */
        /* <DEDUP_REMOVED lines=35> */
[----:B------:R-:W-:Y:S03]  /*afb0*/  STL [R1+0x29c], R21 ;  /* 0x00029c1501007387 */ /* 0x000fe60000100800 */
[----:B------:R-:W-:Y:S01]  /*afc0*/  LEA.HI.X.SX32 R243, R44, R4, 0x2, P5 ;  /* 0x000000042cf37211 */ /* 0x000fe200028f16ff */
[----:B------:R3:W-:Y:S01]  /*afd0*/  STL [R1+0x298], R20 ;  /* 0x0002981401007387 */ /* 0x0007e20000100800 */
[----:B------:R-:W-:Y:S01]  /*afe0*/  LEA R244, P5, R21, R248, 0x2 ;  /* 0x000000f815f47211 */ /* 0x000fe200078a10ff */
[----:B-1----:R-:W-:Y:S01]  /*aff0*/  IMAD R44, R249, UR9, RZ ;  /* 0x00000009f92c7c24 */ /* 0x002fe2000f8e02ff */
[----:B--2---:R-:W-:Y:S01]  /*b000*/  SHF.R.S32.HI R249, RZ, 0x6, R45 ;  /* 0x00000006fff97819 */ /* 0x004fe2000001142d */
[----:B------:R1:W-:Y:S01]  /*b010*/  STL [R1+0x294], R46 ;  /* 0x0002942e01007387 */ /* 0x0003e20000100800 */
[----:B------:R-:W-:-:S02]  /*b020*/  LEA.HI.X.SX32 R245, R21, R4, 0x2, P5 ;  /* 0x0000000415f57211 */ /* 0x000fc400028f16ff */
[C---:B------:R-:W-:Y:S01]  /*b030*/  LEA R48, P5, R20.reuse, R248, 0x2 ;  /* 0x000000f814307211 */ /* 0x040fe200078a10ff */
[----:B------:R2:W-:Y:S01]  /*b040*/  STL [R1+0x290], R44 ;  /* 0x0002902c01007387 */ /* 0x0005e20000100800 */
[----:B------:R-:W-:Y:S02]  /*b050*/  SGXT R249, R249, 0x1 ;  /* 0x00000001f9f9781a */ /* 0x000fe40000000200 */
[----:B------:R-:W-:Y:S02]  /*b060*/  LEA.HI.X.SX32 R49, R20, R4, 0x2, P5 ;  /* 0x0000000414317211 */ /* 0x000fe400028f16ff */
[C---:B---3--:R-:W-:Y:S02]  /*b070*/  LEA R20, P5, R46.reuse, R248, 0x2 ;  /* 0x000000f82e147211 */ /* 0x048fe400078a10ff */
[----:B------:R-:W-:Y:S01]  /*b080*/  LOP3.LUT R249, R249, 0x90, RZ, 0xc0, !PT ;  /* 0x00000090f9f97812 */ /* 0x000fe200078ec0ff */
[----:B------:R-:W-:Y:S01]  /*b090*/  STL.64 [R1+0x108], R48 ;  /* 0x0001083001007387 */ /* 0x000fe20000100a00 */
[----:B------:R-:W-:-:S02]  /*b0a0*/  LEA.HI.X.SX32 R21, R46, R4, 0x2, P5 ;  /* 0x000000042e157211 */ /* 0x000fc400028f16ff */
[C---:B------:R-:W-:Y:S01]  /*b0b0*/  LEA R50, P5, R44.reuse, R248, 0x2 ;  /* 0x000000f82c327211 */ /* 0x040fe200078a10ff */
[----:B------:R-:W-:Y:S03]  /*b0c0*/  STL [R1+0x28c], R250 ;  /* 0x00028cfa01007387 */ /* 0x000fe60000100800 */
[----:B------:R-:W-:Y:S01]  /*b0d0*/  LEA.HI.X.SX32 R51, R44, R4, 0x2, P5 ;  /* 0x000000042c337211 */ /* 0x000fe200028f16ff */
[----:B------:R-:W-:Y:S01]  /*b0e0*/  STL.64 [R1+0x110], R20 ;  /* 0x0001101401007387 */ /* 0x000fe20000100a00 */
[----:B-1----:R-:W-:Y:S01]  /*b0f0*/  LEA R46, P5, R250, R248, 0x2 ;  /* 0x000000f8fa2e7211 */ /* 0x002fe200078a10ff */
[C---:B------:R-:W-:Y:S01]  /*b100*/  IMAD.SHL.U32 R248, R45.reuse, 0x4, RZ ;  /* 0x000000042df87824 */ /* 0x040fe200078e00ff */
[----:B--2---:R-:W-:Y:S01]  /*b110*/  LOP3.LUT R44, R2, 0x22, RZ, 0xfc, !PT ;  /* 0x00000022022c7812 */ /* 0x004fe200078efcff */
[----:B------:R-:W-:Y:S01]  /*b120*/  STL.64 [R1+0x120], R50 ;  /* 0x0001203201007387 */ /* 0x000fe20000100a00 */
[----:B------:R-:W-:Y:S01]  /*b130*/  LEA.HI.X.SX32 R47, R250, R4, 0x2, P5 ;  /* 0x00000004fa2f7211 */ /* 0x000fe200028f16ff */
[----:B------:R-:W-:Y:S01]  /*b140*/  IMAD.SHL.U32 R4, R45, 0x400, RZ ;  /* 0x000004002d047824 */ /* 0x000fe200078e00ff */
[----:B------:R-:W-:-:S02]  /*b150*/  LOP3.LUT R248, R249, 0x7c, R248, 0x78, !PT ;  /* 0x0000007cf9f87812 */ /* 0x000fc400078e78f8 */
[-C--:B------:R-:W-:Y:S01]  /*b160*/  ISETP.GE.AND P5, PT, R44, R252.reuse, PT ;  /* 0x000000fc2c00720c */ /* 0x080fe20003fa6270 */
[----:B------:R-:W-:Y:S01]  /*b170*/  STL.64 [R1+0x118], R46 ;  /* 0x0001182e01007387 */ /* 0x000fe20000100a00 */
[----:B------:R-:W-:Y:S02]  /*b180*/  LOP3.LUT R4, R248, 0x8000, R4, 0xf8, !PT ;  /* 0x00008000f8047812 */ /* 0x000fe400078ef804 */
[----:B------:R-:W-:Y:S01]  /*b190*/  SEL R248, RZ, 0x4, P5 ;  /* 0x00000004fff87807 */ /* 0x000fe20002800000 */
[----:B------:R-:W-:Y:S01]  /*b1a0*/  STL.64 [R1+0x930], R62 ;  /* 0x0009303e01007387 */ /* 0x000fe20000100a00 */
[----:B------:R-:W-:Y:S02]  /*b1b0*/  LOP3.LUT R45, R4, 0x20, RZ, 0x3c, !PT ;  /* 0x00000020042d7812 */ /* 0x000fe400078e3cff */
[----:B------:R-:W-:Y:S01]  /*b1c0*/  SEL R44, R248, RZ, P3 ;  /* 0x000000fff82c7207 */ /* 0x000fe20001800000 */
[----:B------:R-:W-:Y:S01]  /*b1d0*/  VIADD R248, R4, UR33 ;  /* 0x0000002104f87c36 */ /* 0x000fe20008000000 */
[----:B------:R-:W-:Y:S01]  /*b1e0*/  STL.64 [R1+0x920], R64 ;  /* 0x0009204001007387 */ /* 0x000fe20000100a00 */
[----:B------:R-:W-:-:S03]  /*b1f0*/  ISETP.GE.AND P5, PT, R251, R252, PT ;  /* 0x000000fcfb00720c */ /* 0x000fc60003fa6270 */
[----:B------:R-:W-:Y:S04]  /*b200*/  LDGSTS.E [R248], desc[UR42][R58.64], P2 ;  /* 0x000000003af87fae */ /* 0x000fe800091a102a */
[----:B------:R-:W-:Y:S04]  /*b210*/  LDGSTS.E [R248+0x400], desc[UR42][R60.64], P2 ;  /* 0x004000003cf87fae */ /* 0x000fe800091a102a */
[----:B------:R-:W-:Y:S04]  /*b220*/  LDGSTS.E [R248+0x800], desc[UR42][R62.64], P2 ;  /* 0x008000003ef87fae */ /* 0x000fe800091a102a */
[----:B------:R-:W-:Y:S04]  /*b230*/  LDGSTS.E [R248+0xc00], desc[UR42][R64.64], P2 ;  /* 0x00c0000040f87fae */ /* 0x000fe800091a102a */
[----:B------:R-:W-:Y:S04]  /*b240*/  LDGSTS.E [R248+0x1000], desc[UR42][R68.64], P2 ;  /* 0x0100000044f87fae */ /* 0x000fe800091a102a */
[----:B------:R-:W-:Y:S04]  /*b250*/  STL.64 [R1+0x908], R68 ;  /* 0x0009084401007387 */ /* 0x000fe80000100a00 */
        /* <DEDUP_REMOVED lines=43> */
[----:B------:R1:W-:Y:S04]  /*b510*/  STL.64 [R1+0x918], R208 ;  /* 0x000918d001007387 */ /* 0x0003e80000100a00 */
[----:B------:R-:W-:Y:S04]  /*b520*/  LDGSTS.E [R248+0x6c00], desc[UR42][R216.64], P2 ;  /* 0x06c00000d8f87fae */ /* 0x000fe800091a102a */
[----:B------:R-:W-:Y:S04]  /*b530*/  LDGSTS.E [R248+0x7000], desc[UR42][R224.64], P2 ;  /* 0x07000000e0f87fae */ /* 0x000fe800091a102a */
[----:B-1----:R-:W2:Y:S01]  /*b540*/  LDL.LU.64 R208, [R1+0x60] ;  /* 0x0000600001d07983 */ /* 0x002ea20000300a00 */
[----:B------:R-:W-:-:S03]  /*b550*/  VIADD R249, R45, UR33 ;  /* 0x000000212df97c36 */ /* 0x000fc60008000000 */
[----:B------:R-:W-:Y:S04]  /*b560*/  LDGSTS.E [R248+0x7400], desc[UR42][R232.64], P2 ;  /* 0x07400000e8f87fae */ /* 0x000fe800091a102a */
[----:B------:R1:W-:Y:S04]  /*b570*/  STL.64 [R1+0x928], R216 ;  /* 0x000928d801007387 */ /* 0x0003e80000100a00 */
[----:B------:R-:W-:Y:S04]  /*b580*/  LDGSTS.E [R248+0x7800], desc[UR42][R240.64], P2 ;  /* 0x07800000f0f87fae */ /* 0x000fe800091a102a */
[----:B------:R3:W-:Y:S04]  /*b590*/  STL.64 [R1+0x938], R224 ;  /* 0x000938e001007387 */ /* 0x0007e80000100a00 */
[----:B------:R-:W-:Y:S04]  /*b5a0*/  LDGSTS.E [R248+0x7c00], desc[UR42][R20.64], P2 ;  /* 0x07c0000014f87fae */ /* 0x000fe800091a102a */
[----:B------:R-:W-:Y:S04]  /*b5b0*/  LDGSTS.E [R249+0x100], desc[UR42][R22.64], P2 ;  /* 0x0010000016f97fae */ /* 0x000fe800091a102a */
[----:B------:R-:W-:Y:S04]  /*b5c0*/  LDGSTS.E [R249+0x500], desc[UR42][R6.64], P2 ;  /* 0x0050000006f97fae */ /* 0x000fe800091a102a */
[----:B------:R-:W4:Y:S04]  /*b5d0*/  LDL.LU.64 R20, [R1+0x970] ;  /* 0x0009700001147983 */ /* 0x000f280000300a00 */
[----:B-1----:R-:W4:Y:S04]  /*b5e0*/  LDL.LU.64 R216, [R1+0x40] ;  /* 0x0000400001d87983 */ /* 0x002f280000300a00 */
[----:B------:R-:W4:Y:S04]  /*b5f0*/  LDL.LU.64 R200, [R1+0x58] ;  /* 0x0000580001c87983 */ /* 0x000f280000300a00 */
        /* <DEDUP_REMOVED lines=12> */
[----:B---3--:R-:W3:Y:S01]  /*b6c0*/  LDL.LU.64 R224, [R1+0x28] ;  /* 0x0000280001e07983 */ /* 0x008ee20000300a00 */
[----:B------:R-:W-:-:S03]  /*b6d0*/  LOP3.LUT R45, R4, 0x40, RZ, 0x3c, !PT ;  /* 0x00000040042d7812 */ /* 0x000fc600078e3cff */
[----:B------:R-:W3:Y:S02]  /*b6e0*/  LDL.LU.64 R62, [R1+0x20] ;  /* 0x00002000013e7983 */ /* 0x000ee40000300a00 */
[----:B------:R-:W-:Y:S02]  /*b6f0*/  VIADD R250, R45, UR33 ;  /* 0x000000212dfa7c36 */ /* 0x000fe40008000000 */
[----:B------:R-:W3:Y:S04]  /*b700*/  LDL.LU.64 R64, [R1+0x38] ;  /* 0x0000380001407983 */ /* 0x000ee80000300a00 */
[----:B------:R-:W3:Y:S04]  /*b710*/  LDL.LU.64 R68, [R1+0x50] ;  /* 0x0000500001447983 */ /* 0x000ee80000300a00 */
[----:B------:R-:W3:Y:S04]  /*b720*/  LDL.LU.64 R72, [R1+0x68] ;  /* 0x0000680001487983 */ /* 0x000ee80000300a00 */
[----:B------:R-:W3:Y:S04]  /*b730*/  LDL.LU.64 R76, [R1+0x78] ;  /* 0x00007800014c7983 */ /* 0x000ee80000300a00 */
[----:B------:R-:W3:Y:S04]  /*b740*/  LDL.LU.64 R80, [R1+0x88] ;  /* 0x0000880001507983 */ /* 0x000ee80000300a00 */
[----:B------:R-:W3:Y:S04]  /*b750*/  LDL.LU.64 R84, [R1+0x98] ;  /* 0x0000980001547983 */ /* 0x000ee80000300a00 */
[----:B------:R-:W4:Y:S04]  /*b760*/  LDL.LU.64 R88, [R1+0xa8] ;  /* 0x0000a80001587983 */ /* 0x000f280000300a00 */
[----:B------:R-:W4:Y:S04]  /*b770*/  LDL.LU.64 R92, [R1+0xb8] ;  /* 0x0000b800015c7983 */ /* 0x000f280000300a00 */
[----:B------:R-:W4:Y:S04]  /*b780*/  LDL.LU.64 R96, [R1+0xc8] ;  /* 0x0000c80001607983 */ /* 0x000f280000300a00 */
[----:B------:R-:W4:Y:S04]  /*b790*/  LDL.LU.64 R100, [R1+0xd8] ;  /* 0x0000d80001647983 */ /* 0x000f280000300a00 */
[----:B------:R-:W4:Y:S04]  /*b7a0*/  LDL.LU.64 R104, [R1+0xe8] ;  /* 0x0000e80001687983 */ /* 0x000f280000300a00 */
[----:B------:R-:W4:Y:S04]  /*b7b0*/  LDL.LU.64 R112, [R1+0xf8] ;  /* 0x0000f80001707983 */ /* 0x000f280000300a00 */
[----:B------:R1:W-:Y:S04]  /*b7c0*/  STL.64 [R1+0x860], R248 ;  /* 0x000860f801007387 */ /* 0x0003e80000100a00 */
[----:B------:R1:W-:Y:S04]  /*b7d0*/  STL.64 [R1+0x768], R4 ;  /* 0x0007680401007387 */ /* 0x0003e80000100a00 */
[----:B--2---:R-:W-:Y:S04]  /*b7e0*/  LDGSTS.E [R249+0x900], desc[UR42][R208.64], P2 ;  /* 0x00900000d0f97fae */ /* 0x004fe800091a102a */
[----:B------:R-:W-:Y:S04]  /*b7f0*/  LDGSTS.E [R249+0xd00], desc[UR42][R66.64], P2 ;  /* 0x00d0000042f97fae */ /* 0x000fe800091a102a */
        /* <DEDUP_REMOVED lines=27> */
[----:B------:R2:W-:Y:S04]  /*b9b0*/  LDGSTS.E [R249+0x7d00], desc[UR42][R50.64], P2 ;  /* 0x07d0000032f97fae */ /* 0x0005e800091a102a */
[----:B---3--:R-:W-:Y:S04]  /*b9c0*/  LDGSTS.E [R250+0x200], desc[UR42][R224.64], P2 ;  /* 0x00200000e0fa7fae */ /* 0x008fe800091a102a */
[----:B----4-:R-:W-:Y:S04]  /*b9d0*/  LDGSTS.E [R250+0x600], desc[UR42][R216.64], P2 ;  /* 0x00600000d8fa7fae */ /* 0x010fe800091a102a */
        /* <DEDUP_REMOVED lines=11> */
[----:B-1----:R-:W3:Y:S04]  /*ba90*/  LDL.LU.64 R248, [R1+0x128] ;  /* 0x0001280001f87983 */ /* 0x002ee80000300a00 */
        /* <DEDUP_REMOVED lines=19> */
[----:B------:R-:W2:Y:S04]  /*bbd0*/  LDL.LU.64 R50, [R1+0x18] ;  /* 0x0000180001327983 */ /* 0x000ea80000300a00 */
[----:B------:R-:W4:Y:S01]  /*bbe0*/  LDL.LU.64 R46, [R1+0x10] ;  /* 0x00001000012e7983 */ /* 0x000f220000300a00 */
[----:B------:R-:W-:-:S05]  /*bbf0*/  LOP3.LUT R45, R4, 0x60, RZ, 0x3c, !PT ;  /* 0x00000060042d7812 */ /* 0x000fca00078e3cff */
[----:B------:R-:W-:-:S05]  /*bc00*/  VIADD R251, R45, UR33 ;  /* 0x000000212dfb7c36 */ /* 0x000fca0008000000 */
        /* <DEDUP_REMOVED lines=30> */
[----:B------:R-:W-:Y:S01]  /*bdf0*/  LDGSTS.E [R251+0x7b00], desc[UR42][R48.64], P2 ;  /* 0x07b0000030fb7fae */ /* 0x000fe200091a102a */
[----:B------:R-:W-:-:S02]  /*be00*/  LOP3.LUT R45, R2, 0x6, RZ, 0xfc, !PT ;  /* 0x00000006022d7812 */ /* 0x000fc400078efcff */
[----:B------:R-:W-:Y:S01]  /*be10*/  SEL R4, RZ, 0x4, P5 ;  /* 0x00000004ff047807 */ /* 0x000fe20002800000 */
[----:B------:R-:W-:Y:S01]  /*be20*/  USHF.L.U32 UR11, UR16, 0x6, URZ ;  /* 0x00000006100b7899 */ /* 0x000fe200080006ff */
[----:B------:R-:W-:Y:S02]  /*be30*/  ISETP.GE.AND P5, PT, R45, R252, PT ;  /* 0x000000fc2d00720c */ /* 0x000fe40003fa6270 */
[----:B------:R-:W-:-:S03]  /*be40*/  SEL R4, R4, RZ, P3 ;  /* 0x000000ff04047207 */ /* 0x000fc60001800000 */
[----:B------:R-:W-:Y:S01]  /*be50*/  IMAD.U32 R5, RZ, RZ, UR11 ;  /* 0x0000000bff057e24 */ /* 0x000fe2000f8e00ff */
[----:B------:R-:W4:Y:S04]  /*be60*/  LDL.LU.64 R48, [R1+0x958] ;  /* 0x0009580001307983 */ /* 0x000f280000300a00 */
[----:B------:R1:W-:Y:S04]  /*be70*/  STL.64 [R1+0x850], R250 ;  /* 0x000850fa01007387 */ /* 0x0003e80000100a00 */
[----:B---3--:R-:W-:Y:S04]  /*be80*/  LDGSTS.E [R251+0x7f00], desc[UR42][R248.64], P2 ;  /* 0x07f00000f8fb7fae */ /* 0x008fe800091a102a */
[----:B------:R-:W0:Y:S01]  /*be90*/  LDGDEPBAR ;  /* 0x00000000000079af */ /* 0x000e220000000000 */
[----:B------:R-:W-:Y:S01]  /*bea0*/  BAR.SYNC.DEFER_BLOCKING 0x0 ;  /* 0x0000000000007b1d */ /* 0x000fe20000010000 */
[----:B------:R-:W-:-:S02]  /*beb0*/  ISETP.NE.U32.AND P2, PT, R44, RZ, PT ;  /* 0x000000ff2c00720c */ /* 0x000fc40003f45070 */
[----:B------:R-:W-:Y:S02]  /*bec0*/  SEL R44, RZ, 0x4, P5 ;  /* 0x00000004ff2c7807 */ /* 0x000fe40002800000 */
[----:B------:R-:W-:Y:S01]  /*bed0*/  ISETP.NE.U32.AND P5, PT, R4, RZ, PT ;  /* 0x000000ff0400720c */ /* 0x000fe20003fa5070 */
[----:B------:R-:W-:Y:S01]  /*bee0*/  IMAD.U32 R4, RZ, RZ, UR11 ;  /* 0x0000000bff047e24 */ /* 0x000fe2000f8e00ff */
[----:B-1----:R-:W3:Y:S01]  /*bef0*/  LDL.LU.64 R250, [R1+0x8] ;  /* 0x0000080001fa7983 */ /* 0x002ee20000300a00 */
[----:B--2---:R-:W-:-:S04]  /*bf00*/  IMAD.WIDE R50, R5, 0x4, R50 ;  /* 0x0000000405327825 */ /* 0x004fc800078e0232 */
[----:B----4-:R-:W-:-:S04]  /*bf10*/  IMAD.WIDE R4, R4, 0x4, R46 ;  /* 0x0000000404047825 */ /* 0x010fc800078e022e */
[----:B------:R-:W-:Y:S01]  /*bf20*/  VIADD R47, R3, UR33 ;  /* 0x00000021032f7c36 */ /* 0x000fe20008000000 */
[----:B------:R1:W-:Y:S04]  /*bf30*/  STL.64 [R1+0x248], R50 ;  /* 0x0002483201007387 */ /* 0x0003e80000100a00 */
[----:B------:R-:W-:Y:S01]  /*bf40*/  @!PT LDS RZ, [RZ] ;  /* 0x00000000fffff984 */ /* 0x000fe20000000800 */
[----:B------:R-:W-:Y:S01]  /*bf50*/  @!PT LDS RZ, [RZ] ;  /* 0x00000000fffff984 */ /* 0x000fe20000000800 */
[----:B------:R-:W-:Y:S01]  /*bf60*/  @!PT LDS RZ, [RZ] ;  /* 0x00000000fffff984 */ /* 0x000fe20000000800 */
[----:B------:R-:W-:Y:S01]  /*bf70*/  LDGSTS.E [R47+0x34000], desc[UR42][R50.64], P1 ;  /* 0x34000000322f7fae */ /* 0x000fe200089a102a */
[----:B------:R-:W-:Y:S02]  /*bf80*/  LOP3.LUT R46, R2, 0x24, RZ, 0xfc, !PT ;  /* 0x00000024022e7812 */ /* 0x000fe400078efcff */
[----:B------:R-:W-:Y:S01]  /*bf90*/  SEL R44, R44, RZ, P3 ;  /* 0x000000ff2c2c7207 */ /* 0x000fe20001800000 */
[----:B------:R2:W-:Y:S04]  /*bfa0*/  LDGSTS.E [R47+0x34008], desc[UR42][R4.64], P4 ;  /* 0x34008000042f7fae */ /* 0x0005e8000a1a102a */
[----:B-1----:R-:W4:Y:S01]  /*bfb0*/  LDL.LU.64 R50, [R1+0x950] ;  /* 0x0009500001327983 */ /* 0x002f220000300a00 */
[----:B------:R-:W-:-:S02]  /*bfc0*/  ISETP.GE.AND P1, PT, R46, R252, PT ;  /* 0x000000fc2e00720c */ /* 0x000fc40003f26270 */
[----:B------:R-:W-:Y:S02]  /*bfd0*/  ISETP.NE.U32.AND P4, PT, R44, RZ, PT ;  /* 0x000000ff2c00720c */ /* 0x000fe40003f85070 */
[----:B--2---:R-:W-:Y:S02]  /*bfe0*/  LOP3.LUT R47, R2, 0x26, RZ, 0xfc, !PT ;  /* 0x00000026022f7812 */ /* 0x004fe400078efcff */
[----:B------:R-:W-:Y:S02]  /*bff0*/  SEL R44, RZ, 0x4, P1 ;  /* 0x00000004ff2c7807 */ /* 0x000fe40000800000 */
[----:B------:R-:W-:Y:S02]  /*c000*/  ISETP.GE.AND P1, PT, R47, R252, PT ;  /* 0x000000fc2f00720c */ /* 0x000fe40003f26270 */
[----:B------:R-:W-:Y:S01]  /*c010*/  SEL R44, R44, RZ, P3 ;  /* 0x000000ff2c2c7207 */ /* 0x000fe20001800000 */
[----:B------:R1:W-:Y:S01]  /*c020*/  STL.64 [R1+0x770], R4 ;  /* 0x0007700401007387 */ /* 0x0003e20000100a00 */
[----:B------:R-:W-:-:S02]  /*c030*/  SEL R252, RZ, 0x4, P1 ;  /* 0x00000004fffc7807 */ /* 0x000fc40000800000 */
[----:B------:R-:W-:Y:S01]  /*c040*/  ISETP.NE.U32.AND P1, PT, R44, RZ, PT ;  /* 0x000000ff2c00720c */ /* 0x000fe20003f25070 */
[----:B------:R-:W-:Y:S01]  /*c050*/  IMAD.U32 R44, RZ, RZ, UR11 ;  /* 0x0000000bff2c7e24 */ /* 0x000fe2000f8e00ff */
[----:B-1----:R-:W2:Y:S03]  /*c060*/  LDL.LU.64 R4, [R1] ;  /* 0x0000000001047983 */ /* 0x002ea60000300a00 */
[----:B----4-:R-:W-:-:S04]  /*c070*/  IMAD.WIDE R44, R44, 0x4, R50 ;  /* 0x000000042c2c7825 */ /* 0x010fc800078e0232 */
[----:B------:R-:W-:-:S04]  /*c080*/  IMAD.U32 R50, RZ, RZ, UR11 ;  /* 0x0000000bff327e24 */ /* 0x000fc8000f8e00ff */
[----:B------:R-:W-:-:S04]  /*c090*/  IMAD.WIDE R46, R50, 0x4, R48 ;  /* 0x00000004322e7825 */ /* 0x000fc800078e0230 */
[----:B------:R-:W-:Y:S01]  /*c0a0*/  VIADD R49, R3, UR33 ;  /* 0x0000002103317c36 */ /* 0x000fe20008000000 */
[----:B------:R1:W-:Y:S04]  /*c0b0*/  STL.64 [R1+0x138], R44 ;  /* 0x0001382c01007387 */ /* 0x0003e80000100a00 */
[----:B------:R-:W-:Y:S04]  /*c0c0*/  LDGSTS.E [R49+0x36000], desc[UR42][R44.64], P6 ;  /* 0x360000002c317fae */ /* 0x000fe8000b1a102a */
[----:B------:R4:W-:Y:S04]  /*c0d0*/  LDGSTS.E [R49+0x36008], desc[UR42][R46.64], P2 ;  /* 0x360080002e317fae */ /* 0x0009e800091a102a */
[----:B-1----:R-:W2:Y:S04]  /*c0e0*/  LDL.LU.64 R44, [R1+0x948] ;  /* 0x00094800012c7983 */ /* 0x002ea80000300a00 */
[----:B------:R1:W-:Y:S04]  /*c0f0*/  STL.64 [R1+0x130], R46 ;  /* 0x0001302e01007387 */ /* 0x0003e80000100a00 */
[----:B-1----:R-:W2:Y:S01]  /*c100*/  LDL.LU.64 R46, [R1+0x940] ;  /* 0x00094000012e7983 */ /* 0x002ea20000300a00 */
[----:B------:R-:W-:-:S02]  /*c110*/  SEL R48, R252, RZ, P3 ;  /* 0x000000fffc307207 */ /* 0x000fc40001800000 */
[----:B------:R-:W1:Y:S01]  /*c120*/  LDC R252, c[0x0][0x3a0] ;  /* 0x0000e800fffc7b82 */ /* 0x000e620000000800 */
[----:B------:R-:W-:Y:S02]  /*c130*/  LOP3.LUT R51, R2, 0x8, RZ, 0xfc, !PT ;  /* 0x0000000802337812 */ /* 0x000fe400078efcff */
[----:B------:R-:W-:Y:S01]  /*c140*/  ISETP.NE.U32.AND P2, PT, R48, RZ, PT ;  /* 0x000000ff3000720c */ /* 0x000fe20003f45070 */
[----:B-1----:R-:W-:-:S05]  /*c150*/  VIADD R252, R252, 0xffffffc0 ;  /* 0xffffffc0fcfc7836 */ /* 0x002fca0000000000 */
[-C--:B------:R-:W-:Y:S02]  /*c160*/  ISETP.GE.AND P6, PT, R51, R252.reuse, PT ;  /* 0x000000fc3300720c */ /* 0x080fe40003fc6270 */
[----:B------:R-:W-:Y:S02]  /*c170*/  LOP3.LUT R51, R2, 0xa, RZ, 0xfc, !PT ;  /* 0x0000000a02337812 */ /* 0x000fe400078efcff */
[----:B------:R-:W-:Y:S02]  /*c180*/  SEL R48, RZ, 0x4, P6 ;  /* 0x00000004ff307807 */ /* 0x000fe40003000000 */
[----:B------:R-:W-:Y:S02]  /*c190*/  ISETP.GE.AND P6, PT, R51, R252, PT ;  /* 0x000000fc3300720c */ /* 0x000fe40003fc6270 */
[----:B------:R-:W-:Y:S02]  /*c1a0*/  SEL R48, R48, RZ, P3 ;  /* 0x000000ff30307207 */ /* 0x000fe40001800000 */
[----:B----4-:R-:W-:-:S02]  /*c1b0*/  SEL R49, RZ, 0x4, P6 ;  /* 0x00000004ff317807 */ /* 0x010fc40003000000 */
[----:B------:R-:W-:Y:S01]  /*c1c0*/  ISETP.NE.U32.AND P6, PT, R48, RZ, PT ;  /* 0x000000ff3000720c */ /* 0x000fe20003fc5070 */
[----:B------:R-:W-:-:S04]  /*c1d0*/  IMAD.U32 R48, RZ, RZ, UR11 ;  /* 0x0000000bff307e24 */ /* 0x000fc8000f8e00ff */
[----:B---3--:R-:W-:Y:S01]  /*c1e0*/  IMAD.WIDE R50, R48, 0x4, R250 ;  /* 0x0000000430327825 */ /* 0x008fe200078e02fa */
[----:B------:R-:W-:-:S03]  /*c1f0*/  LOP3.LUT R251, R2, 0x28, RZ, 0xfc, !PT ;  /* 0x0000002802fb7812 */ /* 0x000fc600078efcff */
[----:B--2---:R-:W-:Y:S01]  /*c200*/  IMAD.WIDE R4, R48, 0x4, R4 ;  /* 0x0000000430047825 */ /* 0x004fe200078e0204 */
[----:B------:R-:W-:Y:S01]  /*c210*/  SEL R48, R49, RZ, P3 ;  /* 0x000000ff31307207 */ /* 0x000fe20001800000 */
[----:B------:R1:W-:Y:S01]  /*c220*/  LDGSTS.E [R7+0x34000], desc[UR42][R50.64], P5 ;  /* 0x3400000032077fae */ /* 0x0003e2000a9a102a */
[-C--:B------:R-:W-:Y:S02]  /*c230*/  ISETP.GE.AND P5, PT, R251, R252.reuse, PT ;  /* 0x000000fcfb00720c */ /* 0x080fe40003fa6270 */
[----:B------:R-:W-:Y:S01]  /*c240*/  LOP3.LUT R251, R2, 0x2a, RZ, 0xfc, !PT ;  /* 0x0000002a02fb7812 */ /* 0x000fe200078efcff */
[----:B------:R2:W-:Y:S01]  /*c250*/  LDGSTS.E [R7+0x34008], desc[UR42][R4.64], P4 ;  /* 0x3400800004077fae */ /* 0x0005e2000a1a102a */
[----:B------:R-:W-:Y:S02]  /*c260*/  ISETP.NE.U32.AND P4, PT, R48, RZ, PT ;  /* 0x000000ff3000720c */ /* 0x000fe40003f85070 */
[----:B------:R-:W-:Y:S02]  /*c270*/  SEL R48, RZ, 0x4, P5 ;  /* 0x00000004ff307807 */ /* 0x000fe40002800000 */
[----:B------:R-:W-:-:S02]  /*c280*/  ISETP.GE.AND P5, PT, R251, R252, PT ;  /* 0x000000fcfb00720c */ /* 0x000fc40003fa6270 */
[----:B------:R-:W-:Y:S02]  /*c290*/  SEL R48, R48, RZ, P3 ;  /* 0x000000ff30307207 */ /* 0x000fe40001800000 */
[----:B------:R-:W-:Y:S02]  /*c2a0*/  SEL R49, RZ, 0x4, P5 ;  /* 0x00000004ff317807 */ /* 0x000fe40002800000 */
[----:B------:R-:W-:Y:S01]  /*c2b0*/  ISETP.NE.U32.AND P5, PT, R48, RZ, PT ;  /* 0x000000ff3000720c */ /* 0x000fe20003fa5070 */
[----:B------:R-:W-:Y:S01]  /*c2c0*/  IMAD.U32 R48, RZ, RZ, UR11 ;  /* 0x0000000bff307e24 */ /* 0x000fe2000f8e00ff */
[----:B------:R1:W-:Y:S01]  /*c2d0*/  STL.64 [R1+0x150], R50 ;  /* 0x0001503201007387 */ /* 0x0003e20000100a00 */
[----:B------:R-:W-:-:S03]  /*c2e0*/  LOP3.LUT R251, R2, 0xc, RZ, 0xfc, !PT ;  /* 0x0000000c02fb7812 */ /* 0x000fc600078efcff */
[----:B------:R2:W-:Y:S01]  /*c2f0*/  STL.64 [R1+0x148], R4 ;  /* 0x0001480401007387 */ /* 0x0005e20000100a00 */
[----:B------:R-:W-:Y:S01]  /*c300*/  LOP3.LUT R250, R2, 0x34, RZ, 0xfc, !PT ;  /* 0x0000003402fa7812 */ /* 0x000fe200078efcff */
[----:B-1----:R-:W-:-:S04]  /*c310*/  IMAD.WIDE R50, R48, 0x4, R46 ;  /* 0x0000000430327825 */ /* 0x002fc800078e022e */
[----:B------:R-:W-:Y:S01]  /*c320*/  IMAD.U32 R46, RZ, RZ, UR11 ;  /* 0x0000000bff2e7e24 */ /* 0x000fe2000f8e00ff */
[----:B------:R-:W-:Y:S03]  /*c330*/  LDGSTS.E [R7+0x36000], desc[UR42][R50.64], P1 ;  /* 0x3600000032077fae */ /* 0x000fe600089a102a */
[----:B--2---:R-:W-:Y:S01]  /*c340*/  IMAD.WIDE R4, R46, 0x4, R44 ;  /* 0x000000042e047825 */ /* 0x004fe200078e022c */
[----:B------:R-:W-:Y:S02]  /*c350*/  SEL R44, R49, RZ, P3 ;  /* 0x000000ff312c7207 */ /* 0x000fe40001800000 */
[----:B------:R-:W-:Y:S02]  /*c360*/  ISETP.GE.AND P1, PT, R251, R252, PT ;  /* 0x000000fcfb00720c */ /* 0x000fe40003f26270 */
[----:B------:R1:W-:Y:S01]  /*c370*/  LDGSTS.E [R7+0x36008], desc[UR42][R4.64], P2 ;  /* 0x3600800004077fae */ /* 0x0003e200091a102a */
[----:B------:R-:W-:-:S02]  /*c380*/  LOP3.LUT R251, R2, 0xe, RZ, 0xfc, !PT ;  /* 0x0000000e02fb7812 */ /* 0x000fc400078efcff */
[----:B------:R-:W-:Y:S02]  /*c390*/  ISETP.NE.U32.AND P2, PT, R44, RZ, PT ;  /* 0x000000ff2c00720c */ /* 0x000fe40003f45070 */
[----:B------:R-:W-:Y:S02]  /*c3a0*/  SEL R44, RZ, 0x4, P1 ;  /* 0x00000004ff2c7807 */ /* 0x000fe40000800000 */
[----:B------:R-:W-:Y:S02]  /*c3b0*/  ISETP.GE.AND P1, PT, R251, R252, PT ;  /* 0x000000fcfb00720c */ /* 0x000fe40003f26270 */
[----:B------:R-:W-:Y:S02]  /*c3c0*/  SEL R44, R44, RZ, P3 ;  /* 0x000000ff2c2c7207 */ /* 0x000fe40001800000 */
[----:B------:R-:W-:Y:S02]  /*c3d0*/  SEL R45, RZ, 0x4, P1 ;  /* 0x00000004ff2d7807 */ /* 0x000fe40000800000 */
[----:B------:R-:W-:Y:S01]  /*c3e0*/  ISETP.NE.U32.AND P1, PT, R44, RZ, PT ;  /* 0x000000ff2c00720c */ /* 0x000fe20003f25070 */
[----:B------:R-:W-:Y:S01]  /*c3f0*/  IMAD.U32 R44, RZ, RZ, UR11 ;  /* 0x0000000bff2c7e24 */ /* 0x000fe2000f8e00ff */
[----:B------:R-:W-:Y:S04]  /*c400*/  STL.64 [R1+0x18], R50 ;  /* 0x0000183201007387 */ /* 0x000fe80000100a00 */
[----:B------:R-:W-:Y:S04]  /*c410*/  STL.64 [R1+0x10], R4 ;  /* 0x0000100401007387 */ /* 0x000fe80000100a00 */
[----:B------:R1:W-:Y:S01]  /*c420*/  STL.64 [R1+0x778], R6 ;  /* 0x0007780601007387 */ /* 0x0003e20000100a00 */
[----:B------:R-:W-:Y:S01]  /*c430*/  LOP3.LUT R251, R2, 0x2c, RZ, 0xfc, !PT ;  /* 0x0000002c02fb7812 */ /* 0x000fe200078efcff */
[----:B-1----:R-:W-:-:S04]  /*c440*/  IMAD.WIDE R6, R44, 0x4, R22 ;  /* 0x000000042c067825 */ /* 0x002fc800078e0216 */
[----:B------:R-:W-:Y:S01]  /*c450*/  IMAD.U32 R22, RZ, RZ, UR11 ;  /* 0x0000000bff167e24 */ /* 0x000fe2000f8e00ff */
[----:B------:R-:W-:Y:S03]  /*c460*/  LDGSTS.E [R246+0x34000], desc[UR42][R6.64], P6 ;  /* 0x3400000006f67fae */ /* 0x000fe6000b1a102a */
[----:B------:R-:W-:Y:S01]  /*c470*/  IMAD.WIDE R4, R22, 0x4, R20 ;  /* 0x0000000416047825 */ /* 0x000fe200078e0214 */
        /* <DEDUP_REMOVED lines=11> */
[----:B------:R-:W-:Y:S01]  /*c530*/  STL.64 [R1+0x140], R6 ;  /* 0x0001400601007387 */ /* 0x000fe20000100a00 */
[----:B------:R-:W-:-:S03]  /*c540*/  LOP3.LUT R251, R2, 0x10, RZ, 0xfc, !PT ;  /* 0x0000001002fb7812 */ /* 0x000fc600078efcff */
[----:B------:R1:W-:Y:S01]  /*c550*/  STL.64 [R1+0x8], R4 ;  /* 0x0000080401007387 */ /* 0x0003e20000100a00 */
[----:B------:R-:W-:-:S04]  /*c560*/  IMAD.WIDE R40, R20, 0x4, R40 ;  /* 0x0000000414287825 */ /* 0x000fc800078e0228 */
[----:B-1----:R-:W-:Y:S01]  /*c570*/  IMAD.WIDE R4, R20, 0x4, R42 ;  /* 0x0000000414047825 */ /* 0x002fe200078e022a */
[----:B------:R-:W-:-:S04]  /*c580*/  SEL R20, R21, RZ, P3 ;  /* 0x000000ff15147207 */ /* 0x000fc80001800000 */
[----:B------:R-:W-:Y:S01]  /*c590*/  LDGSTS.E [R246+0x36000], desc[UR42][R4.64], P5 ;  /* 0x3600000004f67fae */ /* 0x000fe2000a9a102a */
[-C--:B------:R-:W-:Y:S02]  /*c5a0*/  ISETP.GE.AND P5, PT, R251, R252.reuse, PT ;  /* 0x000000fcfb00720c */ /* 0x080fe40003fa6270 */
[----:B------:R-:W-:Y:S01]  /*c5b0*/  LOP3.LUT R251, R2, 0x12, RZ, 0xfc, !PT ;  /* 0x0000001202fb7812 */ /* 0x000fe200078efcff */
[----:B------:R-:W-:Y:S01]  /*c5c0*/  LDGSTS.E [R246+0x36008], desc[UR42][R40.64], P2 ;  /* 0x3600800028f67fae */ /* 0x000fe200091a102a */
[----:B------:R-:W-:Y:S02]  /*c5d0*/  ISETP.NE.U32.AND P2, PT, R20, RZ, PT ;  /* 0x000000ff1400720c */ /* 0x000fe40003f45070 */
[----:B------:R-:W-:Y:S02]  /*c5e0*/  SEL R20, RZ, 0x4, P5 ;  /* 0x00000004ff147807 */ /* 0x000fe40002800000 */
[----:B------:R-:W-:Y:S02]  /*c5f0*/  ISETP.GE.AND P5, PT, R251, R252, PT ;  /* 0x000000fcfb00720c */ /* 0x000fe40003fa6270 */
[----:B------:R-:W-:-:S02]  /*c600*/  SEL R20, R20, RZ, P3 ;  /* 0x000000ff14147207 */ /* 0x000fc40001800000 */
[----:B------:R-:W-:Y:S02]  /*c610*/  SEL R21, RZ, 0x4, P5 ;  /* 0x00000004ff157807 */ /* 0x000fe40002800000 */
[----:B------:R-:W-:Y:S01]  /*c620*/  ISETP.NE.U32.AND P5, PT, R20, RZ, PT ;  /* 0x000000ff1400720c */ /* 0x000fe20003fa5070 */
[----:B------:R-:W-:Y:S01]  /*c630*/  IMAD.U32 R20, RZ, RZ, UR11 ;  /* 0x0000000bff147e24 */ /* 0x000fe2000f8e00ff */
[----:B------:R-:W-:-:S03]  /*c640*/  LOP3.LUT R251, R2, 0x30, RZ, 0xfc, !PT ;  /* 0x0000003002fb7812 */ /* 0x000fc600078efcff */
[----:B------:R-:W-:-:S04]  /*c650*/  IMAD.WIDE R18, R20, 0x4, R18 ;  /* 0x0000000414127825 */ /* 0x000fc800078e0212 */
[----:B------:R-:W-:Y:S01]  /*c660*/  IMAD.WIDE R16, R20, 0x4, R16 ;  /* 0x0000000414107825 */ /* 0x000fe200078e0210 */
[----:B------:R-:W-:Y:S01]  /*c670*/  SEL R20, R21, RZ, P3 ;  /* 0x000000ff15147207 */ /* 0x000fe20001800000 */
[----:B------:R-:W-:Y:S01]  /*c680*/  LDGSTS.E [R247+0x34000], desc[UR42][R18.64], P1 ;  /* 0x3400000012f77fae */ /* 0x000fe200089a102a */
[-C--:B------:R-:W-:Y:S02]  /*c690*/  ISETP.GE.AND P1, PT, R251, R252.reuse, PT ;  /* 0x000000fcfb00720c */ /* 0x080fe40003f26270 */
[----:B------:R-:W-:Y:S01]  /*c6a0*/  LOP3.LUT R251, R2, 0x32, RZ, 0xfc, !PT ;  /* 0x0000003202fb7812 */ /* 0x000fe200078efcff */
[----:B------:R-:W-:Y:S01]  /*c6b0*/  LDGSTS.E [R247+0x34008], desc[UR42][R16.64], P4 ;  /* 0x3400800010f77fae */ /* 0x000fe2000a1a102a */
[----:B------:R-:W-:Y:S02]  /*c6c0*/  ISETP.NE.U32.AND P4, PT, R20, RZ, PT ;  /* 0x000000ff1400720c */ /* 0x000fe40003f85070 */
[----:B------:R-:W-:Y:S02]  /*c6d0*/  SEL R20, RZ, 0x4, P1 ;  /* 0x00000004ff147807 */ /* 0x000fe40000800000 */
[----:B------:R-:W-:-:S02]  /*c6e0*/  ISETP.GE.AND P1, PT, R251, R252, PT ;  /* 0x000000fcfb00720c */ /* 0x000fc40003f26270 */
[----:B------:R-:W-:Y:S02]  /*c6f0*/  SEL R20, R20, RZ, P3 ;  /* 0x000000ff14147207 */ /* 0x000fe40001800000 */
        /* <DEDUP_REMOVED lines=20> */
[----:B------:R-:W-:Y:S02]  /*c840*/  VIADD R251, R251, UR33 ;  /* 0x00000021fbfb7c36 */ /* 0x000fe40008000000 */
[----:B------:R-:W-:Y:S01]  /*c850*/  IMAD.WIDE R12, R20, 0x4, R12 ;  /* 0x00000004140c7825 */ /* 0x000fe200078e020c */
[----:B------:R-:W-:Y:S02]  /*c860*/  SEL R20, R21, RZ, P3 ;  /* 0x000000ff15147207 */ /* 0x000fe40001800000 */
[----:B------:R-:W-:Y:S01]  /*c870*/  LDGSTS.E [R251+0x34000], desc[UR42][R14.64], P5 ;  /* 0x340000000efb7fae */ /* 0x000fe2000a9a102a */
[----:B------:R-:W-:Y:S02]  /*c880*/  ISETP.GE.AND P5, PT, R250, R252, PT ;  /* 0x000000fcfa00720c */ /* 0x000fe40003fa6270 */
[----:B------:R-:W-:Y:S01]  /*c890*/  LOP3.LUT R250, R2, 0x36, RZ, 0xfc, !PT ;  /* 0x0000003602fa7812 */ /* 0x000fe200078efcff */
[----:B------:R-:W-:Y:S01]  /*c8a0*/  LDGSTS.E [R251+0x34008], desc[UR42][R12.64], P4 ;  /* 0x340080000cfb7fae */ /* 0x000fe2000a1a102a */
[----:B------:R-:W-:-:S02]  /*c8b0*/  ISETP.NE.U32.AND P4, PT, R20, RZ, PT ;  /* 0x000000ff1400720c */ /* 0x000fc40003f85070 */
[----:B------:R-:W-:Y:S02]  /*c8c0*/  SEL R20, RZ, 0x4, P5 ;  /* 0x00000004ff147807 */ /* 0x000fe40002800000 */
[----:B------:R-:W-:Y:S02]  /*c8d0*/  ISETP.GE.AND P5, PT, R250, R252, PT ;  /* 0x000000fcfa00720c */ /* 0x000fe40003fa6270 */
        /* <DEDUP_REMOVED lines=9> */
[----:B------:R-:W-:-:S03]  /*c970*/  ISETP.GE.AND P1, PT, R250, R252, PT ;  /* 0x000000fcfa00720c */ /* 0x000fc60003f26270 */
[----:B------:R1:W-:Y:S01]  /*c980*/  LDGSTS.E [R251+0x36008], desc[UR42][R32.64], P2 ;  /* 0x3600800020fb7fae */ /* 0x0003e200091a102a */
[----:B------:R-:W-:Y:S02]  /*c990*/  ISETP.NE.U32.AND P2, PT, R20, RZ, PT ;  /* 0x000000ff1400720c */ /* 0x000fe40003f45070 */
[----:B------:R-:W-:-:S04]  /*c9a0*/  SEL R20, RZ, 0x4, P1 ;  /* 0x00000004ff147807 */ /* 0x000fc80000800000 */
[----:B------:R-:W-:Y:S02]  /*c9b0*/  SEL R20, R20, RZ, P3 ;  /* 0x000000ff14147207 */ /* 0x000fe40001800000 */
[----:B-1----:R-:W-:-:S04]  /*c9c0*/  LOP3.LUT R251, R2, 0x1a, RZ, 0xfc, !PT ;  /* 0x0000001a02fb7812 */ /* 0x002fc800078efcff */
[----:B------:R-:W-:Y:S02]  /*c9d0*/  ISETP.GE.AND P1, PT, R251, R252, PT ;  /* 0x000000fcfb00720c */ /* 0x000fe40003f26270 */
[----:B------:R-:W-:Y:S02]  /*c9e0*/  LOP3.LUT R251, R3, 0x50, RZ, 0x3c, !PT ;  /* 0x0000005003fb7812 */ /* 0x000fe400078e3cff */
[----:B------:R-:W-:Y:S02]  /*c9f0*/  SEL R21, RZ, 0x4, P1 ;  /* 0x00000004ff157807 */ /* 0x000fe40000800000 */
[----:B------:R-:W-:Y:S01]  /*ca00*/  ISETP.NE.U32.AND P1, PT, R20, RZ, PT ;  /* 0x000000ff1400720c */ /* 0x000fe20003f25070 */
[----:B------:R-:W-:Y:S02]  /*ca10*/  IMAD.U32 R20, RZ, RZ, UR11 ;  /* 0x0000000bff147e24 */ /* 0x000fe4000f8e00ff */
[----:B------:R-:W-:Y:S02]  /*ca20*/  VIADD R251, R251, UR33 ;  /* 0x00000021fbfb7c36 */ /* 0x000fe40008000000 */
[----:B------:R-:W-:Y:S01]  /*ca30*/  IMAD.WIDE R10, R20, 0x4, R10 ;  /* 0x00000004140a7825 */ /* 0x000fe200078e020a */
[----:B------:R1:W-:Y:S03]  /*ca40*/  STL.64 [R1], R4 ;  /* 0x0000000401007387 */ /* 0x0003e60000100a00 */
[----:B------:R-:W-:Y:S01]  /*ca50*/  IMAD.WIDE R8, R22, 0x4, R8 ;  /* 0x0000000416087825 */ /* 0x000fe200078e0208 */
[----:B------:R-:W-:Y:S01]  /*ca60*/  LDGSTS.E [R251+0x34000], desc[UR42][R10.64], P6 ;  /* 0x340000000afb7fae */ /* 0x000fe2000b1a102a */
[----:B------:R-:W-:-:S03]  /*ca70*/  SEL R20, R21, RZ, P3 ;  /* 0x000000ff15147207 */ /* 0x000fc60001800000 */
[----:B------:R-:W-:Y:S01]  /*ca80*/  LDGSTS.E [R251+0x34008], desc[UR42][R8.64], P4 ;  /* 0x3400800008fb7fae */ /* 0x000fe2000a1a102a */
[C---:B-1----:R-:W-:Y:S02]  /*ca90*/  LOP3.LUT R5, R2.reuse, 0x38, RZ, 0xfc, !PT ;  /* 0x0000003802057812 */ /* 0x042fe400078efcff */
[----:B------:R-:W-:Y:S02]  /*caa0*/  LOP3.LUT R250, R2, 0x3a, RZ, 0xfc, !PT ;  /* 0x0000003a02fa7812 */ /* 0x000fe400078efcff */
[-C--:B------:R-:W-:Y:S02]  /*cab0*/  ISETP.GE.AND P4, PT, R5, R252.reuse, PT ;  /* 0x000000fc0500720c */ /* 0x080fe40003f86270 */
[----:B------:R-:W-:Y:S01]  /*cac0*/  ISETP.NE.U32.AND P6, PT, R20, RZ, PT ;  /* 0x000000ff1400720c */ /* 0x000fe20003fc5070 */
[----:B------:R-:W-:Y:S01]  /*cad0*/  IMAD.U32 R20, RZ, RZ, UR11 ;  /* 0x0000000bff147e24 */ /* 0x000fe2000f8e00ff */
[----:B------:R-:W-:Y:S02]  /*cae0*/  SEL R21, RZ, 0x4, P4 ;  /* 0x00000004ff157807 */ /* 0x000fe40002000000 */
[----:B------:R-:W-:Y:S01]  /*caf0*/  ISETP.GE.AND P4, PT, R250, R252, PT ;  /* 0x000000fcfa00720c */ /* 0x000fe20003f86270 */
[----:B------:R-:W-:Y:S01]  /*cb00*/  IMAD.WIDE R30, R20, 0x4, R30 ;  /* 0x00000004141e7825 */ /* 0x000fe200078e021e */
[----:B------:R-:W-:-:S02]  /*cb10*/  SEL R21, R21, RZ, P3 ;  /* 0x000000ff15157207 */ /* 0x000fc40001800000 */
[----:B------:R-:W-:Y:S01]  /*cb20*/  SEL R20, RZ, 0x4, P4 ;  /* 0x00000004ff147807 */ /* 0x000fe20002000000 */
[----:B------:R-:W1:Y:S01]  /*cb30*/  S2R R250, SR_TID.X ;  /* 0x0000000000fa7919 */ /* 0x000e620000002100 */
[----:B------:R-:W-:Y:S01]  /*cb40*/  ISETP.NE.U32.AND P4, PT, R21, RZ, PT ;  /* 0x000000ff1500720c */ /* 0x000fe20003f85070 */
[----:B------:R-:W-:Y:S01]  /*cb50*/  IMAD.U32 R21, RZ, RZ, UR11 ;  /* 0x0000000bff157e24 */ /* 0x000fe2000f8e00ff */
[----:B------:R-:W-:Y:S01]  /*cb60*/  SEL R20, R20, RZ, P3 ;  /* 0x000000ff14147207 */ /* 0x000fe20001800000 */
[----:B------:R-:W-:Y:S01]  /*cb70*/  LDGSTS.E [R251+0x36000], desc[UR42][R30.64], P5 ;  /* 0x360000001efb7fae */ /* 0x000fe2000a9a102a */
[----:B------:R-:W-:Y:S01]  /*cb80*/  LOP3.LUT R5, R3, 0x60, RZ, 0x3c, !PT ;  /* 0x0000006003057812 */ /* 0x000fe200078e3cff */
[----:B------:R-:W-:Y:S01]  /*cb90*/  IMAD.WIDE R28, R21, 0x4, R28 ;  /* 0x00000004151c7825 */ /* 0x000fe200078e021c */
[----:B------:R-:W-:-:S03]  /*cba0*/  ISETP.NE.U32.AND P5, PT, R20, RZ, PT ;  /* 0x000000ff1400720c */ /* 0x000fc60003fa5070 */
[----:B------:R-:W-:Y:S01]  /*cbb0*/  IMAD.U32 R20, RZ, RZ, UR11 ;  /* 0x0000000bff147e24 */ /* 0x000fe2000f8e00ff */
[----:B------:R2:W-:Y:S01]  /*cbc0*/  LDGSTS.E [R251+0x36008], desc[UR42][R28.64], P2 ;  /* 0x360080001cfb7fae */ /* 0x0005e200091a102a */
[----:B------:R-:W-:Y:S02]  /*cbd0*/  VIADD R5, R5, UR33 ;  /* 0x0000002105057c36 */ /* 0x000fe40008000000 */
[----:B------:R-:W-:-:S04]  /*cbe0*/  IMAD.WIDE R56, R20, 0x4, R56 ;  /* 0x0000000414387825 */ /* 0x000fc800078e0238 */
[----:B------:R-:W-:Y:S01]  /*cbf0*/  IMAD.WIDE R54, R20, 0x4, R54 ;  /* 0x0000000414367825 */ /* 0x000fe200078e0236 */
[----:B------:R-:W-:Y:S01]  /*cc00*/  LDGSTS.E [R5+0x34000], desc[UR42][R56.64], P1 ;  /* 0x3400000038057fae */ /* 0x000fe200089a102a */
[----:B--2---:R-:W-:Y:S02]  /*cc10*/  LOP3.LUT R251, R2, 0x1c, RZ, 0xfc, !PT ;  /* 0x0000001c02fb7812 */ /* 0x004fe400078efcff */
[----:B------:R-:W-:Y:S01]  /*cc20*/  IMAD.WIDE R26, R20, 0x4, R26 ;  /* 0x00000004141a7825 */ /* 0x000fe200078e021a */
[----:B------:R2:W-:Y:S01]  /*cc30*/  LDGSTS.E [R5+0x34008], desc[UR42][R54.64], P6 ;  /* 0x3400800036057fae */ /* 0x0005e2000b1a102a */
[-C--:B------:R-:W-:Y:S02]  /*cc40*/  ISETP.GE.AND P1, PT, R251, R252.reuse, PT ;  /* 0x000000fcfb00720c */ /* 0x080fe40003f26270 */
[----:B------:R-:W-:Y:S01]  /*cc50*/  LOP3.LUT R251, R2, 0x3c, RZ, 0xfc, !PT ;  /* 0x0000003c02fb7812 */ /* 0x000fe200078efcff */
[----:B------:R-:W-:Y:S03]  /*cc60*/  LDGSTS.E [R5+0x36000], desc[UR42][R26.64], P4 ;  /* 0x360000001a057fae */ /* 0x000fe6000a1a102a */
[----:B------:R-:W-:-:S02]  /*cc70*/  ISETP.GE.AND P4, PT, R251, R252, PT ;  /* 0x000000fcfb00720c */ /* 0x000fc40003f86270 */
[----:B------:R-:W3:Y:S01]  /*cc80*/  LDC R251, c[0x0][0x3a0] ;  /* 0x0000e800fffb7b82 */ /* 0x000ee20000000800 */
[----:B------:R-:W-:Y:S01]  /*cc90*/  STL.64 [R1+0x780], R40 ;  /* 0x0007802801007387 */ /* 0x000fe20000100a00 */
[----:B-1----:R-:W-:-:S03]  /*cca0*/  LOP3.LUT R250, R250, 0x3f, RZ, 0xc0, !PT ;  /* 0x0000003ffafa7812 */ /* 0x002fc600078ec0ff */
[----:B------:R-:W-:Y:S04]  /*ccb0*/  STL.64 [R1+0x788], R18 ;  /* 0x0007881201007387 */ /* 0x000fe80000100a00 */
[----:B------:R-:W-:Y:S04]  /*ccc0*/  STL.64 [R1+0x790], R16 ;  /* 0x0007901001007387 */ /* 0x000fe80000100a00 */
[----:B------:R-:W-:Y:S04]  /*ccd0*/  STL.64 [R1+0x798], R38 ;  /* 0x0007982601007387 */ /* 0x000fe80000100a00 */
[----:B------:R-:W-:Y:S01]  /*cce0*/  STL.64 [R1+0x7a8], R246 ;  /* 0x0007a8f601007387 */ /* 0x000fe20000100a00 */
[----:B------:R-:W-:-:S03]  /*ccf0*/  ISETP.GE.AND P2, PT, R250, R252, PT ;  /* 0x000000fcfa00720c */ /* 0x000fc60003f46270 */
[----:B------:R-:W-:Y:S01]  /*cd00*/  STL.64 [R1+0x7a0], R36 ;  /* 0x0007a02401007387 */ /* 0x000fe20000100a00 */
[----:B------:R-:W-:-:S03]  /*cd10*/  LOP3.LUT R250, R2, 0x1e, RZ, 0xfc, !PT ;  /* 0x0000001e02fa7812 */ /* 0x000fc600078efcff */
[----:B------:R-:W-:Y:S04]  /*cd20*/  STL.64 [R1+0x7b0], R14 ;  /* 0x0007b00e01007387 */ /* 0x000fe80000100a00 */
[----:B------:R-:W-:Y:S04]  /*cd30*/  STL.64 [R1+0x7b8], R12 ;  /* 0x0007b80c01007387 */ /* 0x000fe80000100a00 */
[----:B------:R-:W-:Y:S01]  /*cd40*/  STL.64 [R1+0x7c0], R34 ;  /* 0x0007c02201007387 */ /* 0x000fe20000100a00 */
[----:B------:R-:W-:-:S03]  /*cd50*/  IMAD.WIDE R24, R21, 0x4, R24 ;  /* 0x0000000415187825 */ /* 0x000fc600078e0218 */
[----:B------:R-:W-:Y:S01]  /*cd60*/  STL.64 [R1+0x7c8], R32 ;  /* 0x0007c82001007387 */ /* 0x000fe20000100a00 */
[----:B------:R-:W-:-:S03]  /*cd70*/  ISETP.GE.AND P6, PT, R250, R252, PT ;  /* 0x000000fcfa00720c */ /* 0x000fc60003fc6270 */
[----:B------:R-:W-:Y:S01]  /*cd80*/  STL.64 [R1+0x7d0], R10 ;  /* 0x0007d00a01007387 */ /* 0x000fe20000100a00 */
[----:B------:R-:W-:-:S03]  /*cd90*/  LOP3.LUT R250, R2, 0x3e, RZ, 0xfc, !PT ;  /* 0x0000003e02fa7812 */ /* 0x000fc600078efcff */
[----:B------:R-:W-:Y:S04]  /*cda0*/  STL.64 [R1+0x7d8], R8 ;  /* 0x0007d80801007387 */ /* 0x000fe80000100a00 */
[----:B------:R-:W-:Y:S04]  /*cdb0*/  STL.64 [R1+0x7e0], R30 ;  /* 0x0007e01e01007387 */ /* 0x000fe80000100a00 */
[----:B------:R-:W-:Y:S04]  /*cdc0*/  STL.64 [R1+0x7e8], R28 ;  /* 0x0007e81c01007387 */ /* 0x000fe80000100a00 */
[----:B------:R-:W-:Y:S04]  /*cdd0*/  STL.64 [R1+0x7f0], R56 ;  /* 0x0007f03801007387 */ /* 0x000fe80000100a00 */
[----:B------:R-:W-:Y:S04]  /*cde0*/  STL.64 [R1+0x7f8], R54 ;  /* 0x0007f83601007387 */ /* 0x000fe80000100a00 */
[----:B------:R-:W-:Y:S04]  /*cdf0*/  STL.64 [R1+0x800], R26 ;  /* 0x0008001a01007387 */ /* 0x000fe80000100a00 */
[----:B------:R-:W-:Y:S01]  /*ce00*/  LDGSTS.E [R5+0x36008], desc[UR42][R24.64], P5 ;  /* 0x3600800018057fae */ /* 0x000fe2000a9a102a */
[----:B------:R-:W-:Y:S01]  /*ce10*/  ISETP.GE.AND P5, PT, R250, R252, PT ;  /* 0x000000fcfa00720c */ /* 0x000fe20003fa6270 */
[----:B---3--:R-:W-:-:S02]  /*ce20*/  VIADD R252, R251, 0xffffff80 ;  /* 0xffffff80fbfc7836 */ /* 0x008fc40000000000 */
[----:B------:R-:W-:Y:S01]  /*ce30*/  STL.64 [R1+0x808], R24 ;  /* 0x0008081801007387 */ /* 0x000fe20000100a00 */
[----:B------:R-:W-:Y:S01]  /*ce40*/  VIADD R251, R251, 0x3f ;  /* 0x0000003ffbfb7836 */ /* 0x000fe20000000000 */
[----:B------:R-:W-:Y:S02]  /*ce50*/  SEL R20, RZ, 0x4, P2 ;  /* 0x00000004ff147807 */ /* 0x000fe40001000000 */
[----:B------:R-:W3:Y:S02]  /*ce60*/  LDL.LU.64 R4, [R1+0x30] ;  /* 0x0000300001047983 */ /* 0x000ee40000300a00 */
[----:B------:R-:W-:Y:S02]  /*ce70*/  ISETP.GT.AND P2, PT, R251, 0xbf, PT ;  /* 0x000000bffb00780c */ /* 0x000fe40003f44270 */
[----:B------:R1:W-:Y:S04]  /*ce80*/  STL.64 [R1+0x810], R2 ;  /* 0x0008100201007387 */ /* 0x0003e80000100a00 */
[----:B------:R-:W4:Y:S01]  /*ce90*/  LDL.LU.64 R250, [R1+0x48] ;  /* 0x0000480001fa7983 */ /* 0x000f220000300a00 */
[----:B------:R-:W-:-:S02]  /*cea0*/  SEL R22, RZ, 0x4, P1 ;  /* 0x00000004ff167807 */ /* 0x000fc40000800000 */
[----:B------:R-:W-:Y:S02]  /*ceb0*/  ISETP.GE.AND P1, PT, R2, R252, PT ;  /* 0x000000fc0200720c */ /* 0x000fe40003f26270 */
[----:B------:R-:W-:Y:S02]  /*cec0*/  SEL R21, R20, RZ, P3 ;  /* 0x000000ff14157207 */ /* 0x000fe40001800000 */
[----:B------:R-:W-:Y:S02]  /*ced0*/  SEL R20, RZ, 0x4, P1 ;  /* 0x00000004ff147807 */ /* 0x000fe40000800000 */
[----:B------:R-:W-:Y:S02]  /*cee0*/  ISETP.NE.U32.AND P1, PT, R21, RZ, PT ;  /* 0x000000ff1500720c */ /* 0x000fe40003f25070 */
[----:B------:R-:W-:Y:S02]  /*cef0*/  SEL R20, R20, RZ, P2 ;  /* 0x000000ff14147207 */ /* 0x000fe40001000000 */
[----:B------:R-:W-:-:S02]  /*cf00*/  SEL R21, RZ, 0x4, P6 ;  /* 0x00000004ff157807 */ /* 0x000fc40003000000 */
[----:B------:R-:W-:Y:S02]  /*cf10*/  ISETP.NE.U32.AND P6, PT, R20, RZ, PT ;  /* 0x000000ff1400720c */ /* 0x000fe40003fc5070 */
[----:B------:R-:W-:Y:S02]  /*cf20*/  SEL R20, R22, RZ, P3 ;  /* 0x000000ff16147207 */ /* 0x000fe40001800000 */
[----:B------:R-:W-:Y:S02]  /*cf30*/  SEL R23, RZ, 0x4, P4 ;  /* 0x00000004ff177807 */ /* 0x000fe40002000000 */
[----:B------:R-:W-:Y:S02]  /*cf40*/  ISETP.NE.U32.AND P4, PT, R20, RZ, PT ;  /* 0x000000ff1400720c */ /* 0x000fe40003f85070 */
[----:B------:R-:W-:Y:S02]  /*cf50*/  SEL R20, R21, RZ, P3 ;  /* 0x000000ff15147207 */ /* 0x000fe40001800000 */
[----:B------:R-:W-:-:S02]  /*cf60*/  SEL R22, RZ, 0x4, P5 ;  /* 0x00000004ff167807 */ /* 0x000fc40002800000 */
[----:B------:R-:W-:Y:S01]  /*cf70*/  ISETP.NE.U32.AND P5, PT, R20, RZ, PT ;  /* 0x000000ff1400720c */ /* 0x000fe20003fa5070 */
[----:B------:R-:W-:Y:S01]  /*cf80*/  IMAD.U32 R20, RZ, RZ, UR11 ;  /* 0x0000000bff147e24 */ /* 0x000fe2000f8e00ff */
[----:B------:R-:W-:Y:S01]  /*cf90*/  USHF.L.U32 UR14, UR17, 0x6, URZ ;  /* 0x00000006110e7899 */ /* 0x000fe200080006ff */
[----:B------:R-:W-:Y:S02]  /*cfa0*/  SEL R21, R23, RZ, P3 ;  /* 0x000000ff17157207 */ /* 0x000fe40001800000 */
[----:B------:R-:W-:Y:S01]  /*cfb0*/  IMAD.WIDE R52, R20, 0x4, R52 ;  /* 0x0000000414347825 */ /* 0x000fe200078e0234 */
[----:B------:R-:W-:-:S04]  /*cfc0*/  SEL R20, R22, RZ, P3 ;  /* 0x000000ff16147207 */ /* 0x000fc80001800000 */
[----:B------:R2:W-:Y:S01]  /*cfd0*/  LDGSTS.E [R0+0x34000], desc[UR42][R52.64], P4 ;  /* 0x3400000034007fae */ /* 0x0005e2000a1a102a */
[----:B------:R-:W-:Y:S01]  /*cfe0*/  ISETP.NE.U32.AND P3, PT, R20, RZ, PT ;  /* 0x000000ff1400720c */ /* 0x000fe20003f65070 */
[----:B------:R-:W-:Y:S01]  /*cff0*/  IMAD.U32 R20, RZ, RZ, UR14 ;  /* 0x0000000eff147e24 */ /* 0x000fe2000f8e00ff */
[----:B------:R-:W-:Y:S01]  /*d000*/  ISETP.NE.U32.AND P4, PT, R21, RZ, PT ;  /* 0x000000ff1500720c */ /* 0x000fe20003f85070 */
[----:B------:R-:W-:Y:S01]  /*d010*/  IMAD.U32 R21, RZ, RZ, UR14 ;  /* 0x0000000eff157e24 */ /* 0x000fe2000f8e00ff */
[----:B------:R2:W-:Y:S03]  /*d020*/  STL.64 [R1+0x818], R52 ;  /* 0x0008183401007387 */ /* 0x0005e60000100a00 */
[----:B-1----:R-:W-:Y:S02]  /*d030*/  IMAD.WIDE R2, R21, 0x4, R224 ;  /* 0x0000000415027825 */ /* 0x002fe400078e02e0 */
[----:B------:R-:W4:Y:S02]  /*d040*/  LDL.LU.64 R224, [R1+0x938] ;  /* 0x0009380001e07983 */ /* 0x000f240000300a00 */
[----:B--2---:R-:W-:-:S04]  /*d050*/  IMAD.WIDE R54, R20, 0x4, R62 ;  /* 0x0000000414367825 */ /* 0x004fc800078e023e */
[----:B------:R-:W-:-:S04]  /*d060*/  IMAD.WIDE R56, R20, 0x4, R64 ;  /* 0x0000000414387825 */ /* 0x000fc800078e0240 */
        /* <DEDUP_REMOVED lines=18> */
[----:B---3--:R-:W-:-:S05]  /*d190*/  IMAD.WIDE R4, R20, 0x4, R4 ;  /* 0x0000000414047825 */ /* 0x008fca00078e0204 */
[----:B------:R-:W-:Y:S04]  /*d1a0*/  STL.64 [R1+0x178], R4 ;  /* 0x0001780401007387 */ /* 0x000fe80000100a00 */
[----:B------:R1:W-:Y:S01]  /*d1b0*/  STL.64 [R1+0x208], R2 ;  /* 0x0002080201007387 */ /* 0x0003e20000100a00 */
[----:B----4-:R-:W-:-:S03]  /*d1c0*/  IMAD.WIDE R250, R20, 0x4, R250 ;  /* 0x0000000414fa7825 */ /* 0x010fc600078e02fa */
[----:B------:R-:W2:Y:S04]  /*d1d0*/  LDL.LU.64 R62, [R1+0x930] ;  /* 0x00093000013e7983 */ /* 0x000ea80000300a00 */
[----:B------:R-:W-:Y:S01]  /*d1e0*/  STL.64 [R1+0x280], R54 ;  /* 0x0002803601007387 */ /* 0x000fe20000100a00 */
[----:B-1----:R-:W-:-:S03]  /*d1f0*/  IMAD.WIDE R2, R21, 0x4, R216 ;  /* 0x0000000415027825 */ /* 0x002fc600078e02d8 */
[----:B------:R-:W-:Y:S04]  /*d200*/  STL.64 [R1+0x820], R54 ;  /* 0x0008203601007387 */ /* 0x000fe80000100a00 */
[----:B------:R-:W3:Y:S01]  /*d210*/  LDL.LU.64 R216, [R1+0x928] ;  /* 0x0009280001d87983 */ /* 0x000ee20000300a00 */
[----:B------:R-:W-:-:S03]  /*d220*/  IMAD.WIDE R4, R20, 0x4, R208 ;  /* 0x0000000414047825 */ /* 0x000fc600078e02d0 */
[----:B------:R1:W-:Y:S04]  /*d230*/  STL.64 [R1+0x1f8], R2 ;  /* 0x0001f80201007387 */ /* 0x0003e80000100a00 */
[----:B------:R-:W-:Y:S04]  /*d240*/  STL.64 [R1+0x170], R250 ;  /* 0x000170fa01007387 */ /* 0x000fe80000100a00 */
[----:B------:R-:W4:Y:S04]  /*d250*/  LDL.LU.64 R64, [R1+0x920] ;  /* 0x0009200001407983 */ /* 0x000f280000300a00 */
[----:B------:R-:W-:Y:S01]  /*d260*/  STL.64 [R1+0x278], R56 ;  /* 0x0002783801007387 */ /* 0x000fe20000100a00 */
[----:B-1----:R-:W-:-:S03]  /*d270*/  IMAD.WIDE R2, R21, 0x4, R200 ;  /* 0x0000000415027825 */ /* 0x002fc600078e02c8 */
[----:B------:R-:W-:Y:S04]  /*d280*/  STL.64 [R1+0x828], R56 ;  /* 0x0008283801007387 */ /* 0x000fe80000100a00 */
[----:B------:R-:W3:Y:S04]  /*d290*/  LDL.LU.64 R208, [R1+0x918] ;  /* 0x0009180001d07983 */ /* 0x000ee80000300a00 */
[----:B------:R-:W3:Y:S04]  /*d2a0*/  LDL.LU.64 R200, [R1+0x910] ;  /* 0x0009100001c87983 */ /* 0x000ee80000300a00 */
[----:B------:R-:W-:Y:S04]  /*d2b0*/  STL.64 [R1+0x48], R4 ;  /* 0x0000480401007387 */ /* 0x000fe80000100a00 */
[----:B------:R1:W-:Y:S04]  /*d2c0*/  STL.64 [R1+0x1e8], R2 ;  /* 0x0001e80201007387 */ /* 0x0003e80000100a00 */
[----:B------:R-:W3:Y:S04]  /*d2d0*/  LDL.LU.64 R68, [R1+0x908] ;  /* 0x0009080001447983 */ /* 0x000ee80000300a00 */
[----:B------:R-:W-:Y:S01]  /*d2e0*/  STL.64 [R1+0x268], R28 ;  /* 0x0002681c01007387 */ /* 0x000fe20000100a00 */
[----:B-1----:R-:W-:-:S03]  /*d2f0*/  IMAD.WIDE R2, R21, 0x4, R192 ;  /* 0x0000000415027825 */ /* 0x002fc600078e02c0 */
[----:B------:R-:W-:Y:S04]  /*d300*/  STL.64 [R1+0x830], R28 ;  /* 0x0008301c01007387 */ /* 0x000fe80000100a00 */
[----:B------:R-:W3:Y:S04]  /*d310*/  LDL.LU.64 R192, [R1+0x900] ;  /* 0x0009000001c07983 */ /* 0x000ee80000300a00 */
        /* <DEDUP_REMOVED lines=11> */
[----:B------:R-:W3:Y:S01]  /*d3d0*/  LDL.LU.64 R176, [R1+0x8e0] ;  /* 0x0008e00001b07983 */ /* 0x000ee20000300a00 */
[----:B------:R-:W-:-:S03]  /*d3e0*/  IMAD.WIDE R28, R21, 0x4, R168 ;  /* 0x00000004151c7825 */ /* 0x000fc600078e02a8 */
[----:B------:R1:W-:Y:S04]  /*d3f0*/  STL.64 [R1+0x1b8], R2 ;  /* 0x0001b80201007387 */ /* 0x0003e80000100a00 */
[----:B------:R-:W3:Y:S01]  /*d400*/  LDL.LU.64 R80, [R1+0x8d8] ;  /* 0x0008d80001507983 */ /* 0x000ee20000300a00 */
[----:B------:R-:W-:-:S03]  /*d410*/  IMAD.WIDE R56, R21, 0x4, R160 ;  /* 0x0000000415387825 */ /* 0x000fc600078e02a0 */
[----:B------:R-:W-:Y:S04]  /*d420*/  STL.64 [R1+0x238], R10 ;  /* 0x0002380a01007387 */ /* 0x000fe80000100a00 */
[----:B------:R1:W-:Y:S04]  /*d430*/  STL.64 [R1+0x848], R10 ;  /* 0x0008480a01007387 */ /* 0x0003e80000100a00 */
[----:B------:R-:W3:Y:S04]  /*d440*/  LDL.LU.64 R168, [R1+0x8d0] ;  /* 0x0008d00001a87983 */ /* 0x000ee80000300a00 */
[----:B------:R-:W3:Y:S01]  /*d450*/  LDL.LU.64 R84, [R1+0x8c8] ;  /* 0x0008c80001547983 */ /* 0x000ee20000300a00 */
[----:B------:R-:W-:-:S03]  /*d460*/  IMAD.WIDE R54, R21, 0x4, R152 ;  /* 0x0000000415367825 */ /* 0x000fc600078e0298 */
[----:B------:R-:W-:Y:S04]  /*d470*/  STL.64 [R1+0x1a8], R28 ;  /* 0x0001a81c01007387 */ /* 0x000fe80000100a00 */
[----:B------:R-:W-:Y:S04]  /*d480*/  STL.64 [R1+0x230], R32 ;  /* 0x0002302001007387 */ /* 0x000fe80000100a00 */
[----:B------:R-:W3:Y:S04]  /*d490*/  LDL.LU.64 R160, [R1+0x8c0] ;  /* 0x0008c00001a07983 */ /* 0x000ee80000300a00 */
[----:B------:R-:W3:Y:S04]  /*d4a0*/  LDL.LU.64 R88, [R1+0x8b8] ;  /* 0x0008b80001587983 */ /* 0x000ee80000300a00 */
[----:B------:R-:W-:Y:S04]  /*d4b0*/  STL.64 [R1+0x198], R56 ;  /* 0x0001983801007387 */ /* 0x000fe80000100a00 */
[----:B------:R-:W-:Y:S04]  /*d4c0*/  STL.64 [R1+0x228], R34 ;  /* 0x0002282201007387 */ /* 0x000fe80000100a00 */
[----:B------:R-:W3:Y:S04]  /*d4d0*/  LDL.LU.64 R152, [R1+0x8b0] ;  /* 0x0008b00001987983 */ /* 0x000ee80000300a00 */
[----:B------:R-:W3:Y:S01]  /*d4e0*/  LDL.LU.64 R92, [R1+0x8a8] ;  /* 0x0008a800015c7983 */ /* 0x000ee20000300a00 */
[----:B-1----:R-:W-:-:S03]  /*d4f0*/  IMAD.WIDE R2, R21, 0x4, R136 ;  /* 0x0000000415027825 */ /* 0x002fc600078e0288 */
[----:B------:R-:W-:Y:S04]  /*d500*/  STL.64 [R1+0x188], R54 ;  /* 0x0001883601007387 */ /* 0x000fe80000100a00 */
[----:B------:R-:W-:Y:S04]  /*d510*/  STL.64 [R1+0x220], R12 ;  /* 0x0002200c01007387 */ /* 0x000fe80000100a00 */
[----:B------:R-:W3:Y:S04]  /*d520*/  LDL.LU.64 R144, [R1+0x8a0] ;  /* 0x0008a00001907983 */ /* 0x000ee80000300a00 */
[----:B------:R-:W3:Y:S04]  /*d530*/  LDL.LU.64 R96, [R1+0x898] ;  /* 0x0008980001607983 */ /* 0x000ee80000300a00 */
        /* <DEDUP_REMOVED lines=9> */
[----:B------:R-:W-:Y:S01]  /*d5d0*/  STL.64 [R1+0x200], R36 ;  /* 0x0002002401007387 */ /* 0x000fe20000100a00 */
[----:B------:R-:W-:-:S03]  /*d5e0*/  IMAD.WIDE R4, R20, 0x4, R142 ;  /* 0x0000000414047825 */ /* 0x000fc600078e028e */
[----:B------:R-:W3:Y:S04]  /*d5f0*/  LDL.LU.64 R120, [R1+0x870] ;  /* 0x0008700001787983 */ /* 0x000ee80000300a00 */
[----:B------:R-:W3:Y:S04]  /*d600*/  LDL.LU.64 R112, [R1+0x868] ;  /* 0x0008680001707983 */ /* 0x000ee80000300a00 */
[----:B------:R-:W-:Y:S04]  /*d610*/  STL.64 [R1+0x50], R26 ;  /* 0x0000501a01007387 */ /* 0x000fe80000100a00 */
[----:B------:R-:W-:Y:S01]  /*d620*/  STL.64 [R1+0x1f0], R38 ;  /* 0x0001f02601007387 */ /* 0x000fe20000100a00 */
[----:B------:R-:W-:-:S03]  /*d630*/  IMAD.WIDE R8, R20, 0x4, R150 ;  /* 0x0000000414087825 */ /* 0x000fc600078e0296 */
[----:B------:R-:W-:Y:S04]  /*d640*/  STL.64 [R1+0x1e0], R16 ;  /* 0x0001e01001007387 */ /* 0x000fe80000100a00 */
[----:B------:R-:W-:Y:S04]  /*d650*/  STL.64 [R1+0x1d0], R18 ;  /* 0x0001d01201007387 */ /* 0x000fe80000100a00 */
[----:B------:R-:W-:Y:S04]  /*d660*/  STL.64 [R1+0x1c0], R40 ;  /* 0x0001c02801007387 */ /* 0x000fe80000100a00 */
[----:B------:R-:W-:Y:S04]  /*d670*/  STL.64 [R1+0x1b0], R6 ;  /* 0x0001b00601007387 */ /* 0x000fe80000100a00 */
[----:B------:R-:W-:Y:S04]  /*d680*/  STL.64 [R1+0x1a0], R4 ;  /* 0x0001a00401007387 */ /* 0x000fe80000100a00 */
[----:B------:R-:W3:Y:S04]  /*d690*/  LDL.LU.64 R22, [R1+0x108] ;  /* 0x0001080001167983 */ /* 0x000ee80000300a00 */
[----:B------:R-:W3:Y:S04]  /*d6a0*/  LDL.LU.64 R42, [R1+0x110] ;  /* 0x00011000012a7983 */ /* 0x000ee80000300a00 */
[----:B------:R1:W-:Y:S04]  /*d6b0*/  STL.64 [R1+0x190], R8 ;  /* 0x0001900801007387 */ /* 0x0003e80000100a00 */
[----:B------:R-:W3:Y:S04]  /*d6c0*/  LDL.LU.64 R10, [R1+0x120] ;  /* 0x00012000010a7983 */ /* 0x000ee80000300a00 */
[----:B------:R-:W3:Y:S04]  /*d6d0*/  LDL.LU.64 R48, [R1+0x118] ;  /* 0x0001180001307983 */ /* 0x000ee80000300a00 */
[----:B------:R-:W3:Y:S04]  /*d6e0*/  LDL.LU.64 R50, [R1+0x158] ;  /* 0x0001580001327983 */ /* 0x000ee80000300a00 */
[----:B------:R-:W3:Y:S04]  /*d6f0*/  LDL.LU.64 R30, [R1+0x160] ;  /* 0x00016000011e7983 */ /* 0x000ee80000300a00 */
[----:B-1----:R-:W3:Y:S01]  /*d700*/  LDL.LU.64 R8, [R1+0x168] ;  /* 0x0001680001087983 */ /* 0x002ee20000300a00 */
[----:B------:R-:W-:-:S02]  /*d710*/  IMAD.U32 R46, RZ, RZ, UR14 ;  /* 0x0000000eff2e7e24 */ /* 0x000fc4000f8e00ff */
[----:B------:R-:W-:-:S04]  /*d720*/  IMAD.WIDE R158, R20, 0x4, R158 ;  /* 0x00000004149e7825 */ /* 0x000fc800078e029e */
[C---:B------:R-:W-:Y:S01]  /*d730*/  IMAD.WIDE R166, R20.reuse, 0x4, R166 ;  /* 0x0000000414a67825 */ /* 0x040fe200078e02a6 */
[----:B------:R1:W-:Y:S03]  /*d740*/  STL.64 [R1+0xf8], R158 ;  /* 0x0000f89e01007387 */ /* 0x0003e60000100a00 */
[C---:B------:R-:W-:Y:S01]  /*d750*/  IMAD.WIDE R174, R20.reuse, 0x4, R174 ;  /* 0x0000000414ae7825 */ /* 0x040fe200078e02ae */
[----:B------:R-:W-:Y:S03]  /*d760*/  STL.64 [R1+0xc8], R166 ;  /* 0x0000c8a601007387 */ /* 0x000fe60000100a00 */
[C---:B------:R-:W-:Y:S01]  /*d770*/  IMAD.WIDE R118, R20.reuse, 0x4, R182 ;  /* 0x0000000414767825 */ /* 0x040fe200078e02b6 */
[----:B------:R-:W-:Y:S03]  /*d780*/  STL.64 [R1+0x88], R174 ;  /* 0x000088ae01007387 */ /* 0x000fe60000100a00 */
[----:B------:R-:W-:Y:S01]  /*d790*/  IMAD.WIDE R58, R20, 0x4, R58 ;  /* 0x00000004143a7825 */ /* 0x000fe200078e023a */
[----:B------:R1:W-:Y:S03]  /*d7a0*/  STL.64 [R1+0x68], R118 ;  /* 0x0000687601007387 */ /* 0x0003e60000100a00 */
[----:B------:R-:W-:-:S04]  /*d7b0*/  IMAD.WIDE R60, R21, 0x4, R60 ;  /* 0x00000004153c7825 */ /* 0x000fc800078e023c */
[----:B--2---:R-:W-:-:S04]  /*d7c0*/  IMAD.WIDE R62, R21, 0x4, R62 ;  /* 0x00000004153e7825 */ /* 0x004fc800078e023e */
[----:B------:R-:W-:-:S04]  /*d7d0*/  IMAD.WIDE R66, R20, 0x4, R66 ;  /* 0x0000000414427825 */ /* 0x000fc800078e0242 */
[----:B------:R-:W-:-:S04]  /*d7e0*/  IMAD.WIDE R70, R20, 0x4, R70 ;  /* 0x0000000414467825 */ /* 0x000fc800078e0246 */
[----:B----4-:R-:W-:-:S04]  /*d7f0*/  IMAD.WIDE R64, R21, 0x4, R64 ;  /* 0x0000000415407825 */ /* 0x010fc800078e0240 */
[----:B------:R-:W-:-:S04]  /*d800*/  IMAD.WIDE R74, R20, 0x4, R74 ;  /* 0x00000004144a7825 */ /* 0x000fc800078e024a */
[----:B------:R-:W-:-:S04]  /*d810*/  IMAD.WIDE R78, R20, 0x4, R78 ;  /* 0x00000004144e7825 */ /* 0x000fc800078e024e */
[----:B------:R-:W-:-:S04]  /*d820*/  IMAD.WIDE R82, R20, 0x4, R82 ;  /* 0x0000000414527825 */ /* 0x000fc800078e0252 */
[----:B------:R-:W-:-:S04]  /*d830*/  IMAD.WIDE R86, R20, 0x4, R86 ;  /* 0x0000000414567825 */ /* 0x000fc800078e0256 */
[----:B------:R-:W-:-:S04]  /*d840*/  IMAD.WIDE R90, R20, 0x4, R90 ;  /* 0x00000004145a7825 */ /* 0x000fc800078e025a */
[----:B------:R-:W-:-:S04]  /*d850*/  IMAD.WIDE R94, R20, 0x4, R94 ;  /* 0x00000004145e7825 */ /* 0x000fc800078e025e */
[----:B---3--:R-:W-:-:S04]  /*d860*/  IMAD.WIDE R68, R21, 0x4, R68 ;  /* 0x0000000415447825 */ /* 0x008fc800078e0244 */
        /* <DEDUP_REMOVED lines=47> */
[----:B------:R-:W-:-:S04]  /*db60*/  IMAD.U32 R22, RZ, RZ, UR14 ;  /* 0x0000000eff167e24 */ /* 0x000fc8000f8e00ff */
[----:B------:R-:W-:Y:S02]  /*db70*/  IMAD.WIDE R22, R22, 0x4, R48 ;  /* 0x0000000416167825 */ /* 0x000fe400078e0230 */
[----:B------:R-:W2:Y:S02]  /*db80*/  S2R R49, SR_TID.X ;  /* 0x0000000000317919 */ /* 0x000ea40000002100 */
        /* <DEDUP_REMOVED lines=25> */
[----:B------:R-:W-:Y:S02]  /*dd20*/  IMAD.WIDE R20, R20, 0x4, R248 ;  /* 0x0000000414147825 */ /* 0x000fe400078e02f8 */
[----:B------:R-:W3:Y:S02]  /*dd30*/  LDL.LU.64 R248, [R1+0x860] ;  /* 0x0008600001f87983 */ /* 0x000ee40000300a00 */
[----:B------:R-:W-:-:S04]  /*dd40*/  IMAD.U32 R110, RZ, RZ, UR11 ;  /* 0x0000000bff6e7e24 */ /* 0x000fc8000f8e00ff */
[----:B------:R-:W-:-:S04]  /*dd50*/  IMAD.WIDE R110, R110, 0x4, R50 ;  /* 0x000000046e6e7825 */ /* 0x000fc800078e0232 */
[----:B------:R-:W-:Y:S01]  /*dd60*/  IMAD.U32 R50, RZ, RZ, UR11 ;  /* 0x0000000bff327e24 */ /* 0x000fe2000f8e00ff */
[----:B------:R-:W-:Y:S03]  /*dd70*/  LDGSTS.E [R0+0x34008], desc[UR42][R110.64], P5 ;  /* 0x340080006e007fae */ /* 0x000fe6000a9a102a */
[----:B------:R-:W-:Y:S01]  /*dd80*/  IMAD.WIDE R50, R50, 0x4, R30 ;  /* 0x0000000432327825 */ /* 0x000fe200078e021e */
[----:B--2---:R-:W-:-:S03]  /*dd90*/  SHF.R.U32.HI R31, RZ, 0x6, R49 ;  /* 0x00000006ff1f7819 */ /* 0x004fc60000011631 */
[----:B------:R-:W-:Y:S01]  /*dda0*/  IMAD.U32 R48, RZ, RZ, UR11 ;  /* 0x0000000bff307e24 */ /* 0x000fe2000f8e00ff */
[----:B------:R-:W-:Y:S01]  /*ddb0*/  SGXT.U32 R31, R31, 0x1 ;  /* 0x000000011f1f781a */ /* 0x000fe20000000000 */
[----:B------:R-:W-:Y:S02]  /*ddc0*/  LDGSTS.E [R0+0x36000], desc[UR42][R50.64], P4 ;  /* 0x3600000032007fae */ /* 0x000fe4000a1a102a */
[----:B------:R-:W-:Y:S01]  /*ddd0*/  IMAD.WIDE R48, R48, 0x4, R8 ;  /* 0x0000000430307825 */ /* 0x000fe200078e0208 */
[----:B------:R-:W-:-:S04]  /*dde0*/  LOP3.LUT R31, R31, 0x2, RZ, 0xfc, !PT ;  /* 0x000000021f1f7812 */ /* 0x000fc800078efcff */
[----:B------:R-:W-:Y:S01]  /*ddf0*/  LDGSTS.E [R0+0x36008], desc[UR42][R48.64], P3 ;  /* 0x3600800030007fae */ /* 0x000fe200099a102a */
[----:B------:R-:W-:-:S03]  /*de00*/  ISETP.GE.AND P5, PT, R31, R252, PT ;  /* 0x000000fc1f00720c */ /* 0x000fc60003fa6270 */
[----:B------:R-:W0:Y:S04]  /*de10*/  LDGDEPBAR ;  /* 0x00000000000079af */ /* 0x000e280000000000 */
[----:B------:R-:W5:Y:S04]  /*de20*/  LDL.LU R0, [R1+0x858] ;  /* 0x0008580001007983 */ /* 0x000f680000300800 */
[----:B------:R-:W2:Y:S04]  /*de30*/  LDL.64 R30, [R1+0x178] ;  /* 0x00017800011e7983 */ /* 0x000ea80000100a00 */
[----:B------:R-:W4:Y:S01]  /*de40*/  LDL.64 R150, [R1+0x48] ;  /* 0x0000480001967983 */ /* 0x000f220000100a00 */
[----:B------:R-:W-:-:S03]  /*de50*/  IMAD.U32 R44, RZ, RZ, UR14 ;  /* 0x0000000eff2c7e24 */ /* 0x000fc6000f8e00ff */
[----:B------:R-:W2:Y:S01]  /*de60*/  LDL.64 R142, [R1+0x1e8] ;  /* 0x0001e800018e7983 */ /* 0x000ea20000100a00 */
[----:B------:R-:W-:-:S03]  /*de70*/  IMAD.WIDE R44, R44, 0x4, R42 ;  /* 0x000000042c2c7825 */ /* 0x000fc600078e022a */
[----:B------:R-:W2:Y:S01]  /*de80*/  LDL.64 R134, [R1+0x1b8] ;  /* 0x0001b80001867983 */ /* 0x000ea20000100a00 */
[----:B------:R-:W-:-:S03]  /*de90*/  IMAD.U32 R42, RZ, RZ, UR14 ;  /* 0x0000000eff2a7e24 */ /* 0x000fc6000f8e00ff */
[----:B------:R-:W2:Y:S01]  /*dea0*/  LDL.64 R182, [R1+0x190] ;  /* 0x0001900001b67983 */ /* 0x000ea20000100a00 */
[----:B------:R-:W-:-:S03]  /*deb0*/  IMAD.WIDE R42, R42, 0x4, R10 ;  /* 0x000000042a2a7825 */ /* 0x000fc600078e020a */
[----:B---3--:R-:W-:Y:S04]  /*dec0*/  LDGSTS.E [R248+0x10000], desc[UR42][R58.64], P1 ;  /* 0x100000003af87fae */ /* 0x008fe800089a102a */
        /* <DEDUP_REMOVED lines=31> */
[----:B--2---:R-:W-:Y:S04]  /*e0c0*/  LDGSTS.E [R249+0x10100], desc[UR42][R30.64], P1 ;  /* 0x101000001ef97fae */ /* 0x004fe800089a102a */
[----:B------:R-:W-:Y:S04]  /*e0d0*/  LDGSTS.E [R249+0x10500], desc[UR42][R250.64], P1 ;  /* 0x10500000faf97fae */ /* 0x000fe800089a102a */
[----:B----4-:R-:W-:Y:S04]  /*e0e0*/  LDGSTS.E [R249+0x10900], desc[UR42][R150.64], P1 ;  /* 0x1090000096f97fae */ /* 0x010fe800089a102a */
[----:B------:R-:W-:Y:S04]  /*e0f0*/  LDGSTS.E [R249+0x10d00], desc[UR42][R66.64], P1 ;  /* 0x10d0000042f97fae */ /* 0x000fe800089a102a */
[----:B------:R-:W2:Y:S04]  /*e100*/  LDL.LU.64 R250, [R1+0x850] ;  /* 0x0008500001fa7983 */ /* 0x000ea80000300a00 */
[----:B------:R-:W2:Y:S04]  /*e110*/  LDL.64 R10, [R1+0x208] ;  /* 0x00020800010a7983 */ /* 0x000ea80000100a00 */
[----:B------:R-:W3:Y:S04]  /*e120*/  LDL.64 R8, [R1+0x1f8] ;  /* 0x0001f80001087983 */ /* 0x000ee80000100a00 */
[----:B------:R-:W4:Y:S04]  /*e130*/  LDL.64 R30, [R1+0x1d8] ;  /* 0x0001d800011e7983 */ /* 0x000f280000100a00 */
[----:B------:R-:W4:Y:S04]  /*e140*/  LDL.64 R126, [R1+0x1c8] ;  /* 0x0001c800017e7983 */ /* 0x000f280000100a00 */
        /* <DEDUP_REMOVED lines=29> */
[----:B---3--:R-:W-:Y:S04]  /*e320*/  LDGSTS.E [R250+0x10600], desc[UR42][R8.64], P1 ;  /* 0x1060000008fa7fae */ /* 0x008fe800089a102a */
[----:B------:R-:W-:Y:S04]  /*e330*/  LDGSTS.E [R250+0x10a00], desc[UR42][R142.64], P1 ;  /* 0x10a000008efa7fae */ /* 0x000fe800089a102a */
[----:B----4-:R-:W-:Y:S04]  /*e340*/  LDGSTS.E [R250+0x10e00], desc[UR42][R30.64], P1 ;  /* 0x10e000001efa7fae */ /* 0x010fe800089a102a */
[----:B------:R-:W2:Y:S04]  /*e350*/  LDL.LU.64 R10, [R1+0x848] ;  /* 0x00084800010a7983 */ /* 0x000ea80000300a00 */
[----:B------:R-:W-:Y:S04]  /*e360*/  LDGSTS.E [R250+0x11200], desc[UR42][R126.64], P1 ;  /* 0x112000007efa7fae */ /* 0x000fe800089a102a */
[----:B------:R-:W3:Y:S04]  /*e370*/  LDL.LU.64 R8, [R1+0x840] ;  /* 0x0008400001087983 */ /* 0x000ee80000300a00 */
[----:B------:R-:W-:Y:S04]  /*e380*/  LDGSTS.E [R250+0x11600], desc[UR42][R134.64], P1 ;  /* 0x1160000086fa7fae */ /* 0x000fe800089a102a */
[----:B------:R-:W4:Y:S04]  /*e390*/  LDL.LU.64 R30, [R1+0x838] ;  /* 0x00083800011e7983 */ /* 0x000f280000300a00 */
[----:B------:R-:W-:Y:S04]  /*e3a0*/  LDGSTS.E [R250+0x11a00], desc[UR42][R28.64], P1 ;  /* 0x11a000001cfa7fae */ /* 0x000fe800089a102a */
[----:B------:R-:W-:Y:S04]  /*e3b0*/  LDGSTS.E [R250+0x11e00], desc[UR42][R56.64], P1 ;  /* 0x11e0000038fa7fae */ /* 0x000fe800089a102a */
[----:B------:R-:W-:Y:S04]  /*e3c0*/  LDGSTS.E [R250+0x12200], desc[UR42][R54.64], P1 ;  /* 0x1220000036fa7fae */ /* 0x000fe800089a102a */
[----:B------:R-:W2:Y:S04]  /*e3d0*/  LDL.LU.64 R28, [R1+0x830] ;  /* 0x00083000011c7983 */ /* 0x000ea80000300a00 */
[----:B------:R-:W2:Y:S04]  /*e3e0*/  LDL.LU.64 R56, [R1+0x828] ;  /* 0x0008280001387983 */ /* 0x000ea80000300a00 */
[----:B------:R-:W2:Y:S04]  /*e3f0*/  LDL.LU.64 R54, [R1+0x820] ;  /* 0x0008200001367983 */ /* 0x000ea80000300a00 */
        /* <DEDUP_REMOVED lines=20> */
[----:B------:R-:W5:Y:S04]  /*e540*/  LDL.LU.64 R52, [R1+0x818] ;  /* 0x0008180001347983 */ /* 0x000f680000300a00 */
[----:B------:R-:W-:Y:S04]  /*e550*/  LDGSTS.E [R250+0x17600], desc[UR42][R236.64], P1 ;  /* 0x17600000ecfa7fae */ /* 0x000fe800089a102a */
[----:B------:R-:W5:Y:S04]  /*e560*/  LDL.LU.64 R2, [R1+0x810] ;  /* 0x0008100001027983 */ /* 0x000f680000300a00 */
[----:B------:R-:W-:Y:S04]  /*e570*/  LDGSTS.E [R250+0x17a00], desc[UR42][R244.64], P1 ;  /* 0x17a00000f4fa7fae */ /* 0x000fe800089a102a */
[----:B------:R-:W5:Y:S04]  /*e580*/  LDL.LU.64 R24, [R1+0x808] ;  /* 0x0008080001187983 */ /* 0x000f680000300a00 */
[----:B------:R-:W-:Y:S04]  /*e590*/  LDGSTS.E [R250+0x17e00], desc[UR42][R22.64], P1 ;  /* 0x17e0000016fa7fae */ /* 0x000fe800089a102a */
[----:B------:R-:W5:Y:S04]  /*e5a0*/  LDL.LU.64 R26, [R1+0x800] ;  /* 0x00080000011a7983 */ /* 0x000f680000300a00 */
[----:B--2---:R-:W-:Y:S04]  /*e5b0*/  LDGSTS.E [R251+0x10300], desc[UR42][R54.64], P1 ;  /* 0x1030000036fb7fae */ /* 0x004fe800089a102a */
[----:B------:R-:W-:Y:S04]  /*e5c0*/  LDGSTS.E [R251+0x10700], desc[UR42][R56.64], P1 ;  /* 0x1070000038fb7fae */ /* 0x000fe800089a102a */
[----:B------:R-:W-:Y:S04]  /*e5d0*/  LDGSTS.E [R251+0x10b00], desc[UR42][R28.64], P1 ;  /* 0x10b000001cfb7fae */ /* 0x000fe800089a102a */
[----:B------:R-:W5:Y:S04]  /*e5e0*/  LDL.LU.64 R54, [R1+0x7f8] ;  /* 0x0007f80001367983 */ /* 0x000f680000300a00 */
[----:B------:R-:W5:Y:S04]  /*e5f0*/  LDL.LU.64 R56, [R1+0x7f0] ;  /* 0x0007f00001387983 */ /* 0x000f680000300a00 */
[----:B------:R-:W5:Y:S04]  /*e600*/  LDL.LU.64 R28, [R1+0x7e8] ;  /* 0x0007e800011c7983 */ /* 0x000f680000300a00 */
[----:B----4-:R-:W-:Y:S04]  /*e610*/  LDGSTS.E [R251+0x10f00], desc[UR42][R30.64], P1 ;  /* 0x10f000001efb7fae */ /* 0x010fe800089a102a */
[----:B---3--:R-:W-:Y:S04]  /*e620*/  LDGSTS.E [R251+0x11300], desc[UR42][R8.64], P1 ;  /* 0x1130000008fb7fae */ /* 0x008fe800089a102a */
[----:B------:R-:W-:Y:S04]  /*e630*/  LDGSTS.E [R251+0x11700], desc[UR42][R10.64], P1 ;  /* 0x117000000afb7fae */ /* 0x000fe800089a102a */
[----:B------:R-:W5:Y:S04]  /*e640*/  LDL.LU.64 R30, [R1+0x7e0] ;  /* 0x0007e000011e7983 */ /* 0x000f680000300a00 */
[----:B------:R-:W5:Y:S04]  /*e650*/  LDL.LU.64 R8, [R1+0x7d8] ;  /* 0x0007d80001087983 */ /* 0x000f680000300a00 */
[----:B------:R-:W5:Y:S04]  /*e660*/  LDL.LU.64 R10, [R1+0x7d0] ;  /* 0x0007d000010a7983 */ /* 0x000f680000300a00 */
[----:B------:R-:W-:Y:S04]  /*e670*/  LDGSTS.E [R251+0x11b00], desc[UR42][R32.64], P1 ;  /* 0x11b0000020fb7fae */ /* 0x000fe800089a102a */
[----:B------:R-:W-:Y:S04]  /*e680*/  LDGSTS.E [R251+0x11f00], desc[UR42][R34.64], P1 ;  /* 0x11f0000022fb7fae */ /* 0x000fe800089a102a */
[----:B------:R-:W-:Y:S04]  /*e690*/  LDGSTS.E [R251+0x12300], desc[UR42][R12.64], P1 ;  /* 0x123000000cfb7fae */ /* 0x000fe800089a102a */
[----:B------:R-:W5:Y:S04]  /*e6a0*/  LDL.LU.64 R32, [R1+0x7c8] ;  /* 0x0007c80001207983 */ /* 0x000f680000300a00 */
[----:B------:R-:W5:Y:S04]  /*e6b0*/  LDL.LU.64 R34, [R1+0x7c0] ;  /* 0x0007c00001227983 */ /* 0x000f680000300a00 */
[----:B------:R-:W2:Y:S04]  /*e6c0*/  LDL.LU.64 R126, [R1+0x248] ;  /* 0x00024800017e7983 */ /* 0x000ea80000300a00 */
[----:B------:R-:W5:Y:S04]  /*e6d0*/  LDL.LU.64 R12, [R1+0x7b8] ;  /* 0x0007b800010c7983 */ /* 0x000f680000300a00 */
[----:B------:R-:W-:Y:S04]  /*e6e0*/  LDGSTS.E [R251+0x12700], desc[UR42][R14.64], P1 ;  /* 0x127000000efb7fae */ /* 0x000fe800089a102a */
[----:B------:R-:W-:Y:S04]  /*e6f0*/  LDGSTS.E [R251+0x12b00], desc[UR42][R246.64], P1 ;  /* 0x12b00000f6fb7fae */ /* 0x000fe800089a102a */
        /* <DEDUP_REMOVED lines=15> */
[----:B------:R-:W3:Y:S04]  /*e7f0*/  LDL.LU.64 R4, [R1+0x770] ;  /* 0x0007700001047983 */ /* 0x000ee80000300a00 */
[----:B------:R-:W-:Y:S04]  /*e800*/  LDGSTS.E [R251+0x14b00], desc[UR42][R182.64], P1 ;  /* 0x14b00000b6fb7fae */ /* 0x000fe800089a102a */
[----:B------:R1:W-:Y:S04]  /*e810*/  LDGSTS.E [R251+0x14f00], desc[UR42][R158.64], P1 ;  /* 0x14f000009efb7fae */ /* 0x0003e800089a102a */
[----:B------:R-:W-:Y:S04]  /*e820*/  LDGSTS.E [R251+0x15300], desc[UR42][R166.64], P1 ;  /* 0x15300000a6fb7fae */ /* 0x000fe800089a102a */
[----:B------:R-:W-:Y:S04]  /*e830*/  LDGSTS.E [R251+0x15700], desc[UR42][R174.64], P1 ;  /* 0x15700000aefb7fae */ /* 0x000fe800089a102a */
[----:B------:R4:W-:Y:S01]  /*e840*/  LDGSTS.E [R251+0x15b00], desc[UR42][R118.64], P1 ;  /* 0x15b0000076fb7fae */ /* 0x0009e200089a102a */
[----:B------:R-:W-:Y:S01]  /*e850*/  USHF.R.S32.HI UR10, URZ, 0x1f, UR11 ;  /* 0x0000001fff0a7899 */ /* 0x000fe2000801140b */
[----:B-1----:R-:W1:Y:S02]  /*e860*/  LDC R159, c[0x0][0x3a0] ;  /* 0x0000e800ff9f7b82 */ /* 0x002e640000000800 */
[----:B------:R1:W-:Y:S01]  /*e870*/  LDGSTS.E [R251+0x15f00], desc[UR42][R190.64], P1 ;  /* 0x15f00000befb7fae */ /* 0x0003e200089a102a */
[----:B------:R-:W-:-:S03]  /*e880*/  USHF.L.U32 UR69, UR11, 0x2, URZ ;  /* 0x000000020b457899 */ /* 0x000fc600080006ff */
[----:B------:R1:W-:Y:S01]  /*e890*/  LDGSTS.E [R251+0x16300], desc[UR42][R198.64], P1 ;  /* 0x16300000c6fb7fae */ /* 0x0003e200089a102a */
[----:B----4-:R-:W-:-:S03]  /*e8a0*/  SEL R118, RZ, 0x4, P5 ;  /* 0x00000004ff767807 */ /* 0x010fc60002800000 */
[----:B------:R4:W-:Y:S01]  /*e8b0*/  LDGSTS.E [R251+0x16700], desc[UR42][R206.64], P1 ;  /* 0x16700000cefb7fae */ /* 0x0009e200089a102a */
[----:B------:R-:W-:-:S03]  /*e8c0*/  SEL R118, R118, RZ, P2 ;  /* 0x000000ff76767207 */ /* 0x000fc60001000000 */
[----:B------:R4:W-:Y:S01]  /*e8d0*/  LDGSTS.E [R251+0x16b00], desc[UR42][R214.64], P1 ;  /* 0x16b00000d6fb7fae */ /* 0x0009e200089a102a */
[----:B------:R-:W-:-:S03]  /*e8e0*/  USHF.L.U64.HI UR41, UR11, 0x2, UR10 ;  /* 0x000000020b297899 */ /* 0x000fc6000801020a */
[----:B------:R4:W-:Y:S01]  /*e8f0*/  LDGSTS.E [R251+0x16f00], desc[UR42][R222.64], P1 ;  /* 0x16f00000defb7fae */ /* 0x0009e200089a102a */
[----:B------:R-:W-:-:S03]  /*e900*/  ISETP.NE.U32.AND P3, PT, R118, RZ, PT ;  /* 0x000000ff7600720c */ /* 0x000fc60003f65070 */
[----:B------:R4:W-:Y:S04]  /*e910*/  LDGSTS.E [R251+0x17300], desc[UR42][R230.64], P1 ;  /* 0x17300000e6fb7fae */ /* 0x0009e800089a102a */
[----:B------:R4:W-:Y:S04]  /*e920*/  LDGSTS.E [R251+0x17700], desc[UR42][R238.64], P1 ;  /* 0x17700000eefb7fae */ /* 0x0009e800089a102a */
[----:B------:R4:W-:Y:S04]  /*e930*/  LDGSTS.E [R251+0x17b00], desc[UR42][R46.64], P1 ;  /* 0x17b000002efb7fae */ /* 0x0009e800089a102a */
[----:B------:R4:W-:Y:S04]  /*e940*/  LDGSTS.E [R251+0x17f00], desc[UR42][R20.64], P1 ;  /* 0x17f0000014fb7fae */ /* 0x0009e800089a102a */
[----:B------:R-:W0:Y:S01]  /*e950*/  LDGDEPBAR ;  /* 0x00000000000079af */ /* 0x000e220000000000 */
[----:B-1----:R-:W-:Y:S01]  /*e960*/  VIADD R159, R159, 0x3f ;  /* 0x0000003f9f9f7836 */ /* 0x002fe20000000000 */
[----:B------:R-:W-:-:S04]  /*e970*/  DEPBAR.LE SB0, 0x2 ;  /* 0x000080800000791a */ /* 0x000fc80000000000 */
[----:B------:R-:W-:Y:S01]  /*e980*/  BAR.SYNC.DEFER_BLOCKING 0x0 ;  /* 0x0000000000007b1d */ /* 0x000fe20000010000 */
[----:B--2---:R-:W-:-:S04]  /*e990*/  IADD3 R118, P1, PT, R126, UR69, RZ ;  /* 0x000000457e767c10 */ /* 0x004fc8000ff3e0ff */
[----:B------:R-:W-:Y:S02]  /*e9a0*/  IADD3.X R119, PT, PT, R127, UR41, RZ, P1, !PT ;  /* 0x000000297f777c10 */ /* 0x000fe40008ffe4ff */
[----:B---3--:R-:W-:-:S04]  /*e9b0*/  IADD3 R126, P5, PT, R4, UR69, RZ ;  /* 0x00000045047e7c10 */ /* 0x008fc8000ffbe0ff */
[----:B------:R-:W-:Y:S02]  /*e9c0*/  IADD3.X R127, PT, PT, R5, UR41, RZ, P5, !PT ;  /* 0x00000029057f7c10 */ /* 0x000fe4000affe4ff */
[----:B------:R4:W5:Y:S01]  /*e9d0*/  LDL.LU.64 R4, [R1+0x768] ;  /* 0x0007680001047983 */ /* 0x0009620000300a00 */
[----:B------:R-:W-:-:S04]  /*e9e0*/  ISETP.NE.U32.AND P1, PT, RZ, UR8, PT ;  /* 0x00000008ff007c0c */ /* 0x000fc8000bf25070 */
[----:B------:R-:W-:-:S13]  /*e9f0*/  ISETP.LT.OR P4, PT, R159, 0x40, P1 ;  /* 0x000000409f00780c */ /* 0x000fda0000f81670 */
[----:B----4-:R-:W-:Y:S05]  /*ea00*/  @P4 BRA `(.L_x_6) ;  /* 0x0000000000d84947 */ /* 0x010fea0003800000 */
[----:B------:R-:W-:Y:S02]  /*ea10*/  USHF.R.U32.HI UR8, URZ, 0x4, UR33 ;  /* 0x00000004ff087899 */ /* 0x000fe40008011621 */
[----:B------:R-:W-:Y:S02]  /*ea20*/  UIADD3 UR5, UPT, UPT, UR33, 0x30000, URZ ;  /* 0x0003000021057890 */ /* 0x000fe4000fffe0ff */
[----:B------:R-:W-:Y:S02]  /*ea30*/  USGXT.U32 UR8, UR8, 0xe ;  /* 0x0000000e0808789a */ /* 0x000fe40008000000 */
[----:B------:R-:W-:Y:S02]  /*ea40*/  USHF.R.U32.HI UR5, URZ, 0x4, UR5 ;  /* 0x00000004ff057899 */ /* 0x000fe40008011605 */
[----:B------:R-:W-:Y:S02]  /*ea50*/  UIADD3 UR26, UP1, UPT, UR8, 0x2, URZ ;  /* 0x00000002081a7890 */ /* 0x000fe4000ff3e0ff */
[----:B------:R-:W-:Y:S01]  /*ea60*/  USGXT.U32 UR12, UR5, 0xe ;  /* 0x0000000e050c789a */ /* 0x000fe20008000000 */
[----:B------:R-:W-:Y:S01]  /*ea70*/  UMOV UR4, URZ ;  /* 0x000000ff00047c82 */ /* 0x000fe20008000000 */
[----:B------:R-:W-:Y:S01]  /*ea80*/  UMOV UR6, URZ ;  /* 0x000000ff00067c82 */ /* 0x000fe20008000000 */
[----:B------:R-:W-:-:S02]  /*ea90*/  UIADD3.X UR27, UPT, UPT, UR4, 0x40004040, URZ, UP1, !UPT ;  /* 0x40004040041b7890 */ /* 0x000fc40008ffe4ff */
[----:B------:R-:W-:Y:S01]  /*eaa0*/  UIADD3 UR44, UP1, UPT, UR12, 0x2, URZ ;  /* 0x000000020c2c7890 */ /* 0x000fe2000ff3e0ff */
[----:B------:R-:W-:Y:S01]  /*eab0*/  UMOV UR4, UR40 ;  /* 0x0000002800047c82 */ /* 0x000fe20008000000 */
[----:B------:R-:W-:Y:S02]  /*eac0*/  UMOV UR5, URZ ;  /* 0x000000ff00057c82 */ /* 0x000fe40008000000 */
[----:B------:R-:W-:Y:S01]  /*ead0*/  UIADD3.X UR45, UPT, UPT, UR6, 0x40004040, URZ, UP1, !UPT ;  /* 0x40004040062d7890 */ /* 0x000fe20008ffe4ff */
[----:B------:R-:W-:Y:S01]  /*eae0*/  UMOV UR15, UR4 ;  /* 0x00000004000f7c82 */ /* 0x000fe20008000000 */
[----:B------:R-:W-:Y:S02]  /*eaf0*/  UIADD3.64 UR6, UPT, UPT, UR26, 0x2, URZ ;  /* 0x000000021a067897 */ /* 0x000fe4000fffe0ff */
[----:B------:R-:W-:Y:S02]  /*eb00*/  UIADD3.64 UR4, UPT, UPT, UR44, 0x2, URZ ;  /* 0x000000022c047897 */ /* 0x000fe4000fffe0ff */
[----:B------:R-:W-:-:S02]  /*eb10*/  UIADD3.64 UR48, UPT, UPT, UR26, 0x4, URZ ;  /* 0x000000041a307897 */ /* 0x000fc4000fffe0ff */
[----:B------:R-:W-:Y:S02]  /*eb20*/  UIADD3.64 UR46, UPT, UPT, UR44, 0x4, URZ ;  /* 0x000000042c2e7897 */ /* 0x000fe4000fffe0ff */
[----:B------:R-:W-:Y:S02]  /*eb30*/  UIADD3.64 UR52, UPT, UPT, UR26, 0x7fe, URZ ;  /* 0x000007fe1a347897 */ /* 0x000fe4000fffe0ff */
[----:B------:R-:W-:Y:S02]  /*eb40*/  UIADD3.64 UR50, UPT, UPT, UR44, 0x1fe, URZ ;  /* 0x000001fe2c327897 */ /* 0x000fe4000fffe0ff */
[----:B------:R-:W-:Y:S02]  /*eb50*/  UIADD3.64 UR56, UPT, UPT, UR26, 0x800, URZ ;  /* 0x000008001a387897 */ /* 0x000fe4000fffe0ff */
[----:B------:R-:W-:Y:S02]  /*eb60*/  UIADD3.64 UR54, UPT, UPT, UR44, 0x200, URZ ;  /* 0x000002002c367897 */ /* 0x000fe4000fffe0ff */
[----:B------:R-:W-:-:S02]  /*eb70*/  UIADD3.64 UR60, UPT, UPT, UR26, 0x802, URZ ;  /* 0x000008021a3c7897 */ /* 0x000fc4000fffe0ff */
[----:B------:R-:W-:Y:S01]  /*eb80*/  UIADD3.64 UR58, UPT, UPT, UR44, 0x202, URZ ;  /* 0x000002022c3a7897 */ /* 0x000fe2000fffe0ff */
[----:B------:R-:W-:Y:S01]  /*eb90*/  UMOV UR20, 0x0 ;  /* 0x0000000000147882 */ /* 0x000fe20000000000 */
[----:B------:R-:W-:Y:S01]  /*eba0*/  UMOV UR21, 0x4400910 ;  /* 0x0440091000157882 */ /* 0x000fe20000000000 */
[----:B------:R-:W-:Y:S01]  /*ebb0*/  UIADD3.64 UR64, UPT, UPT, UR26, 0x804, URZ ;  /* 0x000008041a407897 */ /* 0x000fe2000fffe0ff */
[----:B------:R-:W-:Y:S01]  /*ebc0*/  UMOV UR9, 0x40004040 ;  /* 0x4000404000097882 */ /* 0x000fe20000000000 */
[----:B------:R-:W-:Y:S01]  /*ebd0*/  UIADD3.64 UR62, UPT, UPT, UR44, 0x204, URZ ;  /* 0x000002042c3e7897 */ /* 0x000fe2000fffe0ff */
[----:B------:R-:W-:Y:S01]  /*ebe0*/  UMOV UR13, 0x40004040 ;  /* 0x40004040000d7882 */ /* 0x000fe20000000000 */
[----:B------:R-:W-:Y:S01]  /*ebf0*/  UMOV UR22, 0x0 ;  /* 0x0000000000167882 */ /* 0x000fe20000000000 */
[----:B------:R-:W-:Y:S01]  /*ec00*/  UMOV UR23, 0x4400910 ;  /* 0x0440091000177882 */ /* 0x000fe20000000000 */
[----:B------:R-:W-:Y:S01]  /*ec10*/  UMOV UR18, 0x0 ;  /* 0x0000000000127882 */ /* 0x000fe20000000000 */
[----:B------:R-:W-:Y:S01]  /*ec20*/  UMOV UR19, 0x4400910 ;  /* 0x0440091000137882 */ /* 0x000fe20000000000 */
[----:B------:R1:W-:Y:S01]  /*ec30*/  UTCHMMA gdesc[UR12], gdesc[UR8], tmem[UR32], tmem[UR20], idesc[UR21], !UPT ;  /* 0x00ff14080c0075ea */ /* 0x0003e2000f800020 */
[----:B------:R-:W-:Y:S01]  /*ec40*/  UMOV UR28, 0x0 ;  /* 0x00000000001c7882 */ /* 0x000fe20000000000 */
[----:B------:R-:W-:Y:S01]  /*ec50*/  UMOV UR29, 0x4400910 ;  /* 0x04400910001d7882 */ /* 0x000fe20000000000 */
[----:B------:R1:W-:Y:S01]  /*ec60*/  UTCHMMA gdesc[UR44], gdesc[UR26], tmem[UR32], tmem[UR22], idesc[UR23], UPT ;  /* 0x00ff161a2c0075ea */ /* 0x0003e2000b800020 */
        /* <DEDUP_REMOVED lines=12> */
[----:B------:R1:W-:Y:S01]  /*ed30*/  UTCHMMA gdesc[UR58], gdesc[UR60], tmem[UR32], tmem[UR34], idesc[UR35], UPT ;  /* 0x00ff223c3a0075ea */ /* 0x0003e2000b800020 */
[----:B------:R1:W-:Y:S01]  /*ed40*/  UTCHMMA gdesc[UR62], gdesc[UR64], tmem[UR32], tmem[UR38], idesc[UR39], UPT ;  /* 0x00ff26403e0075ea */ /* 0x0003e2000b800020 */
[----:B------:R1:W-:Y:S01]  /*ed50*/  UTCBAR [UR15], URZ ;  /* 0x000000ff0f0073e9 */ /* 0x0003e200080000ff */
[----:B------:R-:W-:Y:S01]  /*ed60*/  NOP ;  /* 0x0000000000007918 */ /* 0x000fe20000000000 */
.L_x_6:
[----:B------:R-:W2:Y:S01]  /*ed70*/  LDL.LU.64 R166, [R1+0x138] ;  /* 0x0001380001a67983 */ /* 0x000ea20000300a00 */
[----:B-----5:R-:W-:-:S03]  /*ed80*/  LOP3.LUT R158, R3, 0x40, RZ, 0x3c, !PT ;  /* 0x00000040039e7812 */ /* 0x020fc600078e3cff */
[----:B------:R-:W3:Y:S02]  /*ed90*/  LDL.LU.64 R174, [R1+0x150] ;  /* 0x0001500001ae7983 */ /* 0x000ee40000300a00 */
[----:B------:R-:W-:Y:S02]  /*eda0*/  VIADD R158, R158, UR33 ;  /* 0x000000219e9e7c36 */ /* 0x000fe40008000000 */
[----:B------:R4:W-:Y:S04]  /*edb0*/  STL.64 [R1+0x7f8], R214 ;  /* 0x0007f8d601007387 */ /* 0x0009e80000100a00 */
[----:B----4-:R-:W4:Y:S04]  /*edc0*/  LDL.LU R214, [R1+0x6d8] ;  /* 0x0006d80001d67983 */ /* 0x010f280000300800 */
[----:B------:R1:W-:Y:S01]  /*edd0*/  STL.64 [R1+0x7f0], R222 ;  /* 0x0007f0de01007387 */ /* 0x0003e20000100a00 */
[----:B------:R-:W-:Y:S06]  /*ede0*/  BAR.SYNC.DEFER_BLOCKING 0x0 ;  /* 0x0000000000007b1d */ /* 0x000fec0000010000 */
[----:B-1----:R-:W2:Y:S01]  /*edf0*/  LDL.LU.64 R222, [R1+0x130] ;  /* 0x0001300001de7983 */ /* 0x002ea20000300a00 */
[----:B------:R-:W1:Y:S03]  /*ee00*/  S2R R215, SR_TID.X ;  /* 0x0000000000d77919 */ /* 0x000e660000002100 */
[----:B------:R-:W-:Y:S04]  /*ee10*/  STL.64 [R1+0x7e8], R230 ;  /* 0x0007e8e601007387 */ /* 0x000fe80000100a00 */
[----:B------:R1:W-:Y:S04]  /*ee20*/  STL.64 [R1+0x7e0], R238 ;  /* 0x0007e0ee01007387 */ /* 0x0003e80000100a00 */
[----:B-1----:R-:W3:Y:S01]  /*ee30*/  LDL.LU.64 R238, [R1+0x148] ;  /* 0x0001480001ee7983 */ /* 0x002ee20000300a00 */
[----:B------:R-:W-:-:S02]  /*ee40*/  SHF.R.U32.HI R159, RZ, 0x6, R215 ;  /* 0x00000006ff9f7819 */ /* 0x000fc400000116d7 */
[----:B------:R-:W-:Y:S02]  /*ee50*/  SHF.R.U32.HI R215, RZ, 0x6, R215 ;  /* 0x00000006ffd77819 */ /* 0x000fe400000116d7 */
[----:B------:R-:W-:Y:S02]  /*ee60*/  SGXT.U32 R159, R159, 0x1 ;  /* 0x000000019f9f781a */ /* 0x000fe40000000000 */
[----:B------:R-:W-:Y:S02]  /*ee70*/  SGXT.U32 R215, R215, 0x1 ;  /* 0x00000001d7d7781a */ /* 0x000fe40000000000 */
[----:B------:R-:W-:Y:S02]  /*ee80*/  LOP3.LUT R159, R159, 0x22, RZ, 0xfc, !PT ;  /* 0x000000229f9f7812 */ /* 0x000fe400078efcff */
[----:B------:R-:W-:Y:S02]  /*ee90*/  LOP3.LUT R215, R215, 0x20, RZ, 0xfc, !PT ;  /* 0x00000020d7d77812 */ /* 0x000fe400078efcff */
[-C--:B------:R-:W-:Y:S01]  /*eea0*/  ISETP.GE.AND P4, PT, R159, R252.reuse, PT ;  /* 0x000000fc9f00720c */ /* 0x080fe20003f86270 */
[----:B------:R-:W-:Y:S04]  /*eeb0*/  STL.64 [R1+0x7d8], R46 ;  /* 0x0007d82e01007387 */ /* 0x000fe80000100a00 */
[----:B------:R1:W-:Y:S04]  /*eec0*/  STL [R1+0x7c8], R0 ;  /* 0x0007c80001007387 */ /* 0x0003e80000100800 */
[----:B------:R-:W-:Y:S04]  /*eed0*/  STL.64 [R1+0x7c0], R20 ;  /* 0x0007c01401007387 */ /* 0x000fe80000100a00 */
[----:B------:R-:W-:Y:S04]  /*eee0*/  STL.64 [R1+0x7a8], R248 ;  /* 0x0007a8f801007387 */ /* 0x000fe80000100a00 */
[----:B------:R-:W-:Y:S04]  /*eef0*/  STL.64 [R1+0x778], R250 ;  /* 0x000778fa01007387 */ /* 0x000fe80000100a00 */
[----:B------:R-:W-:Y:S04]  /*ef00*/  STL.64 [R1+0x770], R4 ;  /* 0x0007700401007387 */ /* 0x000fe80000100a00 */
[----:B------:R1:W-:Y:S04]  /*ef10*/  STL.64 [R1+0x768], R2 ;  /* 0x0007680201007387 */ /* 0x0003e80000100a00 */
[----:B------:R-:W-:Y:S01]  /*ef20*/  @!PT LDS RZ, [RZ] ;  /* 0x00000000fffff984 */ /* 0x000fe20000000800 */
[----:B------:R-:W-:Y:S01]  /*ef30*/  @!PT LDS RZ, [RZ] ;  /* 0x00000000fffff984 */ /* 0x000fe20000000800 */
[----:B------:R-:W-:Y:S01]  /*ef40*/  @!PT LDS RZ, [RZ] ;  /* 0x00000000fffff984 */ /* 0x000fe20000000800 */
[----:B----4-:R4:W-:Y:S04]  /*ef50*/  LDGSTS.E [R214+0x38000], desc[UR42][R118.64], P6 ;  /* 0x3800000076d67fae */ /* 0x0109e8000b1a102a */
[----:B------:R1:W-:Y:S01]  /*ef60*/  LDGSTS.E [R214+0x38008], desc[UR42][R126.64], P3 ;  /* 0x380080007ed67fae */ /* 0x0003e200099a102a */
[----:B------:R-:W-:-:S02]  /*ef70*/  ISETP.GE.AND P3, PT, R215, R252, PT ;  /* 0x000000fcd700720c */ /* 0x000fc40003f66270 */
[----:B----4-:R-:W-:Y:S02]  /*ef80*/  SEL R118, RZ, 0x4, P4 ;  /* 0x00000004ff767807 */ /* 0x010fe40002000000 */
[----:B------:R-:W-:Y:S02]  /*ef90*/  SEL R119, RZ, 0x4, P3 ;  /* 0x00000004ff777807 */ /* 0x000fe40001800000 */
[----:B------:R-:W-:Y:S02]  /*efa0*/  SEL R118, R118, RZ, P2 ;  /* 0x000000ff76767207 */ /* 0x000fe40001000000 */
[----:B------:R-:W-:Y:S02]  /*efb0*/  SEL R119, R119, RZ, P2 ;  /* 0x000000ff77777207 */ /* 0x000fe40001000000 */
[----:B------:R-:W-:Y:S02]  /*efc0*/  ISETP.NE.U32.AND P4, PT, R118, RZ, PT ;  /* 0x000000ff7600720c */ /* 0x000fe40003f85070 */
[----:B--2---:R-:W-:-:S02]  /*efd0*/  IADD3 R118, P5, PT, R166, UR69, RZ ;  /* 0x00000045a6767c10 */ /* 0x004fc4000ffbe0ff */
[----:B------:R-:W-:Y:S02]  /*efe0*/  ISETP.NE.U32.AND P3, PT, R119, RZ, PT ;  /* 0x000000ff7700720c */ /* 0x000fe40003f65070 */
[----:B------:R-:W-:Y:S02]  /*eff0*/  IADD3.X R119, PT, PT, R167, UR41, RZ, P5, !PT ;  /* 0x00000029a7777c10 */ /* 0x000fe4000affe4ff */
[----:B------:R-:W2:Y:S01]  /*f000*/  LDL.LU.64 R166, [R1+0x18] ;  /* 0x0000180001a67983 */ /* 0x000ea20000300a00 */
[----:B------:R-:W4:Y:S01]  /*f010*/  S2R R215, SR_TID.X ;  /* 0x0000000000d77919 */ /* 0x000f220000002100 */
[----:B-1----:R-:W-:Y:S02]  /*f020*/  IADD3 R126, P5, PT, R222, UR69, RZ ;  /* 0x00000045de7e7c10 */ /* 0x002fe4000ffbe0ff */
[----:B------:R-:W2:Y:S02]  /*f030*/  LDL.LU.64 R230, [R1+0x10] ;  /* 0x0000100001e67983 */ /* 0x000ea40000300a00 */
[----:B------:R-:W-:-:S03]  /*f040*/  IADD3.X R127, PT, PT, R223, UR41, RZ, P5, !PT ;  /* 0x00000029df7f7c10 */ /* 0x000fc6000affe4ff */
[----:B------:R1:W-:Y:S04]  /*f050*/  LDGSTS.E [R214+0x3a000], desc[UR42][R118.64], P3 ;  /* 0x3a00000076d67fae */ /* 0x0003e800099a102a */
[----:B------:R1:W-:Y:S04]  /*f060*/  LDGSTS.E [R214+0x3a008], desc[UR42][R126.64], P4 ;  /* 0x3a0080007ed67fae */ /* 0x0003e8000a1a102a */
[----:B------:R-:W2:Y:S01]  /*f070*/  LDL.LU.64 R222, [R1+0x140] ;  /* 0x0001400001de7983 */ /* 0x000ea20000300a00 */
[----:B----4-:R-:W-:-:S04]  /*f080*/  SHF.R.U32.HI R159, RZ, 0x6, R215 ;  /* 0x00000006ff9f7819 */ /* 0x010fc800000116d7 */
[----:B------:R-:W-:-:S04]  /*f090*/  SGXT.U32 R159, R159, 0x1 ;  /* 0x000000019f9f781a */ /* 0x000fc80000000000 */
[----:B------:R-:W-:-:S04]  /*f0a0*/  LOP3.LUT R159, R159, 0x6, RZ, 0xfc, !PT ;  /* 0x000000069f9f7812 */ /* 0x000fc800078efcff */
[----:B------:R-:W-:-:S04]  /*f0b0*/  ISETP.GE.AND P4, PT, R159, R252, PT ;  /* 0x000000fc9f00720c */ /* 0x000fc80003f86270 */
[----:B-1----:R-:W-:-:S04]  /*f0c0*/  SEL R118, RZ, 0x4, P4 ;  /* 0x00000004ff767807 */ /* 0x002fc80002000000 */
[----:B------:R-:W-:-:S04]  /*f0d0*/  SEL R118, R118, RZ, P2 ;  /* 0x000000ff76767207 */ /* 0x000fc80001000000 */
[----:B------:R-:W-:Y:S02]  /*f0e0*/  ISETP.NE.U32.AND P4, PT, R118, RZ, PT ;  /* 0x000000ff7600720c */ /* 0x000fe40003f85070 */
[----:B---3--:R-:W-:Y:S02]  /*f0f0*/  IADD3 R118, P5, PT, R174, UR69, RZ ;  /* 0x00000045ae767c10 */ /* 0x008fe4000ffbe0ff */
[----:B------:R-:W1:Y:S01]  /*f100*/  S2R R174, SR_TID.X ;  /* 0x0000000000ae7919 */ /* 0x000e620000002100 */
[----:B------:R-:W-:-:S04]  /*f110*/  SHF.R.U32.HI R215, RZ, 0x6, R215 ;  /* 0x00000006ffd77819 */ /* 0x000fc800000116d7 */
[----:B------:R-:W-:-:S04]  /*f120*/  SGXT.U32 R215, R215, 0x1 ;  /* 0x00000001d7d7781a */ /* 0x000fc80000000000 */
[----:B------:R-:W-:-:S04]  /*f130*/  LOP3.LUT R215, R215, 0x4, RZ, 0xfc, !PT ;  /* 0x00000004d7d77812 */ /* 0x000fc800078efcff */
[----:B------:R-:W-:Y:S02]  /*f140*/  ISETP.GE.AND P3, PT, R215, R252, PT ;  /* 0x000000fcd700720c */ /* 0x000fe40003f66270 */
[----:B------:R-:W3:Y:S02]  /*f150*/  LDL.LU.64 R214, [R1+0x8] ;  /* 0x0000080001d67983 */ /* 0x000ee40000300a00 */
[----:B------:R-:W-:-:S04]  /*f160*/  SEL R119, RZ, 0x4, P3 ;  /* 0x00000004ff777807 */ /* 0x000fc80001800000 */
[----:B------:R-:W-:-:S04]  /*f170*/  SEL R119, R119, RZ, P2 ;  /* 0x000000ff77777207 */ /* 0x000fc80001000000 */
[----:B------:R-:W-:Y:S02]  /*f180*/  ISETP.NE.U32.AND P3, PT, R119, RZ, PT ;  /* 0x000000ff7700720c */ /* 0x000fe40003f65070 */
[--C-:B-1----:R-:W-:Y:S02]  /*f190*/  SHF.R.U32.HI R159, RZ, 0x6, R174.reuse ;  /* 0x00000006ff9f7819 */ /* 0x102fe400000116ae */
[----:B------:R-:W-:-:S04]  /*f1a0*/  SHF.R.U32.HI R174, RZ, 0x6, R174 ;  /* 0x00000006ffae7819 */ /* 0x000fc800000116ae */
[----:B------:R-:W-:Y:S02]  /*f1b0*/  SGXT.U32 R174, R174, 0x1 ;  /* 0x00000001aeae781a */ /* 0x000fe40000000000 */
[----:B------:R-:W-:Y:S02]  /*f1c0*/  IADD3.X R119, PT, PT, R175, UR41, RZ, P5, !PT ;  /* 0x00000029af777c10 */ /* 0x000fe4000affe4ff */
[----:B------:R-:W-:-:S03]  /*f1d0*/  LOP3.LUT R174, R174, 0x24, RZ, 0xfc, !PT ;  /* 0x00000024aeae7812 */ /* 0x000fc600078efcff */
[----:B------:R1:W-:Y:S01]  /*f1e0*/  LDGSTS.E [R7+0x38000], desc[UR42][R118.64], P3 ;  /* 0x3800000076077fae */ /* 0x0003e200099a102a */
[----:B------:R-:W-:-:S03]  /*f1f0*/  ISETP.GE.AND P3, PT, R174, R252, PT ;  /* 0x000000fcae00720c */ /* 0x000fc60003f66270 */
[----:B------:R-:W4:Y:S01]  /*f200*/  LDL.LU.64 R174, [R1] ;  /* 0x0000000001ae7983 */ /* 0x000f220000300a00 */
[----:B------:R-:W-:Y:S02]  /*f210*/  IADD3 R126, P5, PT, R238, UR69, RZ ;  /* 0x00000045ee7e7c10 */ /* 0x000fe4000ffbe0ff */
[----:B------:R-:W-:Y:S02]  /*f220*/  SGXT.U32 R159, R159, 0x1 ;  /* 0x000000019f9f781a */ /* 0x000fe40000000000 */
[----:B------:R-:W-:Y:S02]  /*f230*/  IADD3.X R127, PT, PT, R239, UR41, RZ, P5, !PT ;  /* 0x00000029ef7f7c10 */ /* 0x000fe4000affe4ff */
[----:B------:R-:W-:-:S03]  /*f240*/  LOP3.LUT R159, R159, 0x26, RZ, 0xfc, !PT ;  /* 0x000000269f9f7812 */ /* 0x000fc600078efcff */
[----:B------:R2:W-:Y:S01]  /*f250*/  LDGSTS.E [R7+0x38008], desc[UR42][R126.64], P4 ;  /* 0x380080007e077fae */ /* 0x0005e2000a1a102a */
[----:B------:R-:W-:-:S04]  /*f260*/  ISETP.GE.AND P4, PT, R159, R252, PT ;  /* 0x000000fc9f00720c */ /* 0x000fc80003f86270 */
[----:B-1----:R-:W-:-:S04]  /*f270*/  SEL R118, RZ, 0x4, P4 ;  /* 0x00000004ff767807 */ /* 0x002fc80002000000 */
[----:B------:R-:W-:-:S04]  /*f280*/  SEL R118, R118, RZ, P2 ;  /* 0x000000ff76767207 */ /* 0x000fc80001000000 */
[----:B------:R-:W-:Y:S02]  /*f290*/  ISETP.NE.U32.AND P4, PT, R118, RZ, PT ;  /* 0x000000ff7600720c */ /* 0x000fe40003f85070 */
[----:B------:R-:W-:-:S04]  /*f2a0*/  SEL R119, RZ, 0x4, P3 ;  /* 0x00000004ff777807 */ /* 0x000fc80001800000 */
[----:B------:R-:W-:-:S04]  /*f2b0*/  SEL R119, R119, RZ, P2 ;  /* 0x000000ff77777207 */ /* 0x000fc80001000000 */
[----:B------:R-:W-:Y:S02]  /*f2c0*/  ISETP.NE.U32.AND P3, PT, R119, RZ, PT ;  /* 0x000000ff7700720c */ /* 0x000fe40003f65070 */
[----:B--2---:R-:W-:Y:S02]  /*f2d0*/  IADD3 R118, P5, PT, R166, UR69, RZ ;  /* 0x00000045a6767c10 */ /* 0x004fe4000ffbe0ff */
[----:B------:R-:W1:Y:S02]  /*f2e0*/  S2R R166, SR_TID.X ;  /* 0x0000000000a67919 */ /* 0x000e640000002100 */
[----:B------:R-:W-:-:S07]  /*f2f0*/  IADD3.X R119, PT, PT, R167, UR41, RZ, P5, !PT ;  /* 0x00000029a7777c10 */ /* 0x000fce000affe4ff */
[----:B------:R2:W-:Y:S01]  /*f300*/  LDGSTS.E [R7+0x3a000], desc[UR42][R118.64], P3 ;  /* 0x3a00000076077fae */ /* 0x0005e200099a102a */
[--C-:B-1----:R-:W-:Y:S02]  /*f310*/  SHF.R.U32.HI R159, RZ, 0x6, R166.reuse ;  /* 0x00000006ff9f7819 */ /* 0x102fe400000116a6 */
[----:B------:R-:W-:-:S04]  /*f320*/  SHF.R.U32.HI R166, RZ, 0x6, R166 ;  /* 0x00000006ffa67819 */ /* 0x000fc800000116a6 */
[----:B------:R-:W-:-:S04]  /*f330*/  SGXT.U32 R166, R166, 0x1 ;  /* 0x00000001a6a6781a */ /* 0x000fc80000000000 */
[----:B------:R-:W-:-:S04]  /*f340*/  LOP3.LUT R166, R166, 0x8, RZ, 0xfc, !PT ;  /* 0x00000008a6a67812 */ /* 0x000fc800078efcff */
[----:B------:R-:W-:Y:S02]  /*f350*/  ISETP.GE.AND P3, PT, R166, R252, PT ;  /* 0x000000fca600720c */ /* 0x000fe40003f66270 */
[----:B------:R-:W1:Y:S01]  /*f360*/  S2R R166, SR_TID.X ;  /* 0x0000000000a67919 */ /* 0x000e620000002100 */
[----:B------:R-:W-:Y:S02]  /*f370*/  IADD3 R126, P5, PT, R230, UR69, RZ ;  /* 0x00000045e67e7c10 */ /* 0x000fe4000ffbe0ff */
[----:B------:R-:W-:Y:S02]  /*f380*/  SGXT.U32 R159, R159, 0x1 ;  /* 0x000000019f9f781a */ /* 0x000fe40000000000 */
[----:B--2---:R-:W-:Y:S02]  /*f390*/  SEL R118, RZ, 0x4, P3 ;  /* 0x00000004ff767807 */ /* 0x004fe40001800000 */
[----:B------:R-:W-:Y:S02]  /*f3a0*/  IADD3.X R127, PT, PT, R231, UR41, RZ, P5, !PT ;  /* 0x00000029e77f7c10 */ /* 0x000fe4000affe4ff */
[----:B------:R-:W-:-:S02]  /*f3b0*/  LOP3.LUT R159, R159, 0xa, RZ, 0xfc, !PT ;  /* 0x0000000a9f9f7812 */ /* 0x000fc400078efcff */
[----:B------:R-:W-:Y:S01]  /*f3c0*/  SEL R118, R118, RZ, P2 ;  /* 0x000000ff76767207 */ /* 0x000fe20001000000 */
[----:B------:R2:W-:Y:S01]  /*f3d0*/  LDGSTS.E [R7+0x3a008], desc[UR42][R126.64], P4 ;  /* 0x3a0080007e077fae */ /* 0x0005e2000a1a102a */
[----:B------:R-:W-:Y:S02]  /*f3e0*/  ISETP.GE.AND P4, PT, R159, R252, PT ;  /* 0x000000fc9f00720c */ /* 0x000fe40003f86270 */
[----:B------:R-:W-:Y:S02]  /*f3f0*/  ISETP.NE.U32.AND P3, PT, R118, RZ, PT ;  /* 0x000000ff7600720c */ /* 0x000fe40003f65070 */
[----:B------:R-:W-:-:S04]  /*f400*/  IADD3 R118, P5, PT, R222, UR69, RZ ;  /* 0x00000045de767c10 */ /* 0x000fc8000ffbe0ff */
[----:B------:R-:W-:Y:S02]  /*f410*/  IADD3.X R119, PT, PT, R223, UR41, RZ, P5, !PT ;  /* 0x00000029df777c10 */ /* 0x000fe4000affe4ff */
[----:B-1----:R-:W-:-:S05]  /*f420*/  SHF.R.U32.HI R159, RZ, 0x6, R166 ;  /* 0x00000006ff9f7819 */ /* 0x002fca00000116a6 */
[----:B------:R1:W-:Y:S01]  /*f430*/  LDGSTS.E [R246+0x38000], desc[UR42][R118.64], P3 ;  /* 0x3800000076f67fae */ /* 0x0003e200099a102a */
[----:B------:R-:W-:-:S04]  /*f440*/  SHF.R.U32.HI R166, RZ, 0x6, R166 ;  /* 0x00000006ffa67819 */ /* 0x000fc800000116a6 */
[----:B------:R-:W-:-:S04]  /*f450*/  SGXT.U32 R166, R166, 0x1 ;  /* 0x00000001a6a6781a */ /* 0x000fc80000000000 */
[----:B------:R-:W-:Y:S02]  /*f460*/  LOP3.LUT R166, R166, 0x28, RZ, 0xfc, !PT ;  /* 0x00000028a6a67812 */ /* 0x000fe400078efcff */
[----:B--2---:R-:W-:Y:S02]  /*f470*/  SEL R7, RZ, 0x4, P4 ;  /* 0x00000004ff077807 */ /* 0x004fe40002000000 */
[----:B------:R-:W-:Y:S02]  /*f480*/  ISETP.GE.AND P3, PT, R166, R252, PT ;  /* 0x000000fca600720c */ /* 0x000fe40003f66270 */
[----:B------:R-:W2:Y:S01]  /*f490*/  S2R R166, SR_TID.X ;  /* 0x0000000000a67919 */ /* 0x000ea20000002100 */
[----:B------:R-:W-:-:S04]  /*f4a0*/  SEL R7, R7, RZ, P2 ;  /* 0x000000ff07077207 */ /* 0x000fc80001000000 */
[----:B------:R-:W-:Y:S02]  /*f4b0*/  ISETP.NE.U32.AND P4, PT, R7, RZ, PT ;  /* 0x000000ff0700720c */ /* 0x000fe40003f85070 */
[----:B---3--:R-:W-:Y:S02]  /*f4c0*/  IADD3 R126, P5, PT, R214, UR69, RZ ;  /* 0x00000045d67e7c10 */ /* 0x008fe4000ffbe0ff */
[----:B------:R-:W-:Y:S02]  /*f4d0*/  SGXT.U32 R159, R159, 0x1 ;  /* 0x000000019f9f781a */ /* 0x000fe40000000000 */
[----:B------:R-:W-:Y:S02]  /*f4e0*/  IADD3.X R127, PT, PT, R215, UR41, RZ, P5, !PT ;  /* 0x00000029d77f7c10 */ /* 0x000fe4000affe4ff */
[----:B------:R-:W-:Y:S02]  /*f4f0*/  LOP3.LUT R159, R159, 0x2a, RZ, 0xfc, !PT ;  /* 0x0000002a9f9f7812 */ /* 0x000fe400078efcff */
[----:B-1----:R-:W-:-:S03]  /*f500*/  SEL R118, RZ, 0x4, P3 ;  /* 0x00000004ff767807 */ /* 0x002fc60001800000 */
[----:B------:R-:W-:Y:S01]  /*f510*/  LDGSTS.E [R246+0x38008], desc[UR42][R126.64], P4 ;  /* 0x380080007ef67fae */ /* 0x000fe2000a1a102a */
[----:B------:R-:W-:Y:S02]  /*f520*/  ISETP.GE.AND P4, PT, R159, R252, PT ;  /* 0x000000fc9f00720c */ /* 0x000fe40003f86270 */
[----:B------:R-:W-:Y:S02]  /*f530*/  SEL R118, R118, RZ, P2 ;  /* 0x000000ff76767207 */ /* 0x000fe40001000000 */
[----:B------:R-:W-:Y:S02]  /*f540*/  SEL R7, RZ, 0x4, P4 ;  /* 0x00000004ff077807 */ /* 0x000fe40002000000 */
[----:B------:R-:W-:Y:S02]  /*f550*/  ISETP.NE.U32.AND P3, PT, R118, RZ, PT ;  /* 0x000000ff7600720c */ /* 0x000fe40003f65070 */
[----:B------:R-:W-:Y:S02]  /*f560*/  SEL R7, R7, RZ, P2 ;  /* 0x000000ff07077207 */ /* 0x000fe40001000000 */
[----:B----4-:R-:W-:-:S02]  /*f570*/  IADD3 R118, P5, PT, R174, UR69, RZ ;  /* 0x00000045ae767c10 */ /* 0x010fc4000ffbe0ff */
[----:B------:R-:W-:Y:S02]  /*f580*/  ISETP.NE.U32.AND P4, PT, R7, RZ, PT ;  /* 0x000000ff0700720c */ /* 0x000fe40003f85070 */
[----:B--2---:R-:W-:Y:S02]  /*f590*/  SHF.R.U32.HI R159, RZ, 0x6, R166 ;  /* 0x00000006ff9f7819 */ /* 0x004fe400000116a6 */
[----:B------:R-:W-:Y:S02]  /*f5a0*/  IADD3.X R119, PT, PT, R175, UR41, RZ, P5, !PT ;  /* 0x00000029af777c10 */ /* 0x000fe4000affe4ff */
[----:B------:R-:W-:Y:S02]  /*f5b0*/  IADD3 R40, P5, PT, R40, UR69, RZ ;  /* 0x0000004528287c10 */ /* 0x000fe4000ffbe0ff */
[----:B------:R-:W-:Y:S01]  /*f5c0*/  SGXT.U32 R159, R159, 0x1 ;  /* 0x000000019f9f781a */ /* 0x000fe20000000000 */
[----:B------:R-:W-:Y:S01]  /*f5d0*/  LDGSTS.E [R246+0x3a000], desc[UR42][R118.64], P3 ;  /* 0x3a00000076f67fae */ /* 0x000fe200099a102a */
[----:B------:R-:W-:-:S02]  /*f5e0*/  IADD3.X R41, PT, PT, R41, UR41, RZ, P5, !PT ;  /* 0x0000002929297c10 */ /* 0x000fc4000affe4ff */
[----:B------:R-:W-:-:S03]  /*f5f0*/  LOP3.LUT R159, R159, 0xe, RZ, 0xfc, !PT ;  /* 0x0000000e9f9f7812 */ /* 0x000fc600078efcff */
[----:B------:R1:W-:Y:S01]  /*f600*/  LDGSTS.E [R246+0x3a008], desc[UR42][R40.64], P4 ;  /* 0x3a00800028f67fae */ /* 0x0003e2000a1a102a */
[----:B------:R-:W-:Y:S02]  /*f610*/  ISETP.GE.AND P4, PT, R159, R252, PT ;  /* 0x000000fc9f00720c */ /* 0x000fe40003f86270 */
[----:B------:R-:W2:Y:S01]  /*f620*/  S2R R159, SR_TID.X ;  /* 0x00000000009f7919 */ /* 0x000ea20000002100 */
[----:B------:R-:W-:-:S04]  /*f630*/  SHF.R.U32.HI R166, RZ, 0x6, R166 ;  /* 0x00000006ffa67819 */ /* 0x000fc800000116a6 */
[----:B------:R-:W-:-:S04]  /*f640*/  SGXT.U32 R166, R166, 0x1 ;  /* 0x00000001a6a6781a */ /* 0x000fc80000000000 */
[----:B------:R-:W-:-:S04]  /*f650*/  LOP3.LUT R166, R166, 0xc, RZ, 0xfc, !PT ;  /* 0x0000000ca6a67812 */ /* 0x000fc800078efcff */
[----:B------:R-:W-:Y:S02]  /*f660*/  ISETP.GE.AND P3, PT, R166, R252, PT ;  /* 0x000000fca600720c */ /* 0x000fe40003f66270 */
[----:B------:R-:W-:Y:S02]  /*f670*/  SEL R7, RZ, 0x4, P4 ;  /* 0x00000004ff077807 */ /* 0x000fe40002000000 */
[----:B-1----:R-:W-:Y:S02]  /*f680*/  SEL R40, RZ, 0x4, P3 ;  /* 0x00000004ff287807 */ /* 0x002fe40001800000 */
[----:B------:R-:W-:Y:S02]  /*f690*/  SEL R7, R7, RZ, P2 ;  /* 0x000000ff07077207 */ /* 0x000fe40001000000 */
[----:B------:R-:W-:Y:S01]  /*f6a0*/  SEL R40, R40, RZ, P2 ;  /* 0x000000ff28287207 */ /* 0x000fe20001000000 */
[----:B------:R-:W-:Y:S01]  /*f6b0*/  IMAD.MOV.U32 R0, RZ, RZ, R158 ;  /* 0x000000ffff007224 */ /* 0x000fe200078e009e */
[----:B------:R-:W-:-:S02]  /*f6c0*/  IADD3 R18, P5, PT, R18, UR69, RZ ;  /* 0x0000004512127c10 */ /* 0x000fc4000ffbe0ff */
[----:B------:R-:W-:Y:S02]  /*f6d0*/  ISETP.NE.U32.AND P3, PT, R40, RZ, PT ;  /* 0x000000ff2800720c */ /* 0x000fe40003f65070 */
[----:B------:R-:W-:Y:S02]  /*f6e0*/  ISETP.NE.U32.AND P4, PT, R7, RZ, PT ;  /* 0x000000ff0700720c */ /* 0x000fe40003f85070 */
[----:B------:R-:W-:Y:S02]  /*f6f0*/  IADD3.X R19, PT, PT, R19, UR41, RZ, P5, !PT ;  /* 0x0000002913137c10 */ /* 0x000fe4000affe4ff */
[----:B--2---:R-:W-:Y:S02]  /*f700*/  SHF.R.U32.HI R158, RZ, 0x6, R159 ;  /* 0x00000006ff9e7819 */ /* 0x004fe4000001169f */
[----:B------:R-:W-:Y:S02]  /*f710*/  IADD3 R16, P5, PT, R16, UR69, RZ ;  /* 0x0000004510107c10 */ /* 0x000fe4000ffbe0ff */
[----:B------:R-:W-:-:S02]  /*f720*/  SGXT.U32 R158, R158, 0x1 ;  /* 0x000000019e9e781a */ /* 0x000fc40000000000 */
[----:B------:R-:W-:Y:S01]  /*f730*/  IADD3.X R17, PT, PT, R17, UR41, RZ, P5, !PT ;  /* 0x0000002911117c10 */ /* 0x000fe2000affe4ff */
[----:B------:R-:W-:Y:S01]  /*f740*/  LDGSTS.E [R247+0x38000], desc[UR42][R18.64], P3 ;  /* 0x3800000012f77fae */ /* 0x000fe200099a102a */
[----:B------:R-:W-:-:S03]  /*f750*/  LOP3.LUT R158, R158, 0x2e, RZ, 0xfc, !PT ;  /* 0x0000002e9e9e7812 */ /* 0x000fc600078efcff */
[----:B------:R1:W-:Y:S01]  /*f760*/  LDGSTS.E [R247+0x38008], desc[UR42][R16.64], P4 ;  /* 0x3800800010f77fae */ /* 0x0003e2000a1a102a */
[----:B------:R-:W-:Y:S02]  /*f770*/  ISETP.GE.AND P4, PT, R158, R252, PT ;  /* 0x000000fc9e00720c */ /* 0x000fe40003f86270 */
[----:B------:R-:W2:Y:S01]  /*f780*/  S2R R158, SR_TID.X ;  /* 0x00000000009e7919 */ /* 0x000ea20000002100 */
[----:B------:R-:W-:-:S04]  /*f790*/  SHF.R.U32.HI R159, RZ, 0x6, R159 ;  /* 0x00000006ff9f7819 */ /* 0x000fc8000001169f */
[----:B------:R-:W-:-:S04]  /*f7a0*/  SGXT.U32 R159, R159, 0x1 ;  /* 0x000000019f9f781a */ /* 0x000fc80000000000 */
[----:B------:R-:W-:-:S04]  /*f7b0*/  LOP3.LUT R159, R159, 0x2c, RZ, 0xfc, !PT ;  /* 0x0000002c9f9f7812 */ /* 0x000fc800078efcff */
[----:B------:R-:W-:-:S04]  /*f7c0*/  ISETP.GE.AND P3, PT, R159, R252, PT ;  /* 0x000000fc9f00720c */ /* 0x000fc80003f66270 */
[----:B-1----:R-:W-:-:S04]  /*f7d0*/  SEL R16, RZ, 0x4, P3 ;  /* 0x00000004ff107807 */ /* 0x002fc80001800000 */
[----:B------:R-:W-:-:S04]  /*f7e0*/  SEL R16, R16, RZ, P2 ;  /* 0x000000ff10107207 */ /* 0x000fc80001000000 */
[----:B------:R-:W-:Y:S02]  /*f7f0*/  ISETP.NE.U32.AND P3, PT, R16, RZ, PT ;  /* 0x000000ff1000720c */ /* 0x000fe40003f65070 */
[----:B------:R-:W-:Y:S02]  /*f800*/  IADD3 R16, P5, PT, R38, UR69, RZ ;  /* 0x0000004526107c10 */ /* 0x000fe4000ffbe0ff */
[----:B--2---:R-:W-:-:S04]  /*f810*/  SHF.R.U32.HI R158, RZ, 0x6, R158 ;  /* 0x00000006ff9e7819 */ /* 0x004fc8000001169e */
[----:B------:R-:W-:Y:S02]  /*f820*/  SGXT.U32 R158, R158, 0x1 ;  /* 0x000000019e9e781a */ /* 0x000fe40000000000 */
[----:B------:R-:W-:Y:S02]  /*f830*/  IADD3.X R17, PT, PT, R39, UR41, RZ, P5, !PT ;  /* 0x0000002927117c10 */ /* 0x000fe4000affe4ff */
[----:B------:R-:W-:-:S03]  /*f840*/  LOP3.LUT R158, R158, 0x10, RZ, 0xfc, !PT ;  /* 0x000000109e9e7812 */ /* 0x000fc600078efcff */
[----:B------:R-:W-:Y:S01]  /*f850*/  LDGSTS.E [R247+0x3a000], desc[UR42][R16.64], P3 ;  /* 0x3a00000010f77fae */ /* 0x000fe200099a102a */
[----:B------:R-:W-:Y:S02]  /*f860*/  ISETP.GE.AND P3, PT, R158, R252, PT ;  /* 0x000000fc9e00720c */ /* 0x000fe40003f66270 */
[----:B------:R-:W1:Y:S01]  /*f870*/  S2R R158, SR_TID.X ;  /* 0x00000000009e7919 */ /* 0x000e620000002100 */
[----:B------:R-:W-:Y:S01]  /*f880*/  SEL R7, RZ, 0x4, P4 ;  /* 0x00000004ff077807 */ /* 0x000fe20002000000 */
[----:B------:R-:W2:Y:S03]  /*f890*/  S2R R159, SR_TID.X ;  /* 0x00000000009f7919 */ /* 0x000ea60000002100 */
[----:B------:R-:W-:-:S04]  /*f8a0*/  SEL R7, R7, RZ, P2 ;  /* 0x000000ff07077207 */ /* 0x000fc80001000000 */
[----:B------:R-:W-:Y:S02]  /*f8b0*/  ISETP.NE.U32.AND P4, PT, R7, RZ, PT ;  /* 0x000000ff0700720c */ /* 0x000fe40003f85070 */
[----:B------:R-:W-:Y:S02]  /*f8c0*/  SEL R7, RZ, 0x4, P3 ;  /* 0x00000004ff077807 */ /* 0x000fe40001800000 */
[----:B------:R-:W-:Y:S02]  /*f8d0*/  IADD3 R18, P5, PT, R36, UR69, RZ ;  /* 0x0000004524127c10 */ /* 0x000fe4000ffbe0ff */
[----:B------:R-:W-:Y:S02]  /*f8e0*/  SEL R7, R7, RZ, P2 ;  /* 0x000000ff07077207 */ /* 0x000fe40001000000 */
[----:B------:R-:W-:Y:S02]  /*f8f0*/  IADD3.X R19, PT, PT, R37, UR41, RZ, P5, !PT ;  /* 0x0000002925137c10 */ /* 0x000fe4000affe4ff */
[----:B------:R-:W-:-:S03]  /*f900*/  ISETP.NE.U32.AND P3, PT, R7, RZ, PT ;  /* 0x000000ff0700720c */ /* 0x000fc60003f65070 */
[----:B------:R3:W-:Y:S01]  /*f910*/  LDGSTS.E [R247+0x3a008], desc[UR42][R18.64], P4 ;  /* 0x3a00800012f77fae */ /* 0x0007e2000a1a102a */
[----:B------:R-:W-:Y:S02]  /*f920*/  IADD3 R14, P4, PT, R14, UR69, RZ ;  /* 0x000000450e0e7c10 */ /* 0x000fe4000ff9e0ff */
[----:B-1----:R-:W-:Y:S02]  /*f930*/  SHF.R.U32.HI R158, RZ, 0x6, R158 ;  /* 0x00000006ff9e7819 */ /* 0x002fe4000001169e */
[----:B------:R-:W-:Y:S02]  /*f940*/  IADD3.X R15, PT, PT, R15, UR41, RZ, P4, !PT ;  /* 0x000000290f0f7c10 */ /* 0x000fe4000a7fe4ff */
[----:B------:R-:W-:-:S03]  /*f950*/  SGXT.U32 R158, R158, 0x1 ;  /* 0x000000019e9e781a */ /* 0x000fc60000000000 */
[----:B------:R1:W-:Y:S01]  /*f960*/  LDGSTS.E [R0+0x38000], desc[UR42][R14.64], P3 ;  /* 0x380000000e007fae */ /* 0x0003e200099a102a */
[----:B------:R-:W-:-:S04]  /*f970*/  LOP3.LUT R158, R158, 0x12, RZ, 0xfc, !PT ;  /* 0x000000129e9e7812 */ /* 0x000fc800078efcff */
[----:B------:R-:W-:Y:S02]  /*f980*/  ISETP.GE.AND P3, PT, R158, R252, PT ;  /* 0x000000fc9e00720c */ /* 0x000fe40003f66270 */
[--C-:B--2---:R-:W-:Y:S02]  /*f990*/  SHF.R.U32.HI R158, RZ, 0x6, R159.reuse ;  /* 0x00000006ff9e7819 */ /* 0x104fe4000001169f */
[----:B------:R-:W-:Y:S02]  /*f9a0*/  SHF.R.U32.HI R159, RZ, 0x6, R159 ;  /* 0x00000006ff9f7819 */ /* 0x000fe4000001169f */
[----:B------:R-:W-:Y:S02]  /*f9b0*/  SGXT.U32 R158, R158, 0x1 ;  /* 0x000000019e9e781a */ /* 0x000fe40000000000 */
[----:B------:R-:W-:Y:S02]  /*f9c0*/  SGXT.U32 R159, R159, 0x1 ;  /* 0x000000019f9f781a */ /* 0x000fe40000000000 */
[----:B------:R-:W-:-:S02]  /*f9d0*/  LOP3.LUT R158, R158, 0x32, RZ, 0xfc, !PT ;  /* 0x000000329e9e7812 */ /* 0x000fc400078efcff */
[----:B------:R-:W-:Y:S02]  /*f9e0*/  LOP3.LUT R159, R159, 0x30, RZ, 0xfc, !PT ;  /* 0x000000309f9f7812 */ /* 0x000fe400078efcff */
[-C--:B------:R-:W-:Y:S02]  /*f9f0*/  ISETP.GE.AND P5, PT, R158, R252.reuse, PT ;  /* 0x000000fc9e00720c */ /* 0x080fe40003fa6270 */
[----:B------:R-:W-:Y:S02]  /*fa00*/  IADD3 R158, P6, PT, R12, UR69, RZ ;  /* 0x000000450c9e7c10 */ /* 0x000fe4000ffde0ff */
[----:B------:R-:W-:Y:S02]  /*fa10*/  SEL R7, RZ, 0x4, P3 ;  /* 0x00000004ff077807 */ /* 0x000fe40001800000 */
[----:B------:R-:W-:Y:S02]  /*fa20*/  ISETP.GE.AND P3, PT, R159, R252, PT ;  /* 0x000000fc9f00720c */ /* 0x000fe40003f66270 */
[----:B------:R-:W-:-:S02]  /*fa30*/  IADD3.X R159, PT, PT, R13, UR41, RZ, P6, !PT ;  /* 0x000000290d9f7c10 */ /* 0x000fc4000b7fe4ff */
[----:B------:R-:W-:-:S04]  /*fa40*/  IADD3 R174, P6, PT, R34, UR69, RZ ;  /* 0x0000004522ae7c10 */ /* 0x000fc8000ffde0ff */
[----:B------:R-:W-:Y:S02]  /*fa50*/  IADD3.X R175, PT, PT, R35, UR41, RZ, P6, !PT ;  /* 0x0000002923af7c10 */ /* 0x000fe4000b7fe4ff */
        /* <DEDUP_REMOVED lines=11> */
[----:B------:R-:W-:-:S05]  /*fb10*/  IADD3.X R3, PT, PT, R57, UR41, RZ, P6, !PT ;  /* 0x0000002939037c10 */ /* 0x000fca000b7fe4ff */
[----:B------:R2:W-:Y:S02]  /*fb20*/  STL.64 [R1+0xa8], R2 ;  /* 0x0000a80201007387 */ /* 0x0005e40000100a00 */
[----:B--2---:R-:W-:-:S04]  /*fb30*/  IADD3 R2, P6, PT, R54, UR69, RZ ;  /* 0x0000004536027c10 */ /* 0x004fc8000ffde0ff */
[----:B------:R-:W-:Y:S02]  /*fb40*/  IADD3.X R3, PT, PT, R55, UR41, RZ, P6, !PT ;  /* 0x0000002937037c10 */ /* 0x000fe4000b7fe4ff */
[----:B------:R-:W-:-:S03]  /*fb50*/  IADD3 R46, P6, PT, R26, UR69, RZ ;  /* 0x000000451a2e7c10 */ /* 0x000fc6000ffde0ff */
[----:B------:R2:W-:Y:S01]  /*fb60*/  STL.64 [R1+0x108], R2 ;  /* 0x0001080201007387 */ /* 0x0005e20000100a00 */
[----:B------:R-:W-:Y:S02]  /*fb70*/  IADD3.X R47, PT, PT, R27, UR41, RZ, P6, !PT ;  /* 0x000000291b2f7c10 */ /* 0x000fe4000b7fe4ff */
[----:B--2---:R-:W-:-:S04]  /*fb80*/  IADD3 R2, P6, PT, R24, UR69, RZ ;  /* 0x0000004518027c10 */ /* 0x004fc8000ffde0ff */
[----:B------:R-:W-:Y:S02]  /*fb90*/  IADD3.X R3, PT, PT, R25, UR41, RZ, P6, !PT ;  /* 0x0000002919037c10 */ /* 0x000fe4000b7fe4ff */
[----:B------:R-:W-:-:S04]  /*fba0*/  IADD3 R20, P6, PT, R52, UR69, RZ ;  /* 0x0000004534147c10 */ /* 0x000fc8000ffde0ff */
[----:B------:R-:W-:-:S05]  /*fbb0*/  IADD3.X R21, PT, PT, R53, UR41, RZ, P6, !PT ;  /* 0x0000002935157c10 */ /* 0x000fca000b7fe4ff */
[----:B------:R-:W-:Y:S04]  /*fbc0*/  STL.64 [R1+0x7d0], R20 ;  /* 0x0007d01401007387 */ /* 0x000fe80000100a00 */
[----:B------:R2:W-:Y:S02]  /*fbd0*/  STL.64 [R1+0xd8], R2 ;  /* 0x0000d80201007387 */ /* 0x0005e40000100a00 */
[----:B--2---:R-:W-:-:S04]  /*fbe0*/  IADD3 R2, P6, PT, R110, UR69, RZ ;  /* 0x000000456e027c10 */ /* 0x004fc8000ffde0ff */
[----:B------:R-:W-:-:S05]  /*fbf0*/  IADD3.X R3, PT, PT, R111, UR41, RZ, P6, !PT ;  /* 0x000000296f037c10 */ /* 0x000fca000b7fe4ff */
[----:B------:R2:W-:Y:S01]  /*fc00*/  STL.64 [R1+0x98], R2 ;  /* 0x0000980201007387 */ /* 0x0005e20000100a00 */
[----:B------:R-:W-:Y:S02]  /*fc10*/  USHF.R.S32.HI UR12, URZ, 0x1f, UR14 ;  /* 0x0000001fff0c7899 */ /* 0x000fe4000801140e */
[----:B------:R-:W-:Y:S01]  /*fc20*/  USHF.L.U32 UR71, UR14, 0x2, URZ ;  /* 0x000000020e477899 */ /* 0x000fe200080006ff */
[----:B--2---:R-:W-:-:S04]  /*fc30*/  IADD3 R2, P6, PT, R50, UR69, RZ ;  /* 0x0000004532027c10 */ /* 0x004fc8000ffde0ff */
[----:B------:R-:W-:Y:S02]  /*fc40*/  IADD3.X R3, PT, PT, R51, UR41, RZ, P6, !PT ;  /* 0x0000002933037c10 */ /* 0x000fe4000b7fe4ff */
[----:B------:R-:W-:Y:S01]  /*fc50*/  IADD3 R248, P6, PT, R48, UR69, RZ ;  /* 0x0000004530f87c10 */ /* 0x000fe2000ffde0ff */
[----:B------:R-:W-:Y:S02]  /*fc60*/  USHF.L.U64.HI UR72, UR14, 0x2, UR12 ;  /* 0x000000020e487899 */ /* 0x000fe4000801020c */
[----:B------:R2:W-:Y:S01]  /*fc70*/  STL.64 [R1+0x90], R2 ;  /* 0x0000900201007387 */ /* 0x0005e20000100a00 */
[----:B------:R-:W-:Y:S02]  /*fc80*/  IADD3.X R249, PT, PT, R49, UR41, RZ, P6, !PT ;  /* 0x0000002931f97c10 */ /* 0x000fe4000b7fe4ff */
[----:B--2---:R-:W-:-:S04]  /*fc90*/  IADD3 R2, P6, PT, R58, UR71, RZ ;  /* 0x000000473a027c10 */ /* 0x004fc8000ffde0ff */
[----:B------:R-:W-:Y:S01]  /*fca0*/  IADD3.X R3, PT, PT, R59, UR72, RZ, P6, !PT ;  /* 0x000000483b037c10 */ /* 0x000fe2000b7fe4ff */
[----:B------:R-:W-:Y:S04]  /*fcb0*/  STL.64 [R1+0x7b0], R248 ;  /* 0x0007b0f801007387 */ /* 0x000fe80000100a00 */
[----:B------:R2:W-:Y:S02]  /*fcc0*/  STL.64 [R1+0x70], R2 ;  /* 0x0000700201007387 */ /* 0x0005e40000100a00 */
[----:B--2---:R-:W-:-:S04]  /*fcd0*/  IADD3 R2, P6, PT, R60, UR71, RZ ;  /* 0x000000473c027c10 */ /* 0x004fc8000ffde0ff */
[----:B------:R-:W-:-:S05]  /*fce0*/  IADD3.X R3, PT, PT, R61, UR72, RZ, P6, !PT ;  /* 0x000000483d037c10 */ /* 0x000fca000b7fe4ff */
        /* <DEDUP_REMOVED lines=18> */
[----:B------:R2:W-:Y:S04]  /*fe10*/  STL.64 [R1+0x20], R2 ;  /* 0x0000200201007387 */ /* 0x0005e80000100a00 */
[----:B------:R-:W4:Y:S04]  /*fe20*/  LDL.LU.64 R118, [R1+0x178] ;  /* 0x0001780001767983 */ /* 0x000f280000300a00 */
[----:B------:R-:W4:Y:S01]  /*fe30*/  LDL.LU.64 R126, [R1+0x170] ;  /* 0x00017000017e7983 */ /* 0x000f220000300a00 */
[----:B--2---:R-:W-:-:S04]  /*fe40*/  IADD3 R2, P6, PT, R84, UR71, RZ ;  /* 0x0000004754027c10 */ /* 0x004fc8000ffde0ff */
[----:B------:R-:W-:Y:S02]  /*fe50*/  IADD3.X R3, PT, PT, R85, UR72, RZ, P6, !PT ;  /* 0x0000004855037c10 */ /* 0x000fe4000b7fe4ff */
[----:B------:R-:W-:-:S04]  /*fe60*/  IADD3 R250, P6, PT, R88, UR71, RZ ;  /* 0x0000004758fa7c10 */ /* 0x000fc8000ffde0ff */
[----:B------:R-:W-:Y:S02]  /*fe70*/  IADD3.X R251, PT, PT, R89, UR72, RZ, P6, !PT ;  /* 0x0000004859fb7c10 */ /* 0x000fe4000b7fe4ff */
[----:B------:R-:W-:Y:S01]  /*fe80*/  IADD3 R4, P6, PT, R92, UR71, RZ ;  /* 0x000000475c047c10 */ /* 0x000fe2000ffde0ff */
[----:B------:R2:W-:Y:S03]  /*fe90*/  STL.64 [R1+0x18], R2 ;  /* 0x0000180201007387 */ /* 0x0005e60000100a00 */
[----:B------:R-:W-:Y:S02]  /*fea0*/  IADD3.X R5, PT, PT, R93, UR72, RZ, P6, !PT ;  /* 0x000000485d057c10 */ /* 0x000fe4000b7fe4ff */
[----:B--2---:R-:W-:-:S04]  /*feb0*/  IADD3 R2, P6, PT, R96, UR71, RZ ;  /* 0x0000004760027c10 */ /* 0x004fc8000ffde0ff */
[----:B------:R-:W-:Y:S02]  /*fec0*/  IADD3.X R3, PT, PT, R97, UR72, RZ, P6, !PT ;  /* 0x0000004861037c10 */ /* 0x000fe4000b7fe4ff */
[----:B------:R-:W-:-:S04]  /*fed0*/  IADD3 R246, P6, PT, R100, UR71, RZ ;  /* 0x0000004764f67c10 */ /* 0x000fc8000ffde0ff */
[----:B---3--:R-:W-:Y:S02]  /*fee0*/  IADD3.X R247, PT, PT, R101, UR72, RZ, P6, !PT ;  /* 0x0000004865f77c10 */ /* 0x008fe4000b7fe4ff */
[----:B------:R-:W-:Y:S02]  /*fef0*/  IADD3 R8, P6, PT, R104, UR71, RZ ;  /* 0x0000004768087c10 */ /* 0x000fe4000ffde0ff */
[----:B-1----:R-:W-:Y:S02]  /*ff00*/  SEL R14, RZ, 0x4, P3 ;  /* 0x00000004ff0e7807 */ /* 0x002fe40001800000 */
[----:B------:R-:W-:Y:S02]  /*ff10*/  IADD3.X R9, PT, PT, R105, UR72, RZ, P6, !PT ;  /* 0x0000004869097c10 */ /* 0x000fe4000b7fe4ff */
[----:B------:R-:W-:Y:S02]  /*ff20*/  IADD3 R10, P6, PT, R112, UR71, RZ ;  /* 0x00000047700a7c10 */ /* 0x000fe4000ffde0ff */
[----:B------:R-:W-:-:S02]  /*ff30*/  SEL R7, R7, RZ, P2 ;  /* 0x000000ff07077207 */ /* 0x000fc40001000000 */
[----:B------:R-:W-:Y:S02]  /*ff40*/  IADD3.X R11, PT, PT, R113, UR72, RZ, P6, !PT ;  /* 0x00000048710b7c10 */ /* 0x000fe4000b7fe4ff */
[----:B------:R-:W-:Y:S02]  /*ff50*/  SEL R14, R14, RZ, P2 ;  /* 0x000000ff0e0e7207 */ /* 0x000fe40001000000 */
[----:B------:R-:W-:Y:S02]  /*ff60*/  IADD3 R12, P6, PT, R120, UR71, RZ ;  /* 0x00000047780c7c10 */ /* 0x000fe4000ffde0ff */
[----:B------:R-:W-:Y:S02]  /*ff70*/  ISETP.NE.U32.AND P4, PT, R7, RZ, PT ;  /* 0x000000ff0700720c */ /* 0x000fe40003f85070 */
[----:B------:R-:W-:Y:S02]  /*ff80*/  SEL R7, RZ, 0x4, P5 ;  /* 0x00000004ff077807 */ /* 0x000fe40002800000 */
[----:B------:R-:W-:-:S02]  /*ff90*/  ISETP.NE.U32.AND P5, PT, R14, RZ, PT ;  /* 0x000000ff0e00720c */ /* 0x000fc40003fa5070 */
        /* <DEDUP_REMOVED lines=13> */
[----:B------:R-:W-:Y:S01]  /*10070*/  IADD3 R30, P6, PT, R176, UR71, RZ ;  /* 0x00000047b01e7c10 */ /* 0x000fe2000ffde0ff */
[----:B------:R-:W-:Y:S03]  /*10080*/  STL.64 [R1+0x780], R250 ;  /* 0x000780fa01007387 */ /* 0x000fe60000100a00 */
[----:B------:R-:W-:Y:S01]  /*10090*/  IADD3.X R31, PT, PT, R177, UR72, RZ, P6, !PT ;  /* 0x00000048b11f7c10 */ /* 0x000fe2000b7fe4ff */
[----:B------:R-:W-:Y:S01]  /*100a0*/  STL.64 [R1+0x788], R4 ;  /* 0x0007880401007387 */ /* 0x000fe20000100a00 */
[----:B------:R-:W-:-:S03]  /*100b0*/  IADD3 R32, P6, PT, R184, UR71, RZ ;  /* 0x00000047b8207c10 */ /* 0x000fc6000ffde0ff */
[----:B------:R-:W-:Y:S01]  /*100c0*/  STL.64 [R1+0x790], R2 ;  /* 0x0007900201007387 */ /* 0x000fe20000100a00 */
[----:B------:R-:W-:-:S03]  /*100d0*/  IADD3.X R33, PT, PT, R185, UR72, RZ, P6, !PT ;  /* 0x00000048b9217c10 */ /* 0x000fc6000b7fe4ff */
[----:B------:R-:W-:Y:S01]  /*100e0*/  STL.64 [R1+0x798], R246 ;  /* 0x000798f601007387 */ /* 0x000fe20000100a00 */
[----:B------:R-:W-:-:S03]  /*100f0*/  IADD3 R34, P6, PT, R192, UR71, RZ ;  /* 0x00000047c0227c10 */ /* 0x000fc6000ffde0ff */
[----:B------:R-:W-:Y:S04]  /*10100*/  STL.64 [R1+0x7a0], R8 ;  /* 0x0007a00801007387 */ /* 0x000fe80000100a00 */
[----:B------:R1:W-:Y:S04]  /*10110*/  STL.64 [R1+0x7b8], R10 ;  /* 0x0007b80a01007387 */ /* 0x0003e80000100a00 */
[----:B------:R-:W2:Y:S01]  /*10120*/  LDL.LU.64 R128, [R1+0x208] ;  /* 0x0002080001807983 */ /* 0x000ea20000300a00 */
[----:B------:R-:W-:Y:S02]  /*10130*/  IADD3.X R35, PT, PT, R193, UR72, RZ, P6, !PT ;  /* 0x00000048c1237c10 */ /* 0x000fe4000b7fe4ff */
[----:B------:R-:W-:Y:S01]  /*10140*/  IADD3 R36, P6, PT, R200, UR71, RZ ;  /* 0x00000047c8247c10 */ /* 0x000fe2000ffde0ff */
[----:B------:R-:W3:Y:S03]  /*10150*/  LDL.LU.64 R120, [R1+0x1f8] ;  /* 0x0001f80001787983 */ /* 0x000ee60000300a00 */
[----:B------:R-:W-:Y:S01]  /*10160*/  IADD3.X R37, PT, PT, R201, UR72, RZ, P6, !PT ;  /* 0x00000048c9257c10 */ /* 0x000fe2000b7fe4ff */
[----:B-1----:R-:W2:Y:S01]  /*10170*/  LDL.LU.64 R10, [R1+0x1d8] ;  /* 0x0001d800010a7983 */ /* 0x002ea20000300a00 */
[----:B------:R-:W-:-:S03]  /*10180*/  IADD3 R38, P6, PT, R208, UR71, RZ ;  /* 0x00000047d0267c10 */ /* 0x000fc6000ffde0ff */
[----:B------:R-:W2:Y:S01]  /*10190*/  LDL.LU.64 R8, [R1+0x1c8] ;  /* 0x0001c80001087983 */ /* 0x000ea20000300a00 */
[----:B------:R-:W-:Y:S02]  /*101a0*/  IADD3.X R39, PT, PT, R209, UR72, RZ, P6, !PT ;  /* 0x00000048d1277c10 */ /* 0x000fe4000b7fe4ff */
[----:B------:R-:W-:Y:S01]  /*101b0*/  IADD3 R40, P6, PT, R216, UR71, RZ ;  /* 0x00000047d8287c10 */ /* 0x000fe2000ffde0ff */
[----:B------:R-:W2:Y:S03]  /*101c0*/  LDL.LU.64 R246, [R1+0x1a8] ;  /* 0x0001a80001f67983 */ /* 0x000ea60000300a00 */
[----:B------:R-:W-:Y:S01]  /*101d0*/  IADD3.X R41, PT, PT, R217, UR72, RZ, P6, !PT ;  /* 0x00000048d9297c10 */ /* 0x000fe2000b7fe4ff */
[----:B------:R-:W2:Y:S01]  /*101e0*/  LDL.LU.64 R2, [R1+0x198] ;  /* 0x0001980001027983 */ /* 0x000ea20000300a00 */
        /* <DEDUP_REMOVED lines=8> */
[----:B----4-:R-:W-:-:S04]  /*10270*/  IADD3 R56, P6, PT, R118, UR71, RZ ;  /* 0x0000004776387c10 */ /* 0x010fc8000ffde0ff */
[----:B------:R-:W-:Y:S02]  /*10280*/  IADD3.X R57, PT, PT, R119, UR72, RZ, P6, !PT ;  /* 0x0000004877397c10 */ /* 0x000fe4000b7fe4ff */
[----:B------:R-:W-:-:S04]  /*10290*/  IADD3 R54, P6, PT, R126, UR71, RZ ;  /* 0x000000477e367c10 */ /* 0x000fc8000ffde0ff */
[----:B------:R-:W-:Y:S02]  /*102a0*/  IADD3.X R55, PT, PT, R127, UR72, RZ, P6, !PT ;  /* 0x000000487f377c10 */ /* 0x000fe4000b7fe4ff */
[----:B------:R-:W4:Y:S04]  /*102b0*/  LDL.LU.64 R126, [R1+0x188] ;  /* 0x00018800017e7983 */ /* 0x000f280000300a00 */
[----:B------:R-:W4:Y:S04]  /*102c0*/  LDL.LU.64 R4, [R1+0x180] ;  /* 0x0001800001047983 */ /* 0x000f280000300a00 */
[----:B------:R-:W4:Y:S04]  /*102d0*/  LDL.LU.64 R250, [R1+0xb8] ;  /* 0x0000b80001fa7983 */ /* 0x000f280000300a00 */
[----:B------:R-:W4:Y:S04]  /*102e0*/  LDL.LU.64 R248, [R1+0x78] ;  /* 0x0000780001f87983 */ /* 0x000f280000300a00 */
[----:B------:R-:W4:Y:S01]  /*102f0*/  LDL.LU.64 R20, [R1+0x50] ;  /* 0x0000500001147983 */ /* 0x000f220000300a00 */
[----:B------:R-:W-:-:S03]  /*10300*/  IADD3 R44, P6, PT, R150, UR71, RZ ;  /* 0x00000047962c7c10 */ /* 0x000fc6000ffde0ff */
[----:B------:R-:W4:Y:S01]  /*10310*/  LDL.LU.64 R200, [R1+0x280] ;  /* 0x0002800001c87983 */ /* 0x000f220000300a00 */
[----:B------:R-:W-:Y:S02]  /*10320*/  IADD3.X R45, PT, PT, R151, UR72, RZ, P6, !PT ;  /* 0x00000048972d7c10 */ /* 0x000fe4000b7fe4ff */
[----:B------:R-:W-:Y:S01]  /*10330*/  IADD3 R60, P6, PT, R66, UR71, RZ ;  /* 0x00000047423c7c10 */ /* 0x000fe2000ffde0ff */
[----:B------:R-:W4:Y:S03]  /*10340*/  LDL.LU.64 R192, [R1+0x278] ;  /* 0x0002780001c07983 */ /* 0x000f260000300a00 */
        /* <DEDUP_REMOVED lines=57> */
[----:B--2---:R-:W-:-:S04]  /*106e0*/  IADD3 R150, P6, PT, R128, UR71, RZ ;  /* 0x0000004780967c10 */ /* 0x004fc8000ffde0ff */
[----:B------:R-:W-:Y:S02]  /*106f0*/  IADD3.X R151, PT, PT, R129, UR72, RZ, P6, !PT ;  /* 0x0000004881977c10 */ /* 0x000fe4000b7fe4ff */
[----:B---3--:R-:W-:-:S04]  /*10700*/  IADD3 R146, P6, PT, R120, UR71, RZ ;  /* 0x0000004778927c10 */ /* 0x008fc8000ffde0ff */
        /* <DEDUP_REMOVED lines=13> */
[----:B------:R-:W2:Y:S04]  /*107e0*/  LDL.LU.64 R2, [R1+0x268] ;  /* 0x0002680001027983 */ /* 0x000ea80000300a00 */
[----:B------:R-:W3:Y:S04]  /*107f0*/  LDL.LU.64 R184, [R1+0x260] ;  /* 0x0002600001b87983 */ /* 0x000ee80000300a00 */
[----:B------:R-:W3:Y:S04]  /*10800*/  LDL.LU.64 R10, [R1+0x250] ;  /* 0x00025000010a7983 */ /* 0x000ee80000300a00 */
[----:B------:R-:W3:Y:S01]  /*10810*/  LDL.LU.64 R246, [R1+0x238] ;  /* 0x0002380001f67983 */ /* 0x000ee20000300a00 */
[----:B----4-:R-:W-:-:S04]  /*10820*/  IADD3 R128, P6, PT, R126, UR71, RZ ;  /* 0x000000477e807c10 */ /* 0x010fc8000ffde0ff */
        /* <DEDUP_REMOVED lines=9> */
[----:B------:R-:W4:Y:S04]  /*108c0*/  LDL.LU.64 R20, [R1+0x230] ;  /* 0x0002300001147983 */ /* 0x000f280000300a00 */
[----:B------:R-:W4:Y:S01]  /*108d0*/  LDL.LU.64 R250, [R1+0x228] ;  /* 0x0002280001fa7983 */ /* 0x000f220000300a00 */
[----:B------:R-:W-:Y:S01]  /*108e0*/  IADD3 R108, P6, PT, R108, UR71, RZ ;  /* 0x000000476c6c7c10 */ /* 0x000fe2000ffde0ff */
[----:B------:R-:W-:Y:S02]  /*108f0*/  IMAD.MOV.U32 R8, RZ, RZ, R158 ;  /* 0x000000ffff087224 */ /* 0x000fe400078e009e */
[----:B------:R-:W-:Y:S01]  /*10900*/  IMAD.MOV.U32 R9, RZ, RZ, R159 ;  /* 0x000000ffff097224 */ /* 0x000fe200078e009f */
[----:B------:R-:W-:Y:S01]  /*10910*/  IADD3.X R109, PT, PT, R109, UR72, RZ, P6, !PT ;  /* 0x000000486d6d7c10 */ /* 0x000fe2000b7fe4ff */
[----:B------:R-:W-:Y:S01]  /*10920*/  IMAD.MOV.U32 R4, RZ, RZ, R166 ;  /* 0x000000ffff047224 */ /* 0x000fe200078e00a6 */
[----:B------:R-:W-:Y:S01]  /*10930*/  IADD3 R116, P6, PT, R116, UR71, RZ ;  /* 0x0000004774747c10 */ /* 0x000fe2000ffde0ff */
[----:B------:R-:W-:Y:S01]  /*10940*/  IMAD.MOV.U32 R5, RZ, RZ, R167 ;  /* 0x000000ffff057224 */ /* 0x000fe200078e00a7 */
[----:B------:R-:W4:Y:S02]  /*10950*/  LDL.LU.64 R208, [R1+0x220] ;  /* 0x0002200001d07983 */ /* 0x000f240000300a00 */
[----:B------:R-:W-:-:S02]  /*10960*/  IADD3.X R117, PT, PT, R117, UR72, RZ, P6, !PT ;  /* 0x0000004875757c10 */ /* 0x000fc4000b7fe4ff */
[----:B------:R-:W-:Y:S01]  /*10970*/  IADD3 R124, P6, PT, R124, UR71, RZ ;  /* 0x000000477c7c7c10 */ /* 0x000fe2000ffde0ff */
[----:B------:R-:W-:Y:S01]  /*10980*/  IMAD.MOV.U32 R248, RZ, RZ, R174 ;  /* 0x000000fffff87224 */ /* 0x000fe200078e00ae */
[----:B------:R-:W4:Y:S02]  /*10990*/  LDL.LU.64 R202, [R1+0x218] ;  /* 0x0002180001ca7983 */ /* 0x000f240000300a00 */
[----:B------:R-:W-:Y:S02]  /*109a0*/  IADD3.X R125, PT, PT, R125, UR72, RZ, P6, !PT ;  /* 0x000000487d7d7c10 */ /* 0x000fe4000b7fe4ff */
[----:B------:R-:W-:Y:S01]  /*109b0*/  IADD3 R132, P6, PT, R132, UR71, RZ ;  /* 0x0000004784847c10 */ /* 0x000fe2000ffde0ff */
[----:B------:R-:W-:Y:S01]  /*109c0*/  IMAD.MOV.U32 R249, RZ, RZ, R175 ;  /* 0x000000fffff97224 */ /* 0x000fe200078e00af */
[----:B------:R-:W4:Y:S02]  /*109d0*/  LDL.LU.64 R194, [R1+0x210] ;  /* 0x0002100001c27983 */ /* 0x000f240000300a00 */
        /* <DEDUP_REMOVED lines=34> */
[----:B------:R-:W4:Y:S03]  /*10c00*/  LDL.LU.64 R200, [R1+0x200] ;  /* 0x0002000001c87983 */ /* 0x000f260000300a00 */
[----:B------:R-:W-:Y:S02]  /*10c10*/  IADD3.X R229, PT, PT, R193, UR72, RZ, P6, !PT ;  /* 0x00000048c1e57c10 */ /* 0x000fe4000b7fe4ff */
[----:B--2---:R-:W-:Y:S01]  /*10c20*/  IADD3 R226, P6, PT, R2, UR71, RZ ;  /* 0x0000004702e27c10 */ /* 0x004fe2000ffde0ff */
[----:B------:R-:W-:-:S03]  /*10c30*/  IMAD.MOV.U32 R2, RZ, RZ, R248 ;  /* 0x000000ffff027224 */ /* 0x000fc600078e00f8 */
[----:B------:R-:W-:Y:S01]  /*10c40*/  IADD3.X R227, PT, PT, R3, UR72, RZ, P6, !PT ;  /* 0x0000004803e37c10 */ /* 0x000fe2000b7fe4ff */
[----:B------:R-:W-:Y:S02]  /*10c50*/  IMAD.MOV.U32 R3, RZ, RZ, R249 ;  /* 0x000000ffff037224 */ /* 0x000fe400078e00f9 */
[----:B------:R-:W2:Y:S04]  /*10c60*/  LDL.LU.64 R248, [R1+0x1f0] ;  /* 0x0001f00001f87983 */ /* 0x000ea80000300a00 */
[----:B------:R-:W2:Y:S04]  /*10c70*/  LDL.LU.64 R186, [R1+0x1e0] ;  /* 0x0001e00001ba7983 */ /* 0x000ea80000300a00 */
[----:B------:R-:W2:Y:S01]  /*10c80*/  LDL.LU.64 R192, [R1+0x1d0] ;  /* 0x0001d00001c07983 */ /* 0x000ea20000300a00 */
[----:B---3--:R-:W-:-:S03]  /*10c90*/  IADD3 R224, P6, PT, R184, UR71, RZ ;  /* 0x00000047b8e07c10 */ /* 0x008fc6000ffde0ff */
[----:B------:R-:W3:Y:S01]  /*10ca0*/  LDL.LU.64 R178, [R1+0x1c0] ;  /* 0x0001c00001b27983 */ /* 0x000ee20000300a00 */
[----:B------:R-:W-:Y:S02]  /*10cb0*/  IADD3.X R225, PT, PT, R185, UR72, RZ, P6, !PT ;  /* 0x00000048b9e17c10 */ /* 0x000fe4000b7fe4ff */
[----:B------:R-:W-:Y:S01]  /*10cc0*/  IADD3 R220, P6, PT, R10, UR71, RZ ;  /* 0x000000470adc7c10 */ /* 0x000fe2000ffde0ff */
[----:B------:R-:W3:Y:S03]  /*10cd0*/  LDL.LU.64 R240, [R1+0x1b0] ;  /* 0x0001b00001f07983 */ /* 0x000ee60000300a00 */
[----:B------:R-:W-:Y:S01]  /*10ce0*/  IADD3.X R221, PT, PT, R11, UR72, RZ, P6, !PT ;  /* 0x000000480bdd7c10 */ /* 0x000fe2000b7fe4ff */
[----:B------:R-:W3:Y:S01]  /*10cf0*/  LDL.LU.64 R184, [R1+0x1a0] ;  /* 0x0001a00001b87983 */ /* 0x000ee20000300a00 */
[----:B------:R-:W-:-:S03]  /*10d00*/  IADD3 R218, P6, PT, R246, UR71, RZ ;  /* 0x00000047f6da7c10 */ /* 0x000fc6000ffde0ff */
[----:B------:R-:W3:Y:S01]  /*10d10*/  LDL.LU.64 R10, [R1+0xf8] ;  /* 0x0000f800010a7983 */ /* 0x000ee20000300a00 */
[----:B------:R-:W-:Y:S02]  /*10d20*/  IADD3.X R219, PT, PT, R247, UR72, RZ, P6, !PT ;  /* 0x00000048f7db7c10 */ /* 0x000fe4000b7fe4ff */
[----:B----4-:R-:W-:-:S04]  /*10d30*/  IADD3 R216, P6, PT, R20, UR71, RZ ;  /* 0x0000004714d87c10 */ /* 0x010fc8000ffde0ff */
[----:B------:R-:W-:Y:S02]  /*10d40*/  IADD3.X R217, PT, PT, R21, UR72, RZ, P6, !PT ;  /* 0x0000004815d97c10 */ /* 0x000fe4000b7fe4ff */
[----:B------:R-:W-:-:S04]  /*10d50*/  IADD3 R212, P6, PT, R250, UR71, RZ ;  /* 0x00000047fad47c10 */ /* 0x000fc8000ffde0ff */
[----:B------:R-:W-:Y:S02]  /*10d60*/  IADD3.X R213, PT, PT, R251, UR72, RZ, P6, !PT ;  /* 0x00000048fbd57c10 */ /* 0x000fe4000b7fe4ff */
[----:B------:R-:W4:Y:S04]  /*10d70*/  LDL.LU.64 R250, [R1+0xc8] ;  /* 0x0000c80001fa7983 */ /* 0x000f280000300a00 */
[----:B------:R-:W4:Y:S01]  /*10d80*/  LDL.LU.64 R246, [R1+0x88] ;  /* 0x0000880001f67983 */ /* 0x000f220000300a00 */
        /* <DEDUP_REMOVED lines=10> */
[----:B------:R-:W-:Y:S01]  /*10e30*/  IADD3 R196, P6, PT, R186, UR71, RZ ;  /* 0x00000047bac47c10 */ /* 0x000fe2000ffde0ff */
[----:B------:R-:W2:Y:S03]  /*10e40*/  LDL.LU.64 R248, [R1+0x68] ;  /* 0x0000680001f87983 */ /* 0x000ea60000300a00 */
[----:B------:R-:W-:Y:S02]  /*10e50*/  IADD3.X R197, PT, PT, R187, UR72, RZ, P6, !PT ;  /* 0x00000048bbc57c10 */ /* 0x000fe4000b7fe4ff */
[----:B------:R-:W-:-:S04]  /*10e60*/  IADD3 R194, P6, PT, R192, UR71, RZ ;  /* 0x00000047c0c27c10 */ /* 0x000fc8000ffde0ff */
        /* <DEDUP_REMOVED lines=13> */
[----:B------:R-:W3:Y:S01]  /*10f40*/  LDL.LU R251, [R1+0x25c] ;  /* 0x00025c0001fb7983 */ /* 0x000ee20000300800 */
[----:B------:R-:W-:Y:S02]  /*10f50*/  IMAD.MOV.U32 R21, RZ, RZ, R0 ;  /* 0x000000ffff157224 */ /* 0x000fe400078e0000 */
[----:B------:R-:W1:Y:S01]  /*10f60*/  S2R R0, SR_TID.X ;  /* 0x0000000000007919 */ /* 0x000e620000002100 */
[----:B------:R-:W4:Y:S02]  /*10f70*/  S2R R20, SR_TID.X ;  /* 0x0000000000147919 */ /* 0x000f240000002100 */
[----:B------:R-:W-:Y:S01]  /*10f80*/  LDGSTS.E [R21+0x38008], desc[UR42][R8.64], P4 ;  /* 0x3800800008157fae */ /* 0x000fe2000a1a102a */
[----:B------:R-:W-:Y:S02]  /*10f90*/  IADD3 R178, P6, PT, R246, UR71, RZ ;  /* 0x00000047f6b27c10 */ /* 0x000fe4000ffde0ff */
[----:B------:R-:W-:Y:S01]  /*10fa0*/  SEL R7, R7, RZ, P2 ;  /* 0x000000ff07077207 */ /* 0x000fe20001000000 */
[----:B------:R-:W-:Y:S01]  /*10fb0*/  LDGSTS.E [R21+0x3a000], desc[UR42][R2.64], P5 ;  /* 0x3a00000002157fae */ /* 0x000fe2000a9a102a */
[----:B-1----:R-:W-:-:S04]  /*10fc0*/  SHF.R.U32.HI R0, RZ, 0x6, R0 ;  /* 0x00000006ff007819 */ /* 0x002fc80000011600 */
[----:B------:R-:W-:-:S04]  /*10fd0*/  SGXT.U32 R0, R0, 0x1 ;  /* 0x000000010000781a */ /* 0x000fc80000000000 */
[----:B------:R-:W-:-:S04]  /*10fe0*/  LOP3.LUT R0, R0, 0x14, RZ, 0xfc, !PT ;  /* 0x0000001400007812 */ /* 0x000fc800078efcff */
[----:B------:R-:W-:Y:S02]  /*10ff0*/  ISETP.GE.AND P4, PT, R0, R252, PT ;  /* 0x000000fc0000720c */ /* 0x000fe40003f86270 */
[----:B----4-:R-:W-:-:S04]  /*11000*/  SHF.R.U32.HI R0, RZ, 0x6, R20 ;  /* 0x00000006ff007819 */ /* 0x010fc80000011614 */
[----:B------:R-:W-:-:S04]  /*11010*/  SGXT.U32 R0, R0, 0x1 ;  /* 0x000000010000781a */ /* 0x000fc80000000000 */
[----:B------:R-:W-:Y:S02]  /*11020*/  LOP3.LUT R0, R0, 0x34, RZ, 0xfc, !PT ;  /* 0x0000003400007812 */ /* 0x000fe400078efcff */
[----:B------:R-:W-:Y:S02]  /*11030*/  IADD3.X R179, PT, PT, R247, UR72, RZ, P6, !PT ;  /* 0x00000048f7b37c10 */ /* 0x000fe4000b7fe4ff */
[----:B------:R-:W-:Y:S02]  /*11040*/  ISETP.GE.AND P6, PT, R0, R252, PT ;  /* 0x000000fc0000720c */ /* 0x000fe40003fc6270 */
[----:B------:R-:W1:Y:S01]  /*11050*/  S2R R0, SR_TID.X ;  /* 0x0000000000007919 */ /* 0x000e620000002100 */
[----:B------:R-:W-:Y:S02]  /*11060*/  ISETP.NE.U32.AND P3, PT, R7, RZ, PT ;  /* 0x000000ff0700720c */ /* 0x000fe40003f65070 */
[----:B------:R-:W-:-:S04]  /*11070*/  SHF.R.U32.HI R20, RZ, 0x6, R20 ;  /* 0x00000006ff147819 */ /* 0x000fc80000011614 */
[----:B------:R-:W-:Y:S02]  /*11080*/  SGXT.U32 R20, R20, 0x1 ;  /* 0x000000011414781a */ /* 0x000fe40000000000 */
[----:B------:R-:W-:-:S05]  /*11090*/  SEL R7, RZ, 0x4, P4 ;  /* 0x00000004ff077807 */ /* 0x000fca0002000000 */
[----:B------:R1:W-:Y:S01]  /*110a0*/  LDGSTS.E [R21+0x3a008], desc[UR42][R4.64], P3 ;  /* 0x3a00800004157fae */ /* 0x0003e200099a102a */
[----:B------:R-:W-:Y:S02]  /*110b0*/  LOP3.LUT R20, R20, 0x16, RZ, 0xfc, !PT ;  /* 0x0000001614147812 */ /* 0x000fe400078efcff */
[----:B------:R-:W-:Y:S02]  /*110c0*/  SEL R7, R7, RZ, P2 ;  /* 0x000000ff07077207 */ /* 0x000fe40001000000 */
[----:B------:R-:W-:Y:S02]  /*110d0*/  ISETP.GE.AND P4, PT, R20, R252, PT ;  /* 0x000000fc1400720c */ /* 0x000fe40003f86270 */
[----:B------:R-:W-:Y:S02]  /*110e0*/  ISETP.NE.U32.AND P5, PT, R7, RZ, PT ;  /* 0x000000ff0700720c */ /* 0x000fe40003fa5070 */
[----:B-1----:R-:W-:-:S04]  /*110f0*/  SHF.R.U32.HI R21, RZ, 0x6, R0 ;  /* 0x00000006ff157819 */ /* 0x002fc80000011600 */
[----:B------:R-:W-:-:S04]  /*11100*/  SGXT.U32 R21, R21, 0x1 ;  /* 0x000000011515781a */ /* 0x000fc80000000000 */
[----:B------:R-:W-:Y:S02]  /*11110*/  LOP3.LUT R21, R21, 0x36, RZ, 0xfc, !PT ;  /* 0x0000003615157812 */ /* 0x000fe400078efcff */
[----:B------:R-:W-:Y:S02]  /*11120*/  SEL R7, RZ, 0x4, P4 ;  /* 0x00000004ff077807 */ /* 0x000fe40002000000 */
[----:B------:R-:W-:Y:S02]  /*11130*/  ISETP.GE.AND P4, PT, R21, R252, PT ;  /* 0x000000fc1500720c */ /* 0x000fe40003f86270 */
[----:B------:R-:W-:Y:S01]  /*11140*/  SHF.R.U32.HI R250, RZ, 0x6, R0 ;  /* 0x00000006fffa7819 */ /* 0x000fe20000011600 */
[----:B------:R-:W4:Y:S04]  /*11150*/  LDL.LU.64 R20, [R1+0xa8] ;  /* 0x0000a80001147983 */ /* 0x000f280000300a00 */
[----:B------:R-:W4:Y:S01]  /*11160*/  LDL.LU R0, [R1+0x270] ;  /* 0x0002700001007983 */ /* 0x000f220000300800 */
[----:B------:R-:W-:-:S04]  /*11170*/  SGXT.U32 R250, R250, 0x1 ;  /* 0x00000001fafa781a */ /* 0x000fc80000000000 */
[----:B------:R-:W-:Y:S02]  /*11180*/  LOP3.LUT R250, R250, 0x18, RZ, 0xfc, !PT ;  /* 0x00000018fafa7812 */ /* 0x000fe400078efcff */
[----:B------:R-:W-:Y:S02]  /*11190*/  SEL R7, R7, RZ, P2 ;  /* 0x000000ff07077207 */ /* 0x000fe40001000000 */
[----:B------:R-:W-:Y:S02]  /*111a0*/  ISETP.GE.AND P3, PT, R250, R252, PT ;  /* 0x000000fcfa00720c */ /* 0x000fe40003f66270 */
[----:B------:R-:W-:Y:S02]  /*111b0*/  SEL R240, RZ, 0x4, P6 ;  /* 0x00000004fff07807 */ /* 0x000fe40003000000 */
[----:B------:R-:W-:Y:S02]  /*111c0*/  SEL R236, RZ, 0x4, P4 ;  /* 0x00000004ffec7807 */ /* 0x000fe40002000000 */
[----:B------:R-:W-:-:S02]  /*111d0*/  SEL R237, RZ, 0x4, P3 ;  /* 0x00000004ffed7807 */ /* 0x000fc40001800000 */
[----:B------:R-:W-:Y:S02]  /*111e0*/  ISETP.NE.U32.AND P4, PT, R7, RZ, PT ;  /* 0x000000ff0700720c */ /* 0x000fe40003f85070 */
[----:B------:R-:W-:Y:S02]  /*111f0*/  IADD3 R190, P3, PT, R190, UR71, RZ ;  /* 0x00000047bebe7c10 */ /* 0x000fe4000ff7e0ff */
[----:B------:R-:W-:Y:S02]  /*11200*/  SEL R7, R240, RZ, P2 ;  /* 0x000000fff0077207 */ /* 0x000fe40001000000 */
[----:B------:R-:W-:Y:S02]  /*11210*/  IADD3.X R191, PT, PT, R191, UR72, RZ, P3, !PT ;  /* 0x00000048bfbf7c10 */ /* 0x000fe40009ffe4ff */
[----:B------:R-:W-:Y:S02]  /*11220*/  ISETP.NE.U32.AND P3, PT, R7, RZ, PT ;  /* 0x000000ff0700720c */ /* 0x000fe40003f65070 */
[----:B--2---:R-:W-:-:S04]  /*11230*/  IADD3 R22, P6, PT, R248, UR71, RZ ;  /* 0x00000047f8167c10 */ /* 0x004fc8000ffde0ff */
[----:B------:R-:W-:Y:S02]  /*11240*/  IADD3.X R23, PT, PT, R249, UR72, RZ, P6, !PT ;  /* 0x00000048f9177c10 */ /* 0x000fe4000b7fe4ff */
[----:B------:R-:W2:Y:S04]  /*11250*/  LDL.LU.64 R248, [R1+0x108] ;  /* 0x0001080001f87983 */ /* 0x000ea80000300a00 */
[----:B---3--:R-:W-:Y:S04]  /*11260*/  LDGSTS.E [R251+0x38000], desc[UR42][R214.64], P5 ;  /* 0x38000000d6fb7fae */ /* 0x008fe8000a9a102a */
[----:B------:R-:W-:Y:S04]  /*11270*/  LDGSTS.E [R251+0x38008], desc[UR42][R222.64], P4 ;  /* 0x38008000defb7fae */ /* 0x000fe8000a1a102a */
[----:B------:R-:W-:Y:S04]  /*11280*/  LDGSTS.E [R251+0x3a000], desc[UR42][R230.64], P3 ;  /* 0x3a000000e6fb7fae */ /* 0x000fe800099a102a */
[----:B------:R-:W3:Y:S04]  /*11290*/  LDL.LU.64 R214, [R1+0x7f8] ;  /* 0x0007f80001d67983 */ /* 0x000ee80000300a00 */
[----:B------:R-:W3:Y:S04]  /*112a0*/  LDL.LU.64 R222, [R1+0x7f0] ;  /* 0x0007f00001de7983 */ /* 0x000ee80000300a00 */
[----:B------:R-:W3:Y:S01]  /*112b0*/  LDL.LU.64 R230, [R1+0x7e8] ;  /* 0x0007e80001e67983 */ /* 0x000ee20000300a00 */
[----:B------:R-:W1:Y:S01]  /*112c0*/  S2R R250, SR_TID.X ;  /* 0x0000000000fa7919 */ /* 0x000e620000002100 */
[----:B------:R-:W-:-:S02]  /*112d0*/  SEL R7, R236, RZ, P2 ;  /* 0x000000ffec077207 */ /* 0x000fc40001000000 */
[----:B------:R-:W-:Y:S02]  /*112e0*/  SEL R237, R237, RZ, P2 ;  /* 0x000000ffeded7207 */ /* 0x000fe40001000000 */
[----:B------:R-:W-:-:S13]  /*112f0*/  ISETP.NE.U32.AND P4, PT, R7, RZ, PT ;  /* 0x000000ff0700720c */ /* 0x000fda0003f85070 */
[----:B------:R-:W-:Y:S04]  /*11300*/  LDGSTS.E [R251+0x3a008], desc[UR42][R238.64], P4 ;  /* 0x3a008000eefb7fae */ /* 0x000fe8000a1a102a */
[----:B------:R-:W3:Y:S01]  /*11310*/  LDL.LU.64 R238, [R1+0x7e0] ;  /* 0x0007e00001ee7983 */ /* 0x000ee20000300a00 */
[----:B-1----:R-:W-:-:S04]  /*11320*/  SHF.R.U32.HI R250, RZ, 0x6, R250 ;  /* 0x00000006fffa7819 */ /* 0x002fc800000116fa */
[----:B------:R-:W-:-:S04]  /*11330*/  SGXT.U32 R250, R250, 0x1 ;  /* 0x00000001fafa781a */ /* 0x000fc80000000000 */
[----:B------:R-:W-:-:S04]  /*11340*/  LOP3.LUT R250, R250, 0x1a, RZ, 0xfc, !PT ;  /* 0x0000001afafa7812 */ /* 0x000fc800078efcff */
[----:B------:R-:W-:Y:S02]  /*11350*/  ISETP.GE.AND P5, PT, R250, R252, PT ;  /* 0x000000fcfa00720c */ /* 0x000fe40003fa6270 */
[----:B------:R-:W1:Y:S02]  /*11360*/  S2R R250, SR_TID.X ;  /* 0x0000000000fa7919 */ /* 0x000e640000002100 */
[----:B------:R-:W-:Y:S02]  /*11370*/  SEL R236, RZ, 0x4, P5 ;  /* 0x00000004ffec7807 */ /* 0x000fe40002800000 */
[----:B------:R-:W-:Y:S02]  /*11380*/  ISETP.NE.U32.AND P5, PT, R237, RZ, PT ;  /* 0x000000ffed00720c */ /* 0x000fe40003fa5070 */
[----:B------:R-:W-:Y:S02]  /*11390*/  SEL R236, R236, RZ, P2 ;  /* 0x000000ffecec7207 */ /* 0x000fe40001000000 */
[----:B-1----:R-:W-:-:S09]  /*113a0*/  SHF.R.U32.HI R250, RZ, 0x6, R250 ;  /* 0x00000006fffa7819 */ /* 0x002fd200000116fa */
[----:B----4-:R1:W-:Y:S02]  /*113b0*/  LDGSTS.E [R0+0x38000], desc[UR42][R20.64], P5 ;  /* 0x3800000014007fae */ /* 0x0103e4000a9a102a */
[----:B-1----:R-:W1:Y:S01]  /*113c0*/  S2R R21, SR_TID.X ;  /* 0x0000000000157919 */ /* 0x002e620000002100 */
[----:B------:R-:W-:-:S04]  /*113d0*/  SGXT.U32 R250, R250, 0x1 ;  /* 0x00000001fafa781a */ /* 0x000fc80000000000 */
[----:B------:R-:W-:-:S04]  /*113e0*/  LOP3.LUT R250, R250, 0x38, RZ, 0xfc, !PT ;  /* 0x00000038fafa7812 */ /* 0x000fc800078efcff */
[----:B------:R-:W-:-:S04]  /*113f0*/  ISETP.GE.AND P3, PT, R250, R252, PT ;  /* 0x000000fcfa00720c */ /* 0x000fc80003f66270 */
[----:B------:R-:W-:-:S04]  /*11400*/  SEL R7, RZ, 0x4, P3 ;  /* 0x00000004ff077807 */ /* 0x000fc80001800000 */
[----:B------:R-:W-:Y:S02]  /*11410*/  SEL R7, R7, RZ, P2 ;  /* 0x000000ff07077207 */ /* 0x000fe40001000000 */
[----:B------:R-:W-:Y:S02]  /*11420*/  ISETP.NE.U32.AND P3, PT, R236, RZ, PT ;  /* 0x000000ffec00720c */ /* 0x000fe40003f65070 */
[----:B------:R-:W-:Y:S02]  /*11430*/  ISETP.NE.U32.AND P5, PT, R7, RZ, PT ;  /* 0x000000ff0700720c */ /* 0x000fe40003fa5070 */
[--C-:B-1----:R-:W-:Y:S02]  /*11440*/  SHF.R.U32.HI R20, RZ, 0x6, R21.reuse ;  /* 0x00000006ff147819 */ /* 0x102fe40000011615 */
[----:B------:R-:W-:Y:S02]  /*11450*/  SHF.R.U32.HI R21, RZ, 0x6, R21 ;  /* 0x00000006ff157819 */ /* 0x000fe40000011615 */
[----:B------:R-:W-:-:S02]  /*11460*/  SGXT.U32 R20, R20, 0x1 ;  /* 0x000000011414781a */ /* 0x000fc40000000000 */
[----:B------:R-:W-:Y:S02]  /*11470*/  SGXT.U32 R21, R21, 0x1 ;  /* 0x000000011515781a */ /* 0x000fe40000000000 */
[----:B------:R-:W-:Y:S02]  /*11480*/  LOP3.LUT R20, R20, 0x3a, RZ, 0xfc, !PT ;  /* 0x0000003a14147812 */ /* 0x000fe400078efcff */
[----:B------:R-:W-:Y:S01]  /*11490*/  LOP3.LUT R21, R21, 0x1c, RZ, 0xfc, !PT ;  /* 0x0000001c15157812 */ /* 0x000fe200078efcff */
[----:B--2---:R1:W-:Y:S03]  /*114a0*/  LDGSTS.E [R0+0x38008], desc[UR42][R248.64], P3 ;  /* 0x38008000f8007fae */ /* 0x0043e600099a102a */
[----:B------:R-:W-:Y:S01]  /*114b0*/  ISETP.GE.AND P3, PT, R21, R252, PT ;  /* 0x000000fc1500720c */ /* 0x000fe20003f66270 */
[----:B------:R-:W-:Y:S04]  /*114c0*/  LDGSTS.E [R0+0x3a000], desc[UR42][R46.64], P5 ;  /* 0x3a0000002e007fae */ /* 0x000fe8000a9a102a */
[----:B------:R-:W2:Y:S01]  /*114d0*/  LDL.LU.64 R46, [R1+0x7d8] ;  /* 0x0007d800012e7983 */ /* 0x000ea20000300a00 */
[----:B---3--:R-:W-:-:S04]  /*114e0*/  IADD3 R214, P4, PT, R214, UR71, RZ ;  /* 0x00000047d6d67c10 */ /* 0x008fc8000ff9e0ff */
[----:B------:R-:W-:Y:S02]  /*114f0*/  IADD3.X R215, PT, PT, R215, UR72, RZ, P4, !PT ;  /* 0x00000048d7d77c10 */ /* 0x000fe4000a7fe4ff */
[----:B------:R-:W-:-:S04]  /*11500*/  IADD3 R230, P4, PT, R230, UR71, RZ ;  /* 0x00000047e6e67c10 */ /* 0x000fc8000ff9e0ff */
[----:B------:R-:W-:Y:S02]  /*11510*/  IADD3.X R231, PT, PT, R231, UR72, RZ, P4, !PT ;  /* 0x00000048e7e77c10 */ /* 0x000fe4000a7fe4ff */
[----:B------:R-:W-:Y:S02]  /*11520*/  ISETP.GE.AND P4, PT, R20, R252, PT ;  /* 0x000000fc1400720c */ /* 0x000fe40003f86270 */
[----:B------:R-:W3:Y:S01]  /*11530*/  LDL.LU.64 R20, [R1+0xd8] ;  /* 0x0000d80001147983 */ /* 0x000ee20000300a00 */
[----:B-1----:R-:W1:Y:S01]  /*11540*/  S2R R249, SR_TID.X ;  /* 0x0000000000f97919 */ /* 0x002e620000002100 */
[----:B------:R-:W4:Y:S01]  /*11550*/  S2R R241, SR_TID.X ;  /* 0x0000000000f17919 */ /* 0x000f220000002100 */
[----:B------:R-:W-:Y:S02]  /*11560*/  IADD3 R198, P6, PT, R198, UR71, RZ ;  /* 0x00000047c6c67c10 */ /* 0x000fe4000ffde0ff */
[----:B------:R-:W-:Y:S01]  /*11570*/  SEL R7, RZ, 0x4, P3 ;  /* 0x00000004ff077807 */ /* 0x000fe20001800000 */
[----:B------:R-:W2:Y:S01]  /*11580*/  LDL.LU.64 R10, [R1+0x98] ;  /* 0x00009800010a7983 */ /* 0x000ea20000300a00 */
[----:B------:R-:W-:-:S02]  /*11590*/  IADD3.X R199, PT, PT, R199, UR72, RZ, P6, !PT ;  /* 0x00000048c7c77c10 */ /* 0x000fc4000b7fe4ff */
[----:B------:R-:W-:-:S04]  /*115a0*/  IADD3 R206, P6, PT, R206, UR71, RZ ;  /* 0x00000047cece7c10 */ /* 0x000fc8000ffde0ff */
[----:B------:R-:W-:Y:S02]  /*115b0*/  IADD3.X R207, PT, PT, R207, UR72, RZ, P6, !PT ;  /* 0x00000048cfcf7c10 */ /* 0x000fe4000b7fe4ff */
[----:B------:R-:W-:-:S04]  /*115c0*/  IADD3 R222, P6, PT, R222, UR71, RZ ;  /* 0x00000047dede7c10 */ /* 0x000fc8000ffde0ff */
[----:B------:R-:W-:Y:S02]  /*115d0*/  IADD3.X R223, PT, PT, R223, UR72, RZ, P6, !PT ;  /* 0x00000048dfdf7c10 */ /* 0x000fe4000b7fe4ff */
[----:B------:R-:W-:Y:S02]  /*115e0*/  IADD3 R236, P6, PT, R238, UR71, RZ ;  /* 0x00000047eeec7c10 */ /* 0x000fe4000ffde0ff */
[----:B------:R-:W-:Y:S02]  /*115f0*/  SEL R238, RZ, 0x4, P4 ;  /* 0x00000004ffee7807 */ /* 0x000fe40002000000 */
[--C-:B-1----:R-:W-:Y:S02]  /*11600*/  SHF.R.U32.HI R251, RZ, 0x6, R249.reuse ;  /* 0x00000006fffb7819 */ /* 0x102fe400000116f9 */
[--C-:B------:R-:W-:Y:S02]  /*11610*/  SHF.R.U32.HI R248, RZ, 0x6, R249.reuse ;  /* 0x00000006fff87819 */ /* 0x100fe400000116f9 */
[----:B------:R-:W-:-:S02]  /*11620*/  SHF.R.U32.HI R249, RZ, 0x6, R249 ;  /* 0x00000006fff97819 */ /* 0x000fc400000116f9 */
[----:B------:R-:W-:Y:S02]  /*11630*/  SGXT.U32 R251, R251, 0x1 ;  /* 0x00000001fbfb781a */ /* 0x000fe40000000000 */
[----:B------:R-:W-:Y:S02]  /*11640*/  SGXT.U32 R248, R248, 0x1 ;  /* 0x00000001f8f8781a */ /* 0x000fe40000000000 */
[----:B------:R-:W-:Y:S02]  /*11650*/  SGXT.U32 R249, R249, 0x1 ;  /* 0x00000001f9f9781a */ /* 0x000fe40000000000 */
[----:B------:R-:W-:Y:S02]  /*11660*/  LOP3.LUT R251, R251, 0x1e, RZ, 0xfc, !PT ;  /* 0x0000001efbfb7812 */ /* 0x000fe400078efcff */
[----:B------:R-:W-:Y:S02]  /*11670*/  SEL R238, R238, RZ, P2 ;  /* 0x000000ffeeee7207 */ /* 0x000fe40001000000 */
[----:B------:R-:W-:-:S02]  /*11680*/  LOP3.LUT R248, R248, 0x3c, RZ, 0xfc, !PT ;  /* 0x0000003cf8f87812 */ /* 0x000fc400078efcff */
[----:B------:R-:W-:Y:S02]  /*11690*/  LOP3.LUT R249, R249, 0x3e, RZ, 0xfc, !PT ;  /* 0x0000003ef9f97812 */ /* 0x000fe400078efcff */
[-C--:B------:R-:W-:Y:S02]  /*116a0*/  ISETP.GE.AND P5, PT, R251, R252.reuse, PT ;  /* 0x000000fcfb00720c */ /* 0x080fe40003fa6270 */
[----:B------:R-:W-:Y:S02]  /*116b0*/  ISETP.NE.U32.AND P3, PT, R238, RZ, PT ;  /* 0x000000ffee00720c */ /* 0x000fe40003f65070 */
[----:B------:R-:W-:Y:S02]  /*116c0*/  IADD3.X R237, PT, PT, R239, UR72, RZ, P6, !PT ;  /* 0x00000048efed7c10 */ /* 0x000fe4000b7fe4ff */
[----:B----4-:R-:W-:Y:S02]  /*116d0*/  LOP3.LUT R241, R241, 0x3f, RZ, 0xc0, !PT ;  /* 0x0000003ff1f17812 */ /* 0x010fe400078ec0ff */
[----:B------:R-:W-:-:S02]  /*116e0*/  ISETP.GE.AND P4, PT, R248, R252, PT ;  /* 0x000000fcf800720c */ /* 0x000fc40003f86270 */
[----:B------:R-:W-:Y:S02]  /*116f0*/  SEL R238, RZ, 0x4, P5 ;  /* 0x00000004ffee7807 */ /* 0x000fe40002800000 */
[-C--:B------:R-:W-:Y:S02]  /*11700*/  ISETP.GE.AND P6, PT, R249, R252.reuse, PT ;  /* 0x000000fcf900720c */ /* 0x080fe40003fc6270 */
[----:B------:R-:W4:Y:S01]  /*11710*/  LDL.LU.64 R248, [R1+0x90] ;  /* 0x0000900001f87983 */ /* 0x000f220000300a00 */
[----:B------:R-:W-:Y:S02]  /*11720*/  SEL R7, R7, RZ, P2 ;  /* 0x000000ff07077207 */ /* 0x000fe40001000000 */
[----:B------:R-:W-:Y:S01]  /*11730*/  ISETP.GE.AND P5, PT, R241, R252, PT ;  /* 0x000000fcf100720c */ /* 0x000fe20003fa6270 */
[----:B------:R-:W2:Y:S01]  /*11740*/  LDL.LU.64 R8, [R1+0x70] ;  /* 0x0000700001087983 */ /* 0x000ea20000300a00 */
[----:B------:R-:W-:Y:S02]  /*11750*/  SEL R240, RZ, 0x4, P4 ;  /* 0x00000004fff07807 */ /* 0x000fe40002000000 */
[----:B------:R-:W-:Y:S01]  /*11760*/  SEL R238, R238, RZ, P2 ;  /* 0x000000ffeeee7207 */ /* 0x000fe20001000000 */
[----:B------:R-:W2:Y:S01]  /*11770*/  LDL.LU.64 R246, [R1+0x60] ;  /* 0x0000600001f67983 */ /* 0x000ea20000300a00 */
[----:B------:R-:W-:-:S03]  /*11780*/  ISETP.NE.U32.AND P4, PT, R7, RZ, PT ;  /* 0x000000ff0700720c */ /* 0x000fc60003f85070 */
[----:B------:R-:W2:Y:S01]  /*11790*/  LDL.LU.64 R2, [R1+0x58] ;  /* 0x0000580001027983 */ /* 0x000ea20000300a00 */
[----:B------:R-:W-:-:S03]  /*117a0*/  SEL R7, RZ, 0x4, P5 ;  /* 0x00000004ff077807 */ /* 0x000fc60002800000 */
[----:B------:R-:W2:Y:S01]  /*117b0*/  LDL.LU.64 R4, [R1+0x40] ;  /* 0x0000400001047983 */ /* 0x000ea20000300a00 */
[----:B------:R-:W-:-:S03]  /*117c0*/  ISETP.NE.U32.AND P5, PT, R238, RZ, PT ;  /* 0x000000ffee00720c */ /* 0x000fc60003fa5070 */
[----:B------:R-:W2:Y:S01]  /*117d0*/  LDL.LU.64 R250, [R1+0x38] ;  /* 0x0000380001fa7983 */ /* 0x000ea20000300a00 */
[----:B------:R-:W-:-:S03]  /*117e0*/  SEL R238, R240, RZ, P2 ;  /* 0x000000fff0ee7207 */ /* 0x000fc60001000000 */
[----:B------:R-:W2:Y:S04]  /*117f0*/  LDL.LU.64 R244, [R1+0x20] ;  /* 0x0000200001f47983 */ /* 0x000ea80000300a00 */
[----:B------:R-:W2:Y:S04]  /*11800*/  LDL.LU.64 R242, [R1+0x18] ;  /* 0x0000180001f27983 */ /* 0x000ea80000300a00 */
[----:B------:R-:W2:Y:S04]  /*11810*/  LDL.LU R252, [R1+0x274] ;  /* 0x0002740001fc7983 */ /* 0x000ea80000300800 */
[----:B------:R-:W2:Y:S04]  /*11820*/  LDL.LU.64 R240, [R1+0x28] ;  /* 0x0000280001f07983 */ /* 0x000ea80000300a00 */
[----:B---3--:R-:W-:Y:S04]  /*11830*/  LDGSTS.E [R0+0x3a008], desc[UR42][R20.64], P3 ;  /* 0x3a00800014007fae */ /* 0x008fe800099a102a */
[----:B------:R-:W2:Y:S01]  /*11840*/  LDL.LU.64 R20, [R1+0x7d0] ;  /* 0x0007d00001147983 */ /* 0x000ea20000300a00 */
[----:B------:R-:W-:-:S02]  /*11850*/  ISETP.NE.U32.AND P3, PT, R238, RZ, PT ;  /* 0x000000ffee00720c */ /* 0x000fc40003f65070 */
[----:B------:R-:W-:Y:S01]  /*11860*/  SEL R239, RZ, 0x4, P6 ;  /* 0x00000004ffef7807 */ /* 0x000fe20003000000 */
[----:B------:R-:W5:Y:S03]  /*11870*/  LDL.LU R0, [R1+0x7c8] ;  /* 0x0007c80001007983 */ /* 0x000f660000300800 */
[----:B------:R-:W-:Y:S02]  /*11880*/  SEL R239, R239, RZ, P2 ;  /* 0x000000ffefef7207 */ /* 0x000fe40001000000 */
[----:B------:R-:W-:Y:S02]  /*11890*/  SEL R7, R7, RZ, P2 ;  /* 0x000000ff07077207 */ /* 0x000fe40001000000 */
[----:B------:R-:W-:Y:S02]  /*118a0*/  ISETP.NE.U32.AND P2, PT, R239, RZ, PT ;  /* 0x000000ffef00720c */ /* 0x000fe40003f45070 */
[----:B------:R-:W3:Y:S04]  /*118b0*/  LDL.LU.64 R238, [R1+0x30] ;  /* 0x0000300001ee7983 */ /* 0x000ee80000300a00 */
[----:B--2---:R-:W-:Y:S04]  /*118c0*/  LDGSTS.E [R252+0x38000], desc[UR42][R20.64], P4 ;  /* 0x3800000014fc7fae */ /* 0x004fe8000a1a102a */
[----:B------:R-:W-:Y:S04]  /*118d0*/  LDGSTS.E [R252+0x38008], desc[UR42][R10.64], P5 ;  /* 0x380080000afc7fae */ /* 0x000fe8000a9a102a */
[----:B----4-:R-:W-:Y:S04]  /*118e0*/  LDGSTS.E [R252+0x3a000], desc[UR42][R248.64], P3 ;  /* 0x3a000000f8fc7fae */ /* 0x010fe800099a102a */
[----:B------:R-:W2:Y:S04]  /*118f0*/  LDL.LU.64 R20, [R1+0x7c0] ;  /* 0x0007c00001147983 */ /* 0x000ea80000300a00 */
[----:B------:R-:W4:Y:S04]  /*11900*/  LDL.LU.64 R10, [R1+0x7b8] ;  /* 0x0007b800010a7983 */ /* 0x000f280000300a00 */
[----:B------:R-:W2:Y:S01]  /*11910*/  LDL.LU.64 R248, [R1+0x7b0] ;  /* 0x0007b00001f87983 */ /* 0x000ea20000300a00 */
[----:B------:R-:W-:-:S03]  /*11920*/  ISETP.NE.U32.AND P4, PT, R7, RZ, PT ;  /* 0x000000ff0700720c */ /* 0x000fc60003f85070 */
[----:B--2---:R-:W-:Y:S04]  /*11930*/  LDGSTS.E [R252+0x3a008], desc[UR42][R248.64], P2 ;  /* 0x3a008000f8fc7fae */ /* 0x004fe800091a102a */
[----:B------:R-:W0:Y:S04]  /*11940*/  LDGDEPBAR ;  /* 0x00000000000079af */ /* 0x000e280000000000 */
[----:B------:R-:W2:Y:S04]  /*11950*/  LDL.LU.64 R248, [R1+0x7a8] ;  /* 0x0007a80001f87983 */ /* 0x000ea80000300a00 */
[----:B--2---:R-:W-:Y:S04]  /*11960*/  LDGSTS.E [R248+0x20000], desc[UR42][R8.64], P4 ;  /* 0x2000000008f87fae */ /* 0x004fe8000a1a102a */
[----:B------:R-:W-:Y:S04]  /*11970*/  LDGSTS.E [R248+0x20400], desc[UR42][R246.64], P4 ;  /* 0x20400000f6f87fae */ /* 0x000fe8000a1a102a */
[----:B------:R-:W-:Y:S04]  /*11980*/  LDGSTS.E [R248+0x20800], desc[UR42][R2.64], P4 ;  /* 0x2080000002f87fae */ /* 0x000fe8000a1a102a */
[----:B------:R-:W2:Y:S04]  /*11990*/  LDL.LU.64 R8, [R1+0x7a0] ;  /* 0x0007a00001087983 */ /* 0x000ea80000300a00 */
[----:B------:R-:W2:Y:S04]  /*119a0*/  LDL.LU.64 R246, [R1+0x798] ;  /* 0x0007980001f67983 */ /* 0x000ea80000300a00 */
[----:B------:R-:W2:Y:S04]  /*119b0*/  LDL.LU.64 R2, [R1+0x790] ;  /* 0x0007900001027983 */ /* 0x000ea80000300a00 */
[----:B------:R-:W-:Y:S04]  /*119c0*/  LDGSTS.E [R248+0x20c00], desc[UR42][R4.64], P4 ;  /* 0x20c0000004f87fae */ /* 0x000fe8000a1a102a */
[----:B------:R-:W-:Y:S04]  /*119d0*/  LDGSTS.E [R248+0x21000], desc[UR42][R250.64], P4 ;  /* 0x21000000faf87fae */ /* 0x000fe8000a1a102a */
[----:B---3--:R-:W-:Y:S04]  /*119e0*/  LDGSTS.E [R248+0x21400], desc[UR42][R238.64], P4 ;  /* 0x21400000eef87fae */ /* 0x008fe8000a1a102a */
[----:B------:R-:W3:Y:S04]  /*119f0*/  LDL.LU.64 R4, [R1+0x788] ;  /* 0x0007880001047983 */ /* 0x000ee80000300a00 */
[----:B------:R-:W2:Y:S04]  /*11a00*/  LDL.LU.64 R250, [R1+0x780] ;  /* 0x0007800001fa7983 */ /* 0x000ea80000300a00 */
[----:B------:R1:W-:Y:S04]  /*11a10*/  LDGSTS.E [R248+0x21800], desc[UR42][R240.64], P4 ;  /* 0x21800000f0f87fae */ /* 0x0003e8000a1a102a */
[----:B------:R2:W-:Y:S04]  /*11a20*/  LDGSTS.E [R248+0x21c00], desc[UR42][R244.64], P4 ;  /* 0x21c00000f4f87fae */ /* 0x0005e8000a1a102a */
[----:B------:R2:W-:Y:S01]  /*11a30*/  LDGSTS.E [R248+0x22000], desc[UR42][R242.64], P4 ;  /* 0x22000000f2f87fae */ /* 0x0005e2000a1a102a */
[----:B-1----:R-:W1:Y:S03]  /*11a40*/  LDC R241, c[0x0][0x3a0] ;  /* 0x0000e800fff17b82 */ /* 0x002e660000000800 */
[----:B--2---:R2:W-:Y:S04]  /*11a50*/  LDGSTS.E [R248+0x22400], desc[UR42][R250.64], P4 ;  /* 0x22400000faf87fae */ /* 0x0045e8000a1a102a */
[----:B---3--:R2:W-:Y:S04]  /*11a60*/  LDGSTS.E [R248+0x22800], desc[UR42][R4.64], P4 ;  /* 0x2280000004f87fae */ /* 0x0085e8000a1a102a */
[----:B------:R2:W-:Y:S04]  /*11a70*/  LDGSTS.E [R248+0x22c00], desc[UR42][R2.64], P4 ;  /* 0x22c0000002f87fae */ /* 0x0005e8000a1a102a */
[----:B------:R-:W3:Y:S04]  /*11a80*/  LDL.LU.64 R250, [R1+0x778] ;  /* 0x0007780001fa7983 */ /* 0x000ee80000300a00 */
[----:B------:R2:W5:Y:S04]  /*11a90*/  LDL.LU.64 R4, [R1+0x770] ;  /* 0x0007700001047983 */ /* 0x0005680000300a00 */
[----:B------:R2:W5:Y:S04]  /*11aa0*/  LDL.LU.64 R2, [R1+0x768] ;  /* 0x0007680001027983 */ /* 0x0005680000300a00 */
[----:B------:R2:W-:Y:S04]  /*11ab0*/  LDGSTS.E [R248+0x23000], desc[UR42][R246.64], P4 ;  /* 0x23000000f6f87fae */ /* 0x0005e8000a1a102a */
[----:B------:R2:W-:Y:S04]  /*11ac0*/  LDGSTS.E [R248+0x23400], desc[UR42][R8.64], P4 ;  /* 0x2340000008f87fae */ /* 0x0005e8000a1a102a */
[----:B----4-:R2:W-:Y:S04]  /*11ad0*/  LDGSTS.E [R248+0x23800], desc[UR42][R10.64], P4 ;  /* 0x238000000af87fae */ /* 0x0105e8000a1a102a */
[----:B------:R2:W-:Y:S04]  /*11ae0*/  LDGSTS.E [R248+0x23c00], desc[UR42][R12.64], P4 ;  /* 0x23c000000cf87fae */ /* 0x0005e8000a1a102a */
        /* <DEDUP_REMOVED lines=47> */
[----:B------:R2:W-:Y:S01]  /*11de0*/  LDGSTS.E [R249+0x27d00], desc[UR42][R152.64], P4 ;  /* 0x27d0000098f97fae */ /* 0x0005e2000a1a102a */
[----:B-1----:R-:W-:Y:S01]  /*11df0*/  VIADD R241, R241, 0x3f ;  /* 0x0000003ff1f17836 */ /* 0x002fe20000000000 */
[----:B------:R-:W-:-:S04]  /*11e00*/  IADD3 R46, P6, PT, R46, UR71, RZ ;  /* 0x000000472e2e7c10 */ /* 0x000fc8000ffde0ff */
[----:B------:R-:W-:Y:S02]  /*11e10*/  ISETP.GE.AND P3, PT, R241, 0x80, PT ;  /* 0x00000080f100780c */ /* 0x000fe40003f66270 */
[----:B------:R-:W-:Y:S02]  /*11e20*/  IADD3.X R47, PT, PT, R47, UR72, RZ, P6, !PT ;  /* 0x000000482f2f7c10 */ /* 0x000fe4000b7fe4ff */
[----:B------:R-:W-:-:S04]  /*11e30*/  IADD3 R20, P6, PT, R20, UR71, RZ ;  /* 0x0000004714147c10 */ /* 0x000fc8000ffde0ff */
[----:B------:R-:W-:Y:S01]  /*11e40*/  IADD3.X R21, PT, PT, R21, UR72, RZ, P6, !PT ;  /* 0x0000004815157c10 */ /* 0x000fe2000b7fe4ff */
[----:B------:R-:W-:Y:S01]  /*11e50*/  UMOV UR7, URZ ;  /* 0x000000ff00077c82 */ /* 0x000fe20008000000 */
[----:B------:R-:W-:Y:S01]  /*11e60*/  ISETP.GE.AND P2, PT, R241, 0x40, PT ;  /* 0x00000040f100780c */ /* 0x000fe20003f46270 */
[----:B---3--:R2:W-:Y:S04]  /*11e70*/  LDGSTS.E [R250+0x20200], desc[UR42][R150.64], P4 ;  /* 0x2020000096fa7fae */ /* 0x0085e8000a1a102a */
        /* <DEDUP_REMOVED lines=63> */
[----:B------:R-:W0:Y:S01]  /*12270*/  LDGDEPBAR ;  /* 0x00000000000079af */ /* 0x000e220000000000 */
[----:B------:R-:W-:Y:S05]  /*12280*/  @!P3 BRA `(.L_x_7) ;  /* 0x0000007c0054b947 */ /* 0x000fea0003800000 */
[----:B------:R-:W3:Y:S01]  /*12290*/  LDL.LU R238, [R1+0x2f0] ;  /* 0x0002f00001ee7983 */ /* 0x000ee20000300800 */
[----:B--2---:R-:W-:Y:S01]  /*122a0*/  SHF.R.S32.HI R8, RZ, 0x1f, R6 ;  /* 0x0000001fff087819 */ /* 0x004fe20000011406 */
[----:B------:R-:W1:Y:S02]  /*122b0*/  LDCU UR9, c[0x0][0x3a8] ;  /* 0x00007500ff0977ac */ /* 0x000e640008000800 */
[----:B------:R-:W2:Y:S01]  /*122c0*/  LDL.LU R245, [R1+0x2f4] ;  /* 0x0002f40001f57983 */ /* 0x000ea20000300800 */
[----:B------:R-:W4:Y:S03]  /*122d0*/  LDCU UR23, c[0x0][0x3a8] ;  /* 0x00007500ff1777ac */ /* 0x000f260008000800 */
[----:B------:R-:W4:Y:S01]  /*122e0*/  LDL.LU R243, [R1+0x28c] ;  /* 0x00028c0001f37983 */ /* 0x000f220000300800 */
[----:B------:R-:W1:Y:S03]  /*122f0*/  LDCU UR8, c[0x0][0x3a8] ;  /* 0x00007500ff0877ac */ /* 0x000e660008000800 */
        /* <DEDUP_REMOVED lines=22> */
[----:B-----5:R-:W-:Y:S01]  /*12460*/  STL [R1+0x770], R4 ;  /* 0x0007700401007387 */ /* 0x020fe20000100800 */
[----:B------:R-:W1:Y:S03]  /*12470*/  LDCU UR27, c[0x0][0x3a8] ;  /* 0x00007500ff1b77ac */ /* 0x000e660008000800 */
[----:B------:R-:W-:Y:S01]  /*12480*/  STL [R1+0x76c], R3 ;  /* 0x00076c0301007387 */ /* 0x000fe20000100800 */
[----:B------:R-:W1:Y:S03]  /*12490*/  LDCU UR28, c[0x0][0x3a8] ;  /* 0x00007500ff1c77ac */ /* 0x000e660008000800 */
[----:B------:R1:W-:Y:S01]  /*124a0*/  STL [R1+0x768], R0 ;  /* 0x0007680001007387 */ /* 0x0003e20000100800 */
[----:B------:R-:W1:Y:S01]  /*124b0*/  LDCU UR31, c[0x0][0x3a8] ;  /* 0x00007500ff1f77ac */ /* 0x000e620008000800 */
[----:B------:R-:W1:Y:S01]  /*124c0*/  LDCU UR29, c[0x0][0x3a8] ;  /* 0x00007500ff1d77ac */ /* 0x000e620008000800 */
[----:B------:R-:W1:Y:S01]  /*124d0*/  LDCU.128 UR4, c[0x0][0x380] ;  /* 0x00007000ff0477ac */ /* 0x000e620008000c00 */
[----:B---3--:R-:W-:-:S02]  /*124e0*/  IADD3 R7, P3, PT, R6, R238, RZ ;  /* 0x000000ee06077210 */ /* 0x008fc40007f7e0ff */
[----:B--2---:R-:W-:Y:S02]  /*124f0*/  IADD3 R181, P4, PT, R6, R245, RZ ;  /* 0x000000f506b57210 */ /* 0x004fe40007f9e0ff */
[-C--:B------:R-:W-:Y:S02]  /*12500*/  LEA.HI.X.SX32 R190, R238, R8.reuse, 0x1, P3 ;  /* 0x00000008eebe7211 */ /* 0x080fe400018f0eff */
[C---:B----4-:R-:W-:Y:S01]  /*12510*/  IADD3 R177, P6, PT, R6.reuse, R243, RZ ;  /* 0x000000f306b17210 */ /* 0x050fe20007fde0ff */
[----:B------:R-:W2:Y:S01]  /*12520*/  LDL.LU R238, [R1+0x2e8] ;  /* 0x0002e80001ee7983 */ /* 0x000ea20000300800 */
[-C--:B------:R-:W-:Y:S02]  /*12530*/  LEA.HI.X.SX32 R183, R245, R8.reuse, 0x1, P4 ;  /* 0x00000008f5b77211 */ /* 0x080fe400020f0eff */
[----:B------:R-:W-:Y:S01]  /*12540*/  IADD3 R173, P5, PT, R6, R241, RZ ;  /* 0x000000f106ad7210 */ /* 0x000fe20007fbe0ff */
[----:B------:R-:W3:Y:S01]  /*12550*/  LDL.LU R245, [R1+0x2ec] ;  /* 0x0002ec0001f57983 */ /* 0x000ee20000300800 */
[----:B------:R-:W-:-:S02]  /*12560*/  LEA.HI.X.SX32 R179, R243, R8, 0x1, P6 ;  /* 0x00000008f3b37211 */ /* 0x000fc400030f0eff */
[C---:B------:R-:W-:Y:S01]  /*12570*/  IADD3 R169, P3, PT, R6.reuse, R239, RZ ;  /* 0x000000ef06a97210 */ /* 0x040fe20007f7e0ff */
[----:B------:R-:W4:Y:S01]  /*12580*/  LDL.LU R243, [R1+0x2f8] ;  /* 0x0002f80001f37983 */ /* 0x000f220000300800 */
[-C--:B------:R-:W-:Y:S02]  /*12590*/  LEA.HI.X.SX32 R175, R241, R8.reuse, 0x1, P5 ;  /* 0x00000008f1af7211 */ /* 0x080fe400028f0eff */
[C---:B------:R-:W-:Y:S01]  /*125a0*/  IADD3 R165, P4, PT, R6.reuse, R9, RZ ;  /* 0x0000000906a57210 */ /* 0x040fe20007f9e0ff */
[----:B------:R-:W4:Y:S01]  /*125b0*/  LDL.LU R241, [R1+0x2fc] ;  /* 0x0002fc0001f17983 */ /* 0x000f220000300800 */
[-C--:B------:R-:W-:Y:S02]  /*125c0*/  LEA.HI.X.SX32 R171, R239, R8.reuse, 0x1, P3 ;  /* 0x00000008efab7211 */ /* 0x080fe400018f0eff */
[----:B------:R-:W-:Y:S01]  /*125d0*/  LEA.HI.X.SX32 R167, R9, R8, 0x1, P4 ;  /* 0x0000000809a77211 */ /* 0x000fe200020f0eff */
[----:B------:R-:W4:Y:S04]  /*125e0*/  LDL.LU R239, [R1+0x300] ;  /* 0x0003000001ef7983 */ /* 0x000f280000300800 */
[----:B------:R-:W4:Y:S01]  /*125f0*/  LDL.LU R9, [R1+0x304] ;  /* 0x0003040001097983 */ /* 0x000f220000300800 */
[----:B------:R-:W-:-:S04]  /*12600*/  IADD3 R161, P6, PT, R6, R10, RZ ;  /* 0x0000000a06a17210 */ /* 0x000fc80007fde0ff */
[----:B------:R-:W-:Y:S02]  /*12610*/  LEA.HI.X.SX32 R163, R10, R8, 0x1, P6 ;  /* 0x000000080aa37211 */ /* 0x000fe400030f0eff */
[----:B------:R-:W4:Y:S01]  /*12620*/  LDL.LU R10, [R1+0x308] ;  /* 0x00030800010a7983 */ /* 0x000f220000300800 */
[C---:B------:R-:W-:Y:S02]  /*12630*/  IADD3 R157, P5, PT, R6.reuse, R252, RZ ;  /* 0x000000fc069d7210 */ /* 0x040fe40007fbe0ff */
[C---:B------:R-:W-:Y:S02]  /*12640*/  IADD3 R153, P3, PT, R6.reuse, R11, RZ ;  /* 0x0000000b06997210 */ /* 0x040fe40007f7e0ff */
[C---:B------:R-:W-:Y:S02]  /*12650*/  IADD3 R149, P4, PT, R6.reuse, R246, RZ ;  /* 0x000000f606957210 */ /* 0x040fe40007f9e0ff */
[----:B------:R-:W-:Y:S02]  /*12660*/  IADD3 R145, P6, PT, R6, R247, RZ ;  /* 0x000000f706917210 */ /* 0x000fe40007fde0ff */
[----:B------:R-:W-:-:S02]  /*12670*/  LEA.HI.X.SX32 R159, R252, R8, 0x1, P5 ;  /* 0x00000008fc9f7211 */ /* 0x000fc400028f0eff */
[----:B------:R-:W4:Y:S01]  /*12680*/  LDL.LU R252, [R1+0x30c] ;  /* 0x00030c0001fc7983 */ /* 0x000f220000300800 */
[C---:B------:R-:W-:Y:S02]  /*12690*/  IADD3 R141, P5, PT, R6.reuse, R244, RZ ;  /* 0x000000f4068d7210 */ /* 0x040fe40007fbe0ff */
[----:B------:R-:W-:Y:S02]  /*126a0*/  LEA.HI.X.SX32 R155, R11, R8, 0x1, P3 ;  /* 0x000000080b9b7211 */ /* 0x000fe400018f0eff */
[----:B------:R-:W4:Y:S01]  /*126b0*/  LDL.LU R11, [R1+0x310] ;  /* 0x00031000010b7983 */ /* 0x000f220000300800 */
[----:B------:R-:W-:Y:S02]  /*126c0*/  IADD3 R137, P3, PT, R6, R242, RZ ;  /* 0x000000f206897210 */ /* 0x000fe40007f7e0ff */
[----:B------:R-:W-:Y:S02]  /*126d0*/  LEA.HI.X.SX32 R151, R246, R8, 0x1, P4 ;  /* 0x00000008f6977211 */ /* 0x000fe400020f0eff */
[----:B------:R-:W4:Y:S01]  /*126e0*/  LDL.LU R246, [R1+0x314] ;  /* 0x0003140001f67983 */ /* 0x000f220000300800 */
[----:B------:R-:W-:-:S02]  /*126f0*/  IADD3 R133, P4, PT, R6, R240, RZ ;  /* 0x000000f006857210 */ /* 0x000fc40007f9e0ff */
[-C--:B------:R-:W-:Y:S02]  /*12700*/  LEA.HI.X.SX32 R147, R247, R8.reuse, 0x1, P6 ;  /* 0x00000008f7937211 */ /* 0x080fe400030f0eff */
[----:B------:R-:W4:Y:S01]  /*12710*/  LDL.LU R247, [R1+0x318] ;  /* 0x0003180001f77983 */ /* 0x000f220000300800 */
[-C--:B------:R-:W-:Y:S02]  /*12720*/  LEA.HI.X.SX32 R143, R244, R8.reuse, 0x1, P5 ;  /* 0x00000008f48f7211 */ /* 0x080fe400028f0eff */
[-C--:B------:R-:W-:Y:S01]  /*12730*/  LEA.HI.X.SX32 R139, R242, R8.reuse, 0x1, P3 ;  /* 0x00000008f28b7211 */ /* 0x080fe200018f0eff */
[----:B------:R-:W4:Y:S01]  /*12740*/  LDL.LU R244, [R1+0x31c] ;  /* 0x00031c0001f47983 */ /* 0x000f220000300800 */
[----:B------:R-:W-:-:S03]  /*12750*/  LEA.HI.X.SX32 R135, R240, R8, 0x1, P4 ;  /* 0x00000008f0877211 */ /* 0x000fc600020f0eff */
[----:B------:R-:W4:Y:S04]  /*12760*/  LDL.LU R242, [R1+0x320] ;  /* 0x0003200001f27983 */ /* 0x000f280000300800 */
[----:B------:R-:W4:Y:S01]  /*12770*/  LDL.LU R240, [R1+0x324] ;  /* 0x0003240001f07983 */ /* 0x000f220000300800 */
[C---:B--2---:R-:W-:Y:S02]  /*12780*/  IADD3 R129, P6, PT, R6.reuse, R238, RZ ;  /* 0x000000ee06817210 */ /* 0x044fe40007fde0ff */
[----:B---3--:R-:W-:Y:S02]  /*12790*/  IADD3 R126, P5, PT, R6, R245, RZ ;  /* 0x000000f5067e7210 */ /* 0x008fe40007fbe0ff */
[-C--:B------:R-:W-:Y:S02]  /*127a0*/  LEA.HI.X.SX32 R131, R238, R8.reuse, 0x1, P6 ;  /* 0x00000008ee837211 */ /* 0x080fe400030f0eff */
[----:B----4-:R-:W-:Y:S01]  /*127b0*/  IADD3 R122, P3, PT, R6, R243, RZ ;  /* 0x000000f3067a7210 */ /* 0x010fe20007f7e0ff */
[----:B------:R-:W2:Y:S01]  /*127c0*/  LDL.LU R238, [R1+0x328] ;  /* 0x0003280001ee7983 */ /* 0x000ea20000300800 */
[----:B------:R-:W-:-:S02]  /*127d0*/  LEA.HI.X.SX32 R127, R245, R8, 0x1, P5 ;  /* 0x00000008f57f7211 */ /* 0x000fc400028f0eff */
[C---:B------:R-:W-:Y:S01]  /*127e0*/  IADD3 R118, P4, PT, R6.reuse, R241, RZ ;  /* 0x000000f106767210 */ /* 0x040fe20007f9e0ff */
[----:B------:R-:W3:Y:S01]  /*127f0*/  LDL.LU R245, [R1+0x32c] ;  /* 0x00032c0001f57983 */ /* 0x000ee20000300800 */
[-C--:B------:R-:W-:Y:S02]  /*12800*/  LEA.HI.X.SX32 R125, R243, R8.reuse, 0x1, P3 ;  /* 0x00000008f37d7211 */ /* 0x080fe400018f0eff */
[C---:B------:R-:W-:Y:S01]  /*12810*/  IADD3 R114, P6, PT, R6.reuse, R239, RZ ;  /* 0x000000ef06727210 */ /* 0x040fe20007fde0ff */
[----:B------:R-:W4:Y:S01]  /*12820*/  LDL.LU R243, [R1+0x330] ;  /* 0x0003300001f37983 */ /* 0x000f220000300800 */
[-C--:B------:R-:W-:Y:S02]  /*12830*/  LEA.HI.X.SX32 R120, R241, R8.reuse, 0x1, P4 ;  /* 0x00000008f1787211 */ /* 0x080fe400020f0eff */
[----:B------:R-:W-:Y:S01]  /*12840*/  IADD3 R110, P5, PT, R6, R9, RZ ;  /* 0x00000009066e7210 */ /* 0x000fe20007fbe0ff */
[----:B------:R-:W4:Y:S01]  /*12850*/  LDL.LU R241, [R1+0x334] ;  /* 0x0003340001f17983 */ /* 0x000f220000300800 */
[----:B------:R-:W-:-:S02]  /*12860*/  LEA.HI.X.SX32 R116, R239, R8, 0x1, P6 ;  /* 0x00000008ef747211 */ /* 0x000fc400030f0eff */
[----:B------:R-:W-:Y:S01]  /*12870*/  LEA.HI.X.SX32 R112, R9, R8, 0x1, P5 ;  /* 0x0000000809707211 */ /* 0x000fe200028f0eff */
[----:B------:R-:W4:Y:S04]  /*12880*/  LDL.LU R239, [R1+0x338] ;  /* 0x0003380001ef7983 */ /* 0x000f280000300800 */
[----:B------:R-:W4:Y:S01]  /*12890*/  LDL.LU R9, [R1+0x33c] ;  /* 0x00033c0001097983 */ /* 0x000f220000300800 */
[----:B------:R-:W-:-:S04]  /*128a0*/  IADD3 R106, P3, PT, R6, R10, RZ ;  /* 0x0000000a066a7210 */ /* 0x000fc80007f7e0ff */
[----:B------:R-:W-:Y:S02]  /*128b0*/  LEA.HI.X.SX32 R108, R10, R8, 0x1, P3 ;  /* 0x000000080a6c7211 */ /* 0x000fe400018f0eff */
[----:B------:R-:W4:Y:S01]  /*128c0*/  LDL.LU R10, [R1+0x340] ;  /* 0x00034000010a7983 */ /* 0x000f220000300800 */
[C---:B------:R-:W-:Y:S02]  /*128d0*/  IADD3 R102, P4, PT, R6.reuse, R252, RZ ;  /* 0x000000fc06667210 */ /* 0x040fe40007f9e0ff */
[----:B------:R-:W-:Y:S02]  /*128e0*/  IADD3 R98, P6, PT, R6, R11, RZ ;  /* 0x0000000b06627210 */ /* 0x000fe40007fde0ff */
[----:B------:R-:W-:Y:S02]  /*128f0*/  LEA.HI.X.SX32 R104, R252, R8, 0x1, P4 ;  /* 0x00000008fc687211 */ /* 0x000fe400020f0eff */
[----:B------:R-:W4:Y:S01]  /*12900*/  LDL.LU R252, [R1+0x344] ;  /* 0x0003440001fc7983 */ /* 0x000f220000300800 */
[----:B------:R-:W-:-:S02]  /*12910*/  IADD3 R94, P5, PT, R6, R246, RZ ;  /* 0x000000f6065e7210 */ /* 0x000fc40007fbe0ff */
[-C--:B------:R-:W-:Y:S02]  /*12920*/  LEA.HI.X.SX32 R100, R11, R8.reuse, 0x1, P6 ;  /* 0x000000080b647211 */ /* 0x080fe400030f0eff */
[----:B------:R-:W4:Y:S01]  /*12930*/  LDL.LU R11, [R1+0x348] ;  /* 0x00034800010b7983 */ /* 0x000f220000300800 */
[----:B------:R-:W-:Y:S02]  /*12940*/  IADD3 R90, P3, PT, R6, R247, RZ ;  /* 0x000000f7065a7210 */ /* 0x000fe40007f7e0ff */
[----:B------:R-:W-:Y:S02]  /*12950*/  LEA.HI.X.SX32 R96, R246, R8, 0x1, P5 ;  /* 0x00000008f6607211 */ /* 0x000fe400028f0eff */
[C---:B------:R-:W-:Y:S01]  /*12960*/  IADD3 R86, P4, PT, R6.reuse, R244, RZ ;  /* 0x000000f406567210 */ /* 0x040fe20007f9e0ff */
[----:B------:R-:W4:Y:S01]  /*12970*/  LDL.LU R246, [R1+0x34c] ;  /* 0x00034c0001f67983 */ /* 0x000f220000300800 */
[----:B------:R-:W-:Y:S02]  /*12980*/  LEA.HI.X.SX32 R92, R247, R8, 0x1, P3 ;  /* 0x00000008f75c7211 */ /* 0x000fe400018f0eff */
[----:B------:R-:W-:Y:S01]  /*12990*/  IADD3 R82, P6, PT, R6, R242, RZ ;  /* 0x000000f206527210 */ /* 0x000fe20007fde0ff */
[----:B------:R-:W4:Y:S01]  /*129a0*/  LDL.LU R247, [R1+0x350] ;  /* 0x0003500001f77983 */ /* 0x000f220000300800 */
[----:B------:R-:W-:-:S02]  /*129b0*/  LEA.HI.X.SX32 R88, R244, R8, 0x1, P4 ;  /* 0x00000008f4587211 */ /* 0x000fc400020f0eff */
[----:B------:R-:W-:Y:S01]  /*129c0*/  IADD3 R78, P5, PT, R6, R240, RZ ;  /* 0x000000f0064e7210 */ /* 0x000fe20007fbe0ff */
[----:B------:R-:W4:Y:S01]  /*129d0*/  LDL.LU R244, [R1+0x354] ;  /* 0x0003540001f47983 */ /* 0x000f220000300800 */
[-C--:B------:R-:W-:Y:S02]  /*129e0*/  LEA.HI.X.SX32 R84, R242, R8.reuse, 0x1, P6 ;  /* 0x00000008f2547211 */ /* 0x080fe400030f0eff */
[----:B------:R-:W-:Y:S01]  /*129f0*/  LEA.HI.X.SX32 R80, R240, R8, 0x1, P5 ;  /* 0x00000008f0507211 */ /* 0x000fe200028f0eff */
[----:B------:R-:W4:Y:S04]  /*12a00*/  LDL.LU R242, [R1+0x358] ;  /* 0x0003580001f27983 */ /* 0x000f280000300800 */
[----:B------:R-:W4:Y:S01]  /*12a10*/  LDL.LU R240, [R1+0x35c] ;  /* 0x00035c0001f07983 */ /* 0x000f220000300800 */
[----:B--2---:R-:W-:-:S02]  /*12a20*/  IADD3 R74, P3, PT, R6, R238, RZ ;  /* 0x000000ee064a7210 */ /* 0x004fc40007f7e0ff */
[----:B---3--:R-:W-:Y:S02]  /*12a30*/  IADD3 R70, P4, PT, R6, R245, RZ ;  /* 0x000000f506467210 */ /* 0x008fe40007f9e0ff */
        /* <DEDUP_REMOVED lines=11> */
[----:B------:R-:W2:Y:S01]  /*12af0*/  LDL.LU R241, [R1+0x36c] ;  /* 0x00036c0001f17983 */ /* 0x000ea20000300800 */
[-C--:B------:R-:W-:Y:S02]  /*12b00*/  LEA.HI.X.SX32 R60, R239, R8.reuse, 0x1, P3 ;  /* 0x00000008ef3c7211 */ /* 0x080fe400018f0eff */
[----:B------:R-:W-:Y:S01]  /*12b10*/  LEA.HI.X.SX32 R56, R9, R8, 0x1, P4 ;  /* 0x0000000809387211 */ /* 0x000fe200020f0eff */
[----:B------:R-:W2:Y:S04]  /*12b20*/  LDL.LU R239, [R1+0x370] ;  /* 0x0003700001ef7983 */ /* 0x000ea80000300800 */
[----:B------:R-:W2:Y:S04]  /*12b30*/  LDL.LU R9, [R1+0x374] ;  /* 0x0003740001097983 */ /* 0x000ea80000300800 */
[----:B------:R-:W2:Y:S04]  /*12b40*/  LDL.LU R15, [R1+0x378] ;  /* 0x00037800010f7983 */ /* 0x000ea80000300800 */
[----:B------:R-:W2:Y:S04]  /*12b50*/  LDL.LU R25, [R1+0x37c] ;  /* 0x00037c0001197983 */ /* 0x000ea80000300800 */
[----:B------:R-:W2:Y:S04]  /*12b60*/  LDL.LU R24, [R1+0x380] ;  /* 0x0003800001187983 */ /* 0x000ea80000300800 */
[----:B------:R-:W2:Y:S04]  /*12b70*/  LDL.LU R18, [R1+0x384] ;  /* 0x0003840001127983 */ /* 0x000ea80000300800 */
[----:B------:R-:W2:Y:S01]  /*12b80*/  LDL.LU R19, [R1+0x388] ;  /* 0x0003880001137983 */ /* 0x000ea20000300800 */
[----:B------:R-:W-:-:S03]  /*12b90*/  IADD3 R50, P6, PT, R6, R10, RZ ;  /* 0x0000000a06327210 */ /* 0x000fc60007fde0ff */
[----:B------:R-:W2:Y:S01]  /*12ba0*/  LDL.LU R16, [R1+0x38c] ;  /* 0x00038c0001107983 */ /* 0x000ea20000300800 */
[----:B------:R-:W-:-:S03]  /*12bb0*/  LEA.HI.X.SX32 R52, R10, R8, 0x1, P6 ;  /* 0x000000080a347211 */ /* 0x000fc600030f0eff */
[----:B------:R-:W2:Y:S04]  /*12bc0*/  LDL.LU R10, [R1+0x390] ;  /* 0x00039000010a7983 */ /* 0x000ea80000300800 */
[----:B------:R-:W2:Y:S04]  /*12bd0*/  LDL.LU R17, [R1+0x394] ;  /* 0x0003940001117983 */ /* 0x000ea80000300800 */
[----:B------:R-:W2:Y:S01]  /*12be0*/  LDL.LU R14, [R1+0x398] ;  /* 0x00039800010e7983 */ /* 0x000ea20000300800 */
[----:B------:R-:W-:-:S03]  /*12bf0*/  IADD3 R46, P5, PT, R6, R252, RZ ;  /* 0x000000fc062e7210 */ /* 0x000fc60007fbe0ff */
[----:B------:R-:W2:Y:S01]  /*12c00*/  LDL.LU R27, [R1+0x39c] ;  /* 0x00039c00011b7983 */ /* 0x000ea20000300800 */
[----:B------:R-:W-:-:S03]  /*12c10*/  LEA.HI.X.SX32 R48, R252, R8, 0x1, P5 ;  /* 0x00000008fc307211 */ /* 0x000fc600028f0eff */
[----:B------:R-:W2:Y:S01]  /*12c20*/  LDL.LU R12, [R1+0x3a0] ;  /* 0x0003a000010c7983 */ /* 0x000ea20000300800 */
[C---:B------:R-:W-:Y:S02]  /*12c30*/  IADD3 R252, P5, PT, R6.reuse, R244, RZ ;  /* 0x000000f406fc7210 */ /* 0x040fe40007fbe0ff */
[----:B------:R-:W-:Y:S01]  /*12c40*/  IADD3 R42, P3, PT, R6, R11, RZ ;  /* 0x0000000b062a7210 */ /* 0x000fe20007f7e0ff */
[----:B------:R-:W2:Y:S01]  /*12c50*/  LDL.LU R13, [R1+0x3a4] ;  /* 0x0003a400010d7983 */ /* 0x000ea20000300800 */
[-C--:B------:R-:W-:Y:S02]  /*12c60*/  LEA.HI.X.SX32 R32, R244, R8.reuse, 0x1, P5 ;  /* 0x00000008f4207211 */ /* 0x080fe400028f0eff */
[----:B------:R-:W-:Y:S02]  /*12c70*/  LEA.HI.X.SX32 R44, R11, R8, 0x1, P3 ;  /* 0x000000080b2c7211 */ /* 0x000fe400018f0eff */
[C---:B------:R-:W-:Y:S01]  /*12c80*/  IADD3 R250, P3, PT, R6.reuse, R242, RZ ;  /* 0x000000f206fa7210 */ /* 0x040fe20007f7e0ff */
[----:B------:R-:W2:Y:S01]  /*12c90*/  LDL.LU R11, [R1+0x3a8] ;  /* 0x0003a800010b7983 */ /* 0x000ea20000300800 */
[----:B------:R-:W-:-:S02]  /*12ca0*/  IADD3 R38, P4, PT, R6, R246, RZ ;  /* 0x000000f606267210 */ /* 0x000fc40007f9e0ff */
[-C--:B------:R-:W-:Y:S02]  /*12cb0*/  LEA.HI.X.SX32 R251, R242, R8.reuse, 0x1, P3 ;  /* 0x00000008f2fb7211 */ /* 0x080fe400018f0eff */
[----:B------:R-:W-:Y:S02]  /*12cc0*/  LEA.HI.X.SX32 R40, R246, R8, 0x1, P4 ;  /* 0x00000008f6287211 */ /* 0x000fe400020f0eff */
[----:B------:R-:W-:-:S04]  /*12cd0*/  IADD3 R248, P4, PT, R6, R240, RZ ;  /* 0x000000f006f87210 */ /* 0x000fc80007f9e0ff */
[----:B------:R-:W-:Y:S02]  /*12ce0*/  LEA.HI.X.SX32 R249, R240, R8, 0x1, P4 ;  /* 0x00000008f0f97211 */ /* 0x000fe400020f0eff */
[----:B---3--:R-:W-:-:S04]  /*12cf0*/  IADD3 R244, P5, PT, R6, R245, RZ ;  /* 0x000000f506f47210 */ /* 0x008fc80007fbe0ff */
[----:B------:R-:W-:Y:S02]  /*12d00*/  LEA.HI.X.SX32 R245, R245, R8, 0x1, P5 ;  /* 0x00000008f5f57211 */ /* 0x000fe400028f0eff */
[----:B----4-:R-:W-:-:S04]  /*12d10*/  IADD3 R242, P3, PT, R6, R243, RZ ;  /* 0x000000f306f27210 */ /* 0x010fc80007f7e0ff */
[----:B------:R-:W-:Y:S02]  /*12d20*/  LEA.HI.X.SX32 R243, R243, R8, 0x1, P3 ;  /* 0x00000008f3f37211 */ /* 0x000fe400018f0eff */
[----:B--2---:R-:W-:-:S04]  /*12d30*/  IADD3 R236, P5, PT, R6, R9, RZ ;  /* 0x0000000906ec7210 */ /* 0x004fc80007fbe0ff */
[-C--:B------:R-:W-:Y:S02]  /*12d40*/  LEA.HI.X.SX32 R237, R9, R8.reuse, 0x1, P5 ;  /* 0x0000000809ed7211 */ /* 0x080fe400028f0eff */
[----:B------:R-:W2:Y:S01]  /*12d50*/  LDL.LU R9, [R1+0x3ac] ;  /* 0x0003ac0001097983 */ /* 0x000ea20000300800 */
[C---:B------:R-:W-:Y:S02]  /*12d60*/  IADD3 R234, P3, PT, R6.reuse, R15, RZ ;  /* 0x0000000f06ea7210 */ /* 0x040fe40007f7e0ff */
[----:B------:R-:W-:Y:S02]  /*12d70*/  IADD3 R240, P4, PT, R6, R241, RZ ;  /* 0x000000f106f07210 */ /* 0x000fe40007f9e0ff */
[-C--:B------:R-:W-:Y:S02]  /*12d80*/  LEA.HI.X.SX32 R235, R15, R8.reuse, 0x1, P3 ;  /* 0x000000080feb7211 */ /* 0x080fe400018f0eff */
[----:B------:R-:W3:Y:S01]  /*12d90*/  LDL.LU R15, [R1+0x3b0] ;  /* 0x0003b000010f7983 */ /* 0x000ee20000300800 */
[----:B------:R-:W-:-:S02]  /*12da0*/  LEA.HI.X.SX32 R241, R241, R8, 0x1, P4 ;  /* 0x00000008f1f17211 */ /* 0x000fc400020f0eff */
[----:B------:R-:W-:-:S04]  /*12db0*/  IADD3 R232, P4, PT, R6, R25, RZ ;  /* 0x0000001906e87210 */ /* 0x000fc80007f9e0ff */
[----:B------:R-:W-:Y:S02]  /*12dc0*/  LEA.HI.X.SX32 R233, R25, R8, 0x1, P4 ;  /* 0x0000000819e97211 */ /* 0x000fe400020f0eff */
[----:B------:R-:W4:Y:S01]  /*12dd0*/  LDL.LU R25, [R1+0x3b4] ;  /* 0x0003b40001197983 */ /* 0x000f220000300800 */
[----:B------:R-:W-:-:S04]  /*12de0*/  IADD3 R34, P6, PT, R6, R247, RZ ;  /* 0x000000f706227210 */ /* 0x000fc80007fde0ff */
[----:B------:R-:W-:Y:S02]  /*12df0*/  LEA.HI.X.SX32 R36, R247, R8, 0x1, P6 ;  /* 0x00000008f7247211 */ /* 0x000fe400030f0eff */
[----:B------:R-:W-:-:S04]  /*12e00*/  IADD3 R246, P6, PT, R6, R238, RZ ;  /* 0x000000ee06f67210 */ /* 0x000fc80007fde0ff */
[----:B------:R-:W-:Y:S02]  /*12e10*/  LEA.HI.X.SX32 R247, R238, R8, 0x1, P6 ;  /* 0x00000008eef77211 */ /* 0x000fe400030f0eff */
[----:B------:R-:W-:-:S04]  /*12e20*/  IADD3 R238, P6, PT, R6, R239, RZ ;  /* 0x000000ef06ee7210 */ /* 0x000fc80007fde0ff */
[----:B------:R-:W-:Y:S02]  /*12e30*/  LEA.HI.X.SX32 R239, R239, R8, 0x1, P6 ;  /* 0x00000008efef7211 */ /* 0x000fe400030f0eff */
[C---:B------:R-:W-:Y:S02]  /*12e40*/  IADD3 R230, P6, PT, R6.reuse, R24, RZ ;  /* 0x0000001806e67210 */ /* 0x040fe40007fde0ff */
[----:B------:R-:W-:Y:S02]  /*12e50*/  IADD3 R228, P5, PT, R6, R18, RZ ;  /* 0x0000001206e47210 */ /* 0x000fe40007fbe0ff */
[-C--:B------:R-:W-:Y:S02]  /*12e60*/  LEA.HI.X.SX32 R231, R24, R8.reuse, 0x1, P6 ;  /* 0x0000000818e77211 */ /* 0x080fe400030f0eff */
[----:B------:R-:W4:Y:S01]  /*12e70*/  LDL.LU R24, [R1+0x3b8] ;  /* 0x0003b80001187983 */ /* 0x000f220000300800 */
[----:B------:R-:W-:Y:S02]  /*12e80*/  LEA.HI.X.SX32 R229, R18, R8, 0x1, P5 ;  /* 0x0000000812e57211 */ /* 0x000fe400028f0eff */
[C---:B------:R-:W-:Y:S01]  /*12e90*/  IADD3 R226, P3, PT, R6.reuse, R19, RZ ;  /* 0x0000001306e27210 */ /* 0x040fe20007f7e0ff */
[----:B------:R-:W4:Y:S01]  /*12ea0*/  LDL.LU R18, [R1+0x3bc] ;  /* 0x0003bc0001127983 */ /* 0x000f220000300800 */
[----:B------:R-:W-:-:S02]  /*12eb0*/  IADD3 R224, P4, PT, R6, R16, RZ ;  /* 0x0000001006e07210 */ /* 0x000fc40007f9e0ff */
[-C--:B------:R-:W-:Y:S02]  /*12ec0*/  LEA.HI.X.SX32 R227, R19, R8.reuse, 0x1, P3 ;  /* 0x0000000813e37211 */ /* 0x080fe400018f0eff */
[----:B------:R-:W4:Y:S01]  /*12ed0*/  LDL.LU R19, [R1+0x3c0] ;  /* 0x0003c00001137983 */ /* 0x000f220000300800 */
[----:B------:R-:W-:Y:S02]  /*12ee0*/  LEA.HI.X.SX32 R225, R16, R8, 0x1, P4 ;  /* 0x0000000810e17211 */ /* 0x000fe400020f0eff */
[----:B------:R-:W-:Y:S01]  /*12ef0*/  IADD3 R222, P6, PT, R6, R10, RZ ;  /* 0x0000000a06de7210 */ /* 0x000fe20007fde0ff */
[----:B------:R-:W4:Y:S03]  /*12f00*/  LDL.LU R16, [R1+0x3c4] ;  /* 0x0003c40001107983 */ /* 0x000f260000300800 */
[----:B------:R-:W-:Y:S02]  /*12f10*/  LEA.HI.X.SX32 R223, R10, R8, 0x1, P6 ;  /* 0x000000080adf7211 */ /* 0x000fe400030f0eff */
[----:B------:R-:W4:Y:S01]  /*12f20*/  LDL.LU R10, [R1+0x3c8] ;  /* 0x0003c800010a7983 */ /* 0x000f220000300800 */
[----:B------:R-:W-:-:S02]  /*12f30*/  IADD3 R220, P5, PT, R6, R17, RZ ;  /* 0x0000001106dc7210 */ /* 0x000fc40007fbe0ff */
[----:B------:R-:W-:Y:S02]  /*12f40*/  IADD3 R218, P3, PT, R6, R14, RZ ;  /* 0x0000000e06da7210 */ /* 0x000fe40007f7e0ff */
[-C--:B------:R-:W-:Y:S02]  /*12f50*/  LEA.HI.X.SX32 R221, R17, R8.reuse, 0x1, P5 ;  /* 0x0000000811dd7211 */ /* 0x080fe400028f0eff */
[----:B------:R-:W4:Y:S01]  /*12f60*/  LDL.LU R17, [R1+0x3cc] ;  /* 0x0003cc0001117983 */ /* 0x000f220000300800 */
[----:B------:R-:W-:Y:S02]  /*12f70*/  LEA.HI.X.SX32 R219, R14, R8, 0x1, P3 ;  /* 0x000000080edb7211 */ /* 0x000fe400018f0eff */
[C---:B------:R-:W-:Y:S01]  /*12f80*/  IADD3 R216, P4, PT, R6.reuse, R27, RZ ;  /* 0x0000001b06d87210 */ /* 0x040fe20007f9e0ff */
[----:B------:R-:W4:Y:S01]  /*12f90*/  LDL.LU R14, [R1+0x3d0] ;  /* 0x0003d000010e7983 */ /* 0x000f220000300800 */
[----:B------:R-:W-:Y:S02]  /*12fa0*/  IADD3 R214, P6, PT, R6, R12, RZ ;  /* 0x0000000c06d67210 */ /* 0x000fe40007fde0ff */
[----:B------:R-:W-:-:S02]  /*12fb0*/  LEA.HI.X.SX32 R217, R27, R8, 0x1, P4 ;  /* 0x000000081bd97211 */ /* 0x000fc400020f0eff */
[----:B------:R-:W4:Y:S01]  /*12fc0*/  LDL.LU R27, [R1+0x3d4] ;  /* 0x0003d400011b7983 */ /* 0x000f220000300800 */
[-C--:B------:R-:W-:Y:S02]  /*12fd0*/  LEA.HI.X.SX32 R215, R12, R8.reuse, 0x1, P6 ;  /* 0x000000080cd77211 */ /* 0x080fe400030f0eff */
[C---:B------:R-:W-:Y:S01]  /*12fe0*/  IADD3 R212, P5, PT, R6.reuse, R13, RZ ;  /* 0x0000000d06d47210 */ /* 0x040fe20007fbe0ff */
[----:B------:R-:W4:Y:S01]  /*12ff0*/  LDL.LU R12, [R1+0x3d8] ;  /* 0x0003d800010c7983 */ /* 0x000f220000300800 */
[----:B------:R-:W-:Y:S02]  /*13000*/  IADD3 R210, P3, PT, R6, R11, RZ ;  /* 0x0000000b06d27210 */ /* 0x000fe40007f7e0ff */
[-C--:B------:R-:W-:Y:S02]  /*13010*/  LEA.HI.X.SX32 R213, R13, R8.reuse, 0x1, P5 ;  /* 0x000000080dd57211 */ /* 0x080fe400028f0eff */
[----:B------:R-:W4:Y:S01]  /*13020*/  LDL.LU R13, [R1+0x3dc] ;  /* 0x0003dc00010d7983 */ /* 0x000f220000300800 */
[----:B------:R-:W-:-:S03]  /*13030*/  LEA.HI.X.SX32 R211, R11, R8, 0x1, P3 ;  /* 0x000000080bd37211 */ /* 0x000fc600018f0eff */
[----:B------:R-:W4:Y:S01]  /*13040*/  LDL.LU R11, [R1+0x3e0] ;  /* 0x0003e000010b7983 */ /* 0x000f220000300800 */
[----:B--2---:R-:W-:-:S04]  /*13050*/  IADD3 R208, P4, PT, R6, R9, RZ ;  /* 0x0000000906d07210 */ /* 0x004fc80007f9e0ff */
[----:B------:R-:W-:Y:S02]  /*13060*/  LEA.HI.X.SX32 R209, R9, R8, 0x1, P4 ;  /* 0x0000000809d17211 */ /* 0x000fe400020f0eff */
[----:B------:R-:W2:Y:S01]  /*13070*/  LDL.LU R9, [R1+0x3e4] ;  /* 0x0003e40001097983 */ /* 0x000ea20000300800 */
[----:B---3--:R-:W-:-:S04]  /*13080*/  IADD3 R206, P6, PT, R6, R15, RZ ;  /* 0x0000000f06ce7210 */ /* 0x008fc80007fde0ff */
[----:B------:R-:W-:Y:S02]  /*13090*/  LEA.HI.X.SX32 R207, R15, R8, 0x1, P6 ;  /* 0x000000080fcf7211 */ /* 0x000fe400030f0eff */
[----:B------:R-:W3:Y:S01]  /*130a0*/  LDL.LU R15, [R1+0x3e8] ;  /* 0x0003e800010f7983 */ /* 0x000ee20000300800 */
[----:B----4-:R-:W-:-:S04]  /*130b0*/  IADD3 R204, P5, PT, R6, R25, RZ ;  /* 0x0000001906cc7210 */ /* 0x010fc80007fbe0ff */
[----:B------:R-:W-:Y:S02]  /*130c0*/  LEA.HI.X.SX32 R205, R25, R8, 0x1, P5 ;  /* 0x0000000819cd7211 */ /* 0x000fe400028f0eff */
[----:B------:R-:W4:Y:S01]  /*130d0*/  LDL.LU R25, [R1+0x3ec] ;  /* 0x0003ec0001197983 */ /* 0x000f220000300800 */
[----:B------:R-:W-:-:S04]  /*130e0*/  IADD3 R202, P3, PT, R6, R24, RZ ;  /* 0x0000001806ca7210 */ /* 0x000fc80007f7e0ff */
[----:B------:R-:W-:Y:S02]  /*130f0*/  LEA.HI.X.SX32 R203, R24, R8, 0x1, P3 ;  /* 0x0000000818cb7211 */ /* 0x000fe400018f0eff */
[----:B------:R-:W4:Y:S01]  /*13100*/  LDL.LU R24, [R1+0x3f0] ;  /* 0x0003f00001187983 */ /* 0x000f220000300800 */
[C---:B------:R-:W-:Y:S02]  /*13110*/  IADD3 R200, P4, PT, R6.reuse, R18, RZ ;  /* 0x0000001206c87210 */ /* 0x040fe40007f9e0ff */
[----:B------:R-:W-:Y:S02]  /*13120*/  IADD3 R198, P6, PT, R6, R19, RZ ;  /* 0x0000001306c67210 */ /* 0x000fe40007fde0ff */
[-C--:B------:R-:W-:Y:S02]  /*13130*/  LEA.HI.X.SX32 R201, R18, R8.reuse, 0x1, P4 ;  /* 0x0000000812c97211 */ /* 0x080fe400020f0eff */
[----:B------:R-:W4:Y:S01]  /*13140*/  LDL.LU R18, [R1+0x3f4] ;  /* 0x0003f40001127983 */ /* 0x000f220000300800 */
[----:B------:R-:W-:-:S02]  /*13150*/  LEA.HI.X.SX32 R199, R19, R8, 0x1, P6 ;  /* 0x0000000813c77211 */ /* 0x000fc400030f0eff */
[C---:B------:R-:W-:Y:S01]  /*13160*/  IADD3 R196, P5, PT, R6.reuse, R16, RZ ;  /* 0x0000001006c47210 */ /* 0x040fe20007fbe0ff */
[----:B------:R-:W4:Y:S01]  /*13170*/  LDL.LU R19, [R1+0x3f8] ;  /* 0x0003f80001137983 */ /* 0x000f220000300800 */
[----:B------:R-:W-:Y:S02]  /*13180*/  IADD3 R194, P3, PT, R6, R10, RZ ;  /* 0x0000000a06c27210 */ /* 0x000fe40007f7e0ff */
[-C--:B------:R-:W-:Y:S02]  /*13190*/  LEA.HI.X.SX32 R197, R16, R8.reuse, 0x1, P5 ;  /* 0x0000000810c57211 */ /* 0x080fe400028f0eff */
[----:B------:R-:W4:Y:S01]  /*131a0*/  LDL.LU R16, [R1+0x3fc] ;  /* 0x0003fc0001107983 */ /* 0x000f220000300800 */
[----:B------:R-:W-:-:S03]  /*131b0*/  LEA.HI.X.SX32 R195, R10, R8, 0x1, P3 ;  /* 0x000000080ac37211 */ /* 0x000fc600018f0eff */
[----:B------:R-:W4:Y:S01]  /*131c0*/  LDL.LU R10, [R1+0x400] ;  /* 0x00040000010a7983 */ /* 0x000f220000300800 */
[C---:B------:R-:W-:Y:S02]  /*131d0*/  IADD3 R192, P4, PT, R6.reuse, R17, RZ ;  /* 0x0000001106c07210 */ /* 0x040fe40007f9e0ff */
[----:B------:R-:W-:Y:S02]  /*131e0*/  IADD3 R188, P6, PT, R6, R14, RZ ;  /* 0x0000000e06bc7210 */ /* 0x000fe40007fde0ff */
[-C--:B------:R-:W-:Y:S02]  /*131f0*/  LEA.HI.X.SX32 R193, R17, R8.reuse, 0x1, P4 ;  /* 0x0000000811c17211 */ /* 0x080fe400020f0eff */
[----:B------:R-:W4:Y:S01]  /*13200*/  LDL.LU R17, [R1+0x404] ;  /* 0x0004040001117983 */ /* 0x000f220000300800 */
[----:B------:R-:W-:-:S03]  /*13210*/  LEA.HI.X.SX32 R189, R14, R8, 0x1, P6 ;  /* 0x000000080ebd7211 */ /* 0x000fc600030f0eff */
[----:B------:R-:W4:Y:S01]  /*13220*/  LDL.LU R14, [R1+0x408] ;  /* 0x00040800010e7983 */ /* 0x000f220000300800 */
[----:B------:R-:W-:-:S03]  /*13230*/  IADD3 R184, P3, PT, R6, R12, RZ ;  /* 0x0000000c06b87210 */ /* 0x000fc60007f7e0ff */
[----:B------:R-:W4:Y:S01]  /*13240*/  LDL.LU R26, [R1+0x40c] ;  /* 0x00040c00011a7983 */ /* 0x000f220000300800 */
[-C--:B------:R-:W-:Y:S02]  /*13250*/  LEA.HI.X.SX32 R191, R12, R8.reuse, 0x1, P3 ;  /* 0x000000080cbf7211 */ /* 0x080fe400018f0eff */
[C---:B------:R-:W-:Y:S01]  /*13260*/  IADD3 R182, P4, PT, R6.reuse, R13, RZ ;  /* 0x0000000d06b67210 */ /* 0x040fe20007f9e0ff */
[----:B------:R-:W4:Y:S03]  /*13270*/  LDL.LU R12, [R1+0x410] ;  /* 0x00041000010c7983 */ /* 0x000f260000300800 */
[----:B-1----:R-:W-:Y:S02]  /*13280*/  LEA.HI.X.SX32 R0, R13, R8, 0x1, P4 ;  /* 0x000000080d007211 */ /* 0x002fe400020f0eff */
[----:B------:R-:W4:Y:S01]  /*13290*/  LDL.LU R13, [R1+0x414] ;  /* 0x00041400010d7983 */ /* 0x000f220000300800 */
[----:B------:R-:W-:-:S02]  /*132a0*/  IADD3 R180, P6, PT, R6, R11, RZ ;  /* 0x0000000b06b47210 */ /* 0x000fc40007fde0ff */
[C---:B------:R-:W-:Y:S01]  /*132b0*/  IADD3 R186, P5, PT, R6.reuse, R27, RZ ;  /* 0x0000001b06ba7210 */ /* 0x040fe20007fbe0ff */
[----:B------:R1:W-:Y:S03]  /*132c0*/  STL [R1+0x134], R0 ;  /* 0x0001340001007387 */ /* 0x0003e60000100800 */
[-C--:B------:R-:W-:Y:S02]  /*132d0*/  LEA.HI.X.SX32 R187, R27, R8.reuse, 0x1, P5 ;  /* 0x000000081bbb7211 */ /* 0x080fe400028f0eff */
[----:B-1----:R-:W-:Y:S02]  /*132e0*/  LEA.HI.X.SX32 R0, R11, R8, 0x1, P6 ;  /* 0x000000080b007211 */ /* 0x002fe400030f0eff */
[----:B------:R-:W4:Y:S04]  /*132f0*/  LDL.LU R11, [R1+0x418] ;  /* 0x00041800010b7983 */ /* 0x000f280000300800 */
[----:B------:R1:W-:Y:S01]  /*13300*/  STL [R1+0x138], R0 ;  /* 0x0001380001007387 */ /* 0x0003e20000100800 */
[----:B--2---:R-:W-:-:S04]  /*13310*/  IADD3 R178, P5, PT, R6, R9, RZ ;  /* 0x0000000906b27210 */ /* 0x004fc80007fbe0ff */
[----:B-1----:R-:W-:Y:S02]  /*13320*/  LEA.HI.X.SX32 R0, R9, R8, 0x1, P5 ;  /* 0x0000000809007211 */ /* 0x002fe400028f0eff */
[----:B------:R-:W2:Y:S01]  /*13330*/  LDL.LU R9, [R1+0x41c] ;  /* 0x00041c0001097983 */ /* 0x000ea20000300800 */
[----:B---3--:R-:W-:-:S03]  /*13340*/  IADD3 R176, P3, PT, R6, R15, RZ ;  /* 0x0000000f06b07210 */ /* 0x008fc60007f7e0ff */
[----:B------:R1:W-:Y:S01]  /*13350*/  STL [R1+0x13c], R0 ;  /* 0x00013c0001007387 */ /* 0x0003e20000100800 */
[----:B----4-:R-:W-:Y:S02]  /*13360*/  IADD3 R174, P4, PT, R6, R25, RZ ;  /* 0x0000001906ae7210 */ /* 0x010fe40007f9e0ff */
[-C--:B-1----:R-:W-:Y:S02]  /*13370*/  LEA.HI.X.SX32 R0, R15, R8.reuse, 0x1, P3 ;  /* 0x000000080f007211 */ /* 0x082fe400018f0eff */
[----:B------:R-:W3:Y:S04]  /*13380*/  LDL.LU R15, [R1+0x420] ;  /* 0x00042000010f7983 */ /* 0x000ee80000300800 */
[----:B------:R1:W-:Y:S02]  /*13390*/  STL [R1+0x140], R0 ;  /* 0x0001400001007387 */ /* 0x0003e40000100800 */
[----:B-1----:R-:W-:-:S02]  /*133a0*/  LEA.HI.X.SX32 R0, R25, R8, 0x1, P4 ;  /* 0x0000000819007211 */ /* 0x002fc400020f0eff */
[----:B------:R-:W4:Y:S04]  /*133b0*/  LDL.LU R25, [R1+0x424] ;  /* 0x0004240001197983 */ /* 0x000f280000300800 */
[----:B------:R1:W-:Y:S04]  /*133c0*/  STL [R1+0x144], R0 ;  /* 0x0001440001007387 */ /* 0x0003e80000100800 */
[----:B------:R-:W4:Y:S01]  /*133d0*/  LDL.LU R27, [R1+0x428] ;  /* 0x00042800011b7983 */ /* 0x000f220000300800 */
[C---:B------:R-:W-:Y:S02]  /*133e0*/  IADD3 R172, P6, PT, R6.reuse, R24, RZ ;  /* 0x0000001806ac7210 */ /* 0x040fe40007fde0ff */
[----:B------:R-:W-:-:S02]  /*133f0*/  IADD3 R170, P5, PT, R6, R18, RZ ;  /* 0x0000001206aa7210 */ /* 0x000fc40007fbe0ff */
[----:B-1----:R-:W-:Y:S02]  /*13400*/  LEA.HI.X.SX32 R0, R24, R8, 0x1, P6 ;  /* 0x0000000818007211 */ /* 0x002fe400030f0eff */
[----:B------:R-:W-:-:S03]  /*13410*/  IADD3 R168, P3, PT, R6, R19, RZ ;  /* 0x0000001306a87210 */ /* 0x000fc60007f7e0ff */
[----:B------:R1:W-:Y:S04]  /*13420*/  STL [R1+0x148], R0 ;  /* 0x0001480001007387 */ /* 0x0003e80000100800 */
[----:B------:R-:W4:Y:S01]  /*13430*/  LDL.LU R24, [R1+0x42c] ;  /* 0x00042c0001187983 */ /* 0x000f220000300800 */
        /* <DEDUP_REMOVED lines=8> */
[----:B-1----:R-:W-:-:S05]  /*134c0*/  LEA.HI.X.SX32 R0, R16, R8, 0x1, P4 ;  /* 0x0000000810007211 */ /* 0x002fca00020f0eff */
[----:B------:R1:W-:Y:S01]  /*134d0*/  STL [R1+0x154], R0 ;  /* 0x0001540001007387 */ /* 0x0003e20000100800 */
[----:B------:R-:W-:Y:S02]  /*134e0*/  IADD3 R162, P5, PT, R6, R17, RZ ;  /* 0x0000001106a27210 */ /* 0x000fe40007fbe0ff */
[----:B-1----:R-:W-:Y:S02]  /*134f0*/  LEA.HI.X.SX32 R0, R10, R8, 0x1, P6 ;  /* 0x000000080a007211 */ /* 0x002fe400030f0eff */
[----:B------:R-:W4:Y:S04]  /*13500*/  LDL.LU R10, [R1+0x438] ;  /* 0x00043800010a7983 */ /* 0x000f280000300800 */
[----:B------:R1:W-:Y:S04]  /*13510*/  STL [R1+0x158], R0 ;  /* 0x0001580001007387 */ /* 0x0003e80000100800 */
[----:B------:R-:W4:Y:S01]  /*13520*/  LDL.LU R16, [R1+0x43c] ;  /* 0x00043c0001107983 */ /* 0x000f220000300800 */
[----:B------:R-:W-:-:S02]  /*13530*/  IADD3 R160, P3, PT, R6, R14, RZ ;  /* 0x0000000e06a07210 */ /* 0x000fc40007f7e0ff */
[----:B------:R-:W-:Y:S02]  /*13540*/  IADD3 R158, P4, PT, R6, R26, RZ ;  /* 0x0000001a069e7210 */ /* 0x000fe40007f9e0ff */
[-C--:B-1----:R-:W-:Y:S02]  /*13550*/  LEA.HI.X.SX32 R0, R17, R8.reuse, 0x1, P5 ;  /* 0x0000000811007211 */ /* 0x082fe400028f0eff */
[----:B------:R-:W4:Y:S01]  /*13560*/  LDL.LU R17, [R1+0x440] ;  /* 0x0004400001117983 */ /* 0x000f220000300800 */
[----:B------:R-:W-:-:S03]  /*13570*/  LEA.HI.X.SX32 R2, R26, R8, 0x1, P4 ;  /* 0x000000081a027211 */ /* 0x000fc600020f0eff */
[----:B------:R1:W-:Y:S01]  /*13580*/  STL [R1+0x15c], R0 ;  /* 0x00015c0001007387 */ /* 0x0003e20000100800 */
[----:B------:R-:W-:Y:S02]  /*13590*/  IADD3 R156, P6, PT, R6, R12, RZ ;  /* 0x0000000c069c7210 */ /* 0x000fe40007fde0ff */
[----:B-1----:R-:W-:Y:S02]  /*135a0*/  LEA.HI.X.SX32 R0, R14, R8, 0x1, P3 ;  /* 0x000000080e007211 */ /* 0x002fe400018f0eff */
[----:B------:R-:W4:Y:S01]  /*135b0*/  LDL.LU R14, [R1+0x444] ;  /* 0x00044400010e7983 */ /* 0x000f220000300800 */
[----:B------:R-:W-:-:S03]  /*135c0*/  IADD3 R154, P5, PT, R6, R13, RZ ;  /* 0x0000000d069a7210 */ /* 0x000fc60007fbe0ff */
[----:B------:R1:W-:Y:S04]  /*135d0*/  STL [R1+0x160], R0 ;  /* 0x0001600001007387 */ /* 0x0003e80000100800 */
[----:B------:R-:W-:Y:S01]  /*135e0*/  STL [R1+0x164], R2 ;  /* 0x0001640201007387 */ /* 0x000fe20000100800 */
[----:B-1----:R-:W-:-:S03]  /*135f0*/  LEA.HI.X.SX32 R0, R12, R8, 0x1, P6 ;  /* 0x000000080c007211 */ /* 0x002fc600030f0eff */
[----:B------:R-:W4:Y:S01]  /*13600*/  LDL.LU R12, [R1+0x448] ;  /* 0x00044800010c7983 */ /* 0x000f220000300800 */
[----:B------:R-:W-:-:S03]  /*13610*/  IADD3 R152, P3, PT, R6, R11, RZ ;  /* 0x0000000b06987210 */ /* 0x000fc60007f7e0ff */
[----:B------:R1:W-:Y:S02]  /*13620*/  STL [R1+0x168], R0 ;  /* 0x0001680001007387 */ /* 0x0003e40000100800 */
[-C--:B-1----:R-:W-:Y:S02]  /*13630*/  LEA.HI.X.SX32 R0, R13, R8.reuse, 0x1, P5 ;  /* 0x000000080d007211 */ /* 0x082fe400028f0eff */
[----:B------:R-:W4:Y:S04]  /*13640*/  LDL.LU R13, [R1+0x44c] ;  /* 0x00044c00010d7983 */ /* 0x000f280000300800 */
[----:B------:R1:W-:Y:S02]  /*13650*/  STL [R1+0x16c], R0 ;  /* 0x00016c0001007387 */ /* 0x0003e40000100800 */
[----:B-1----:R-:W-:-:S02]  /*13660*/  LEA.HI.X.SX32 R0, R11, R8, 0x1, P3 ;  /* 0x000000080b007211 */ /* 0x002fc400018f0eff */
[----:B------:R-:W4:Y:S04]  /*13670*/  LDL.LU R11, [R1+0x450] ;  /* 0x00045000010b7983 */ /* 0x000f280000300800 */
[----:B------:R1:W-:Y:S01]  /*13680*/  STL [R1+0x170], R0 ;  /* 0x0001700001007387 */ /* 0x0003e20000100800 */
[----:B--2---:R-:W-:-:S04]  /*13690*/  IADD3 R150, P4, PT, R6, R9, RZ ;  /* 0x0000000906967210 */ /* 0x004fc80007f9e0ff */
[----:B-1----:R-:W-:Y:S02]  /*136a0*/  LEA.HI.X.SX32 R0, R9, R8, 0x1, P4 ;  /* 0x0000000809007211 */ /* 0x002fe400020f0eff */
[----:B------:R-:W2:Y:S04]  /*136b0*/  LDL.LU R9, [R1+0x454] ;  /* 0x0004540001097983 */ /* 0x000ea80000300800 */
[----:B------:R1:W-:Y:S01]  /*136c0*/  STL [R1+0x174], R0 ;  /* 0x0001740001007387 */ /* 0x0003e20000100800 */
[----:B---3--:R-:W-:-:S04]  /*136d0*/  IADD3 R148, P6, PT, R6, R15, RZ ;  /* 0x0000000f06947210 */ /* 0x008fc80007fde0ff */
[----:B-1----:R-:W-:Y:S02]  /*136e0*/  LEA.HI.X.SX32 R0, R15, R8, 0x1, P6 ;  /* 0x000000080f007211 */ /* 0x002fe400030f0eff */
[----:B------:R-:W3:Y:S04]  /*136f0*/  LDL.LU R15, [R1+0x458] ;  /* 0x00045800010f7983 */ /* 0x000ee80000300800 */
[----:B------:R1:W-:Y:S01]  /*13700*/  STL [R1+0x178], R0 ;  /* 0x0001780001007387 */ /* 0x0003e20000100800 */
[----:B----4-:R-:W-:-:S04]  /*13710*/  IADD3 R146, P5, PT, R6, R25, RZ ;  /* 0x0000001906927210 */ /* 0x010fc80007fbe0ff */
[----:B-1----:R-:W-:Y:S02]  /*13720*/  LEA.HI.X.SX32 R0, R25, R8, 0x1, P5 ;  /* 0x0000000819007211 */ /* 0x002fe400028f0eff */
[----:B------:R-:W4:Y:S01]  /*13730*/  LDL.LU R25, [R1+0x45c] ;  /* 0x00045c0001197983 */ /* 0x000f220000300800 */
[----:B------:R-:W-:-:S03]  /*13740*/  IADD3 R144, P3, PT, R6, R27, RZ ;  /* 0x0000001b06907210 */ /* 0x000fc60007f7e0ff */
[----:B------:R1:W-:Y:S04]  /*13750*/  STL [R1+0x17c], R0 ;  /* 0x00017c0001007387 */ /* 0x0003e80000100800 */
[----:B------:R-:W4:Y:S01]  /*13760*/  LDL.LU R29, [R1+0x460] ;  /* 0x00046000011d7983 */ /* 0x000f220000300800 */
[----:B-1----:R-:W-:-:S05]  /*13770*/  LEA.HI.X.SX32 R0, R27, R8, 0x1, P3 ;  /* 0x000000081b007211 */ /* 0x002fca00018f0eff */
[----:B------:R1:W-:Y:S04]  /*13780*/  STL [R1+0x180], R0 ;  /* 0x0001800001007387 */ /* 0x0003e80000100800 */
[----:B------:R-:W4:Y:S01]  /*13790*/  LDL.LU R27, [R1+0x464] ;  /* 0x00046400011b7983 */ /* 0x000f220000300800 */
[----:B------:R-:W-:-:S04]  /*137a0*/  IADD3 R142, P4, PT, R6, R24, RZ ;  /* 0x00000018068e7210 */ /* 0x000fc80007f9e0ff */
[----:B-1----:R-:W-:Y:S02]  /*137b0*/  LEA.HI.X.SX32 R0, R24, R8, 0x1, P4 ;  /* 0x0000000818007211 */ /* 0x002fe400020f0eff */
[----:B------:R-:W-:-:S03]  /*137c0*/  IADD3 R140, P6, PT, R6, R18, RZ ;  /* 0x00000012068c7210 */ /* 0x000fc60007fde0ff */
[----:B------:R1:W-:Y:S01]  /*137d0*/  STL [R1+0x184], R0 ;  /* 0x0001840001007387 */ /* 0x0003e20000100800 */
[----:B------:R-:W-:Y:S02]  /*137e0*/  LEA.HI.X.SX32 R2, R18, R8, 0x1, P6 ;  /* 0x0000000812027211 */ /* 0x000fe400030f0eff */
[----:B------:R-:W-:-:S03]  /*137f0*/  IADD3 R138, P5, PT, R6, R19, RZ ;  /* 0x00000013068a7210 */ /* 0x000fc60007fbe0ff */
[----:B------:R-:W-:Y:S01]  /*13800*/  STL [R1+0x188], R2 ;  /* 0x0001880201007387 */ /* 0x000fe20000100800 */
[----:B-1----:R-:W-:-:S03]  /*13810*/  LEA.HI.X.SX32 R0, R19, R8, 0x1, P5 ;  /* 0x0000000813007211 */ /* 0x002fc600028f0eff */
[----:B------:R-:W4:Y:S04]  /*13820*/  LDL.LU R26, [R1+0x468] ;  /* 0x00046800011a7983 */ /* 0x000f280000300800 */
[----:B------:R1:W-:Y:S01]  /*13830*/  STL [R1+0x18c], R0 ;  /* 0x00018c0001007387 */ /* 0x0003e20000100800 */
[----:B------:R-:W-:-:S04]  /*13840*/  IADD3 R136, P3, PT, R6, R10, RZ ;  /* 0x0000000a06887210 */ /* 0x000fc80007f7e0ff */
[----:B-1----:R-:W-:Y:S02]  /*13850*/  LEA.HI.X.SX32 R0, R10, R8, 0x1, P3 ;  /* 0x000000080a007211 */ /* 0x002fe400018f0eff */
[----:B------:R-:W4:Y:S01]  /*13860*/  LDL.LU R10, [R1+0x46c] ;  /* 0x00046c00010a7983 */ /* 0x000f220000300800 */
[----:B------:R-:W-:-:S03]  /*13870*/  IADD3 R134, P4, PT, R6, R16, RZ ;  /* 0x0000001006867210 */ /* 0x000fc60007f9e0ff */
[----:B------:R-:W4:Y:S04]  /*13880*/  LDL.LU R24, [R1+0x470] ;  /* 0x0004700001187983 */ /* 0x000f280000300800 */
[----:B------:R1:W-:Y:S01]  /*13890*/  STL [R1+0x190], R0 ;  /* 0x0001900001007387 */ /* 0x0003e20000100800 */
[----:B------:R-:W-:-:S03]  /*138a0*/  IADD3 R132, P6, PT, R6, R17, RZ ;  /* 0x0000001106847210 */ /* 0x000fc60007fde0ff */
[----:B------:R-:W4:Y:S01]  /*138b0*/  LDL.LU R18, [R1+0x474] ;  /* 0x0004740001127983 */ /* 0x000f220000300800 */
[----:B-1----:R-:W-:-:S05]  /*138c0*/  LEA.HI.X.SX32 R0, R16, R8, 0x1, P4 ;  /* 0x0000000810007211 */ /* 0x002fca00020f0eff */
[----:B------:R1:W-:Y:S01]  /*138d0*/  STL [R1+0x194], R0 ;  /* 0x0001940001007387 */ /* 0x0003e20000100800 */
[----:B------:R-:W-:-:S03]  /*138e0*/  IADD3 R130, P5, PT, R6, R14, RZ ;  /* 0x0000000e06827210 */ /* 0x000fc60007fbe0ff */
[----:B------:R-:W4:Y:S01]  /*138f0*/  LDL.LU R16, [R1+0x478] ;  /* 0x0004780001107983 */ /* 0x000f220000300800 */
[----:B-1----:R-:W-:-:S05]  /*13900*/  LEA.HI.X.SX32 R0, R17, R8, 0x1, P6 ;  /* 0x0000000811007211 */ /* 0x002fca00030f0eff */
[----:B------:R1:W-:Y:S04]  /*13910*/  STL [R1+0x198], R0 ;  /* 0x0001980001007387 */ /* 0x0003e80000100800 */
[----:B------:R-:W4:Y:S01]  /*13920*/  LDL.LU R17, [R1+0x47c] ;  /* 0x00047c0001117983 */ /* 0x000f220000300800 */
[----:B------:R-:W-:Y:S02]  /*13930*/  IADD3 R128, P3, PT, R6, R12, RZ ;  /* 0x0000000c06807210 */ /* 0x000fe40007f7e0ff */
[----:B-1----:R-:W-:-:S05]  /*13940*/  LEA.HI.X.SX32 R0, R14, R8, 0x1, P5 ;  /* 0x000000080e007211 */ /* 0x002fca00028f0eff */
[----:B------:R1:W-:Y:S01]  /*13950*/  STL [R1+0x19c], R0 ;  /* 0x00019c0001007387 */ /* 0x0003e20000100800 */
[----:B------:R-:W-:Y:S02]  /*13960*/  IADD3 R31, P4, PT, R6, R13, RZ ;  /* 0x0000000d061f7210 */ /* 0x000fe40007f9e0ff */
[----:B-1----:R-:W-:Y:S02]  /*13970*/  LEA.HI.X.SX32 R0, R12, R8, 0x1, P3 ;  /* 0x000000080c007211 */ /* 0x002fe400018f0eff */
[----:B------:R-:W4:Y:S04]  /*13980*/  LDL.LU R12, [R1+0x480] ;  /* 0x00048000010c7983 */ /* 0x000f280000300800 */
[----:B------:R-:W4:Y:S04]  /*13990*/  LDL.LU R14, [R1+0x484] ;  /* 0x00048400010e7983 */ /* 0x000f280000300800 */
[----:B------:R1:W-:Y:S01]  /*139a0*/  STL [R1+0x1a0], R0 ;  /* 0x0001a00001007387 */ /* 0x0003e20000100800 */
[----:B------:R-:W-:-:S02]  /*139b0*/  IADD3 R33, P6, PT, R6, R11, RZ ;  /* 0x0000000b06217210 */ /* 0x000fc40007fde0ff */
[-C--:B-1----:R-:W-:Y:S02]  /*139c0*/  LEA.HI.X.SX32 R0, R13, R8.reuse, 0x1, P4 ;  /* 0x000000080d007211 */ /* 0x082fe400020f0eff */
[----:B------:R-:W4:Y:S04]  /*139d0*/  LDL.LU R13, [R1+0x488] ;  /* 0x00048800010d7983 */ /* 0x000f280000300800 */
[----:B------:R1:W-:Y:S02]  /*139e0*/  STL [R1+0x1a4], R0 ;  /* 0x0001a40001007387 */ /* 0x0003e40000100800 */
[----:B-1----:R-:W-:Y:S02]  /*139f0*/  LEA.HI.X.SX32 R0, R11, R8, 0x1, P6 ;  /* 0x000000080b007211 */ /* 0x002fe400030f0eff */
        /* <DEDUP_REMOVED lines=9> */
[----:B------:R-:W3:Y:S01]  /*13a90*/  LDL.LU R19, [R1+0x498] ;  /* 0x0004980001137983 */ /* 0x000ee20000300800 */
[----:B----4-:R-:W-:-:S03]  /*13aa0*/  IADD3 R39, P4, PT, R6, R25, RZ ;  /* 0x0000001906277210 */ /* 0x010fc60007f9e0ff */
[----:B------:R1:W-:Y:S01]  /*13ab0*/  STL [R1+0x1b0], R0 ;  /* 0x0001b00001007387 */ /* 0x0003e20000100800 */
[----:B------:R-:W-:Y:S02]  /*13ac0*/  IADD3 R41, P6, PT, R6, R29, RZ ;  /* 0x0000001d06297210 */ /* 0x000fe40007fde0ff */
[-C--:B-1----:R-:W-:Y:S02]  /*13ad0*/  LEA.HI.X.SX32 R0, R25, R8.reuse, 0x1, P4 ;  /* 0x0000000819007211 */ /* 0x082fe400020f0eff */
[----:B------:R-:W4:Y:S01]  /*13ae0*/  LDL.LU R25, [R1+0x49c] ;  /* 0x00049c0001197983 */ /* 0x000f220000300800 */
[----:B------:R-:W-:-:S03]  /*13af0*/  LEA.HI.X.SX32 R2, R29, R8, 0x1, P6 ;  /* 0x000000081d027211 */ /* 0x000fc600030f0eff */
[----:B------:R1:W-:Y:S01]  /*13b00*/  STL [R1+0x1b4], R0 ;  /* 0x0001b40001007387 */ /* 0x0003e20000100800 */
[----:B------:R-:W-:-:S03]  /*13b10*/  IADD3 R43, P5, PT, R6, R27, RZ ;  /* 0x0000001b062b7210 */ /* 0x000fc60007fbe0ff */
[----:B------:R1:W-:Y:S02]  /*13b20*/  STL [R1+0x1b8], R2 ;  /* 0x0001b80201007387 */ /* 0x0003e40000100800 */
[----:B-1----:R-:W-:Y:S02]  /*13b30*/  LEA.HI.X.SX32 R0, R27, R8, 0x1, P5 ;  /* 0x000000081b007211 */ /* 0x002fe400028f0eff */
[----:B------:R-:W4:Y:S04]  /*13b40*/  LDL.LU R27, [R1+0x4a0] ;  /* 0x0004a000011b7983 */ /* 0x000f280000300800 */
[----:B------:R1:W-:Y:S01]  /*13b50*/  STL [R1+0x1bc], R0 ;  /* 0x0001bc0001007387 */ /* 0x0003e20000100800 */
[----:B------:R-:W-:-:S04]  /*13b60*/  IADD3 R45, P3, PT, R6, R26, RZ ;  /* 0x0000001a062d7210 */ /* 0x000fc80007f7e0ff */
[----:B------:R-:W-:-:S05]  /*13b70*/  LEA.HI.X.SX32 R2, R26, R8, 0x1, P3 ;  /* 0x000000081a027211 */ /* 0x000fca00018f0eff */
[----:B------:R1:W-:Y:S01]  /*13b80*/  STL [R1+0x1c0], R2 ;  /* 0x0001c00201007387 */ /* 0x0003e20000100800 */
[----:B------:R-:W-:-:S04]  /*13b90*/  IADD3 R47, P4, PT, R6, R10, RZ ;  /* 0x0000000a062f7210 */ /* 0x000fc80007f9e0ff */
[----:B-1----:R-:W-:Y:S02]  /*13ba0*/  LEA.HI.X.SX32 R0, R10, R8, 0x1, P4 ;  /* 0x000000080a007211 */ /* 0x002fe400020f0eff */
[C---:B------:R-:W-:Y:S01]  /*13bb0*/  IADD3 R49, P6, PT, R6.reuse, R24, RZ ;  /* 0x0000001806317210 */ /* 0x040fe20007fde0ff */
[----:B------:R-:W4:Y:S04]  /*13bc0*/  LDL.LU R10, [R1+0x4a4] ;  /* 0x0004a400010a7983 */ /* 0x000f280000300800 */
[----:B------:R1:W-:Y:S01]  /*13bd0*/  STL [R1+0x1c4], R0 ;  /* 0x0001c40001007387 */ /* 0x0003e20000100800 */
[----:B------:R-:W-:-:S04]  /*13be0*/  IADD3 R51, P5, PT, R6, R18, RZ ;  /* 0x0000001206337210 */ /* 0x000fc80007fbe0ff */
[-C--:B------:R-:W-:Y:S02]  /*13bf0*/  LEA.HI.X.SX32 R2, R18, R8.reuse, 0x1, P5 ;  /* 0x0000000812027211 */ /* 0x080fe400028f0eff */
[----:B-1----:R-:W-:Y:S02]  /*13c00*/  LEA.HI.X.SX32 R0, R24, R8, 0x1, P6 ;  /* 0x0000000818007211 */ /* 0x002fe400030f0eff */
[----:B------:R-:W4:Y:S01]  /*13c10*/  LDL.LU R24, [R1+0x4a8] ;  /* 0x0004a80001187983 */ /* 0x000f220000300800 */
[----:B------:R-:W-:-:S03]  /*13c20*/  IADD3 R53, P3, PT, R6, R16, RZ ;  /* 0x0000001006357210 */ /* 0x000fc60007f7e0ff */
[----:B------:R1:W-:Y:S04]  /*13c30*/  STL [R1+0x1c8], R0 ;  /* 0x0001c80001007387 */ /* 0x0003e80000100800 */
[----:B------:R-:W-:Y:S04]  /*13c40*/  STL [R1+0x1cc], R2 ;  /* 0x0001cc0201007387 */ /* 0x000fe80000100800 */
[----:B------:R-:W4:Y:S01]  /*13c50*/  LDL.LU R18, [R1+0x4ac] ;  /* 0x0004ac0001127983 */ /* 0x000f220000300800 */
[----:B-1----:R-:W-:Y:S02]  /*13c60*/  LEA.HI.X.SX32 R0, R16, R8, 0x1, P3 ;  /* 0x0000000810007211 */ /* 0x002fe400018f0eff */
[----:B------:R-:W-:-:S03]  /*13c70*/  IADD3 R55, P4, PT, R6, R17, RZ ;  /* 0x0000001106377210 */ /* 0x000fc60007f9e0ff */
[----:B------:R1:W-:Y:S04]  /*13c80*/  STL [R1+0x1d4], R0 ;  /* 0x0001d40001007387 */ /* 0x0003e80000100800 */
[----:B------:R-:W4:Y:S01]  /*13c90*/  LDL.LU R16, [R1+0x4b0] ;  /* 0x0004b00001107983 */ /* 0x000f220000300800 */
[----:B-1----:R-:W-:-:S05]  /*13ca0*/  LEA.HI.X.SX32 R0, R17, R8, 0x1, P4 ;  /* 0x0000000811007211 */ /* 0x002fca00020f0eff */
[----:B------:R1:W-:Y:S01]  /*13cb0*/  STL [R1+0x1d8], R0 ;  /* 0x0001d80001007387 */ /* 0x0003e20000100800 */
[----:B------:R-:W-:-:S04]  /*13cc0*/  IADD3 R57, P6, PT, R6, R12, RZ ;  /* 0x0000000c06397210 */ /* 0x000fc80007fde0ff */
[----:B-1----:R-:W-:Y:S02]  /*13cd0*/  LEA.HI.X.SX32 R0, R12, R8, 0x1, P6 ;  /* 0x000000080c007211 */ /* 0x002fe400030f0eff */
[C---:B------:R-:W-:Y:S01]  /*13ce0*/  IADD3 R59, P5, PT, R6.reuse, R14, RZ ;  /* 0x0000000e063b7210 */ /* 0x040fe20007fbe0ff */
[----:B------:R-:W4:Y:S04]  /*13cf0*/  LDL.LU R12, [R1+0x4b4] ;  /* 0x0004b400010c7983 */ /* 0x000f280000300800 */
[----:B------:R1:W-:Y:S01]  /*13d00*/  STL [R1+0x1dc], R0 ;  /* 0x0001dc0001007387 */ /* 0x0003e20000100800 */
[----:B------:R-:W-:Y:S02]  /*13d10*/  IADD3 R61, P3, PT, R6, R13, RZ ;  /* 0x0000000d063d7210 */ /* 0x000fe40007f7e0ff */
[----:B-1----:R-:W-:-:S02]  /*13d20*/  LEA.HI.X.SX32 R0, R14, R8, 0x1, P5 ;  /* 0x000000080e007211 */ /* 0x002fc400028f0eff */
[----:B------:R-:W-:-:S03]  /*13d30*/  LEA.HI.X.SX32 R2, R13, R8, 0x1, P3 ;  /* 0x000000080d027211 */ /* 0x000fc600018f0eff */
[----:B------:R1:W-:Y:S01]  /*13d40*/  STL [R1+0x1e0], R0 ;  /* 0x0001e00001007387 */ /* 0x0003e20000100800 */
[----:B------:R-:W-:-:S03]  /*13d50*/  IADD3 R63, P4, PT, R6, R11, RZ ;  /* 0x0000000b063f7210 */ /* 0x000fc60007f9e0ff */
[----:B------:R-:W-:Y:S01]  /*13d60*/  STL [R1+0x1e4], R2 ;  /* 0x0001e40201007387 */ /* 0x000fe20000100800 */
[----:B-1----:R-:W-:-:S03]  /*13d70*/  LEA.HI.X.SX32 R0, R11, R8, 0x1, P4 ;  /* 0x000000080b007211 */ /* 0x002fc600020f0eff */
[----:B------:R-:W4:Y:S04]  /*13d80*/  LDL.LU R14, [R1+0x2a0] ;  /* 0x0002a000010e7983 */ /* 0x000f280000300800 */
[----:B------:R1:W-:Y:S01]  /*13d90*/  STL [R1+0x1e8], R0 ;  /* 0x0001e80001007387 */ /* 0x0003e20000100800 */
[----:B--2---:R-:W-:-:S04]  /*13da0*/  IADD3 R65, P6, PT, R6, R9, RZ ;  /* 0x0000000906417210 */ /* 0x004fc80007fde0ff */
[----:B-1----:R-:W-:Y:S02]  /*13db0*/  LEA.HI.X.SX32 R0, R9, R8, 0x1, P6 ;  /* 0x0000000809007211 */ /* 0x002fe400030f0eff */
[----:B------:R-:W2:Y:S04]  /*13dc0*/  LDL.LU R9, [R1+0x2a8] ;  /* 0x0002a80001097983 */ /* 0x000ea80000300800 */
[----:B------:R-:W2:Y:S01]  /*13dd0*/  LDL.LU R11, [R1+0x2b0] ;  /* 0x0002b000010b7983 */ /* 0x000ea20000300800 */
[----:B---3--:R-:W-:-:S03]  /*13de0*/  IADD3 R67, P5, PT, R6, R15, RZ ;  /* 0x0000000f06437210 */ /* 0x008fc60007fbe0ff */
[----:B------:R1:W-:Y:S01]  /*13df0*/  STL [R1+0x1ec], R0 ;  /* 0x0001ec0001007387 */ /* 0x0003e20000100800 */
[----:B------:R-:W-:-:S03]  /*13e00*/  IADD3 R69, P3, PT, R6, R19, RZ ;  /* 0x0000001306457210 */ /* 0x000fc60007f7e0ff */
[----:B------:R-:W3:Y:S01]  /*13e10*/  LDL.LU R13, [R1+0x2b4] ;  /* 0x0002b400010d7983 */ /* 0x000ee20000300800 */
[----:B-1----:R-:W-:-:S03]  /*13e20*/  LEA.HI.X.SX32 R0, R15, R8, 0x1, P5 ;  /* 0x000000080f007211 */ /* 0x002fc600028f0eff */
[----:B------:R-:W3:Y:S04]  /*13e30*/  LDL.LU R15, [R1+0x2bc] ;  /* 0x0002bc00010f7983 */ /* 0x000ee80000300800 */
[----:B------:R-:W3:Y:S04]  /*13e40*/  LDL.LU R17, [R1+0x2c0] ;  /* 0x0002c00001117983 */ /* 0x000ee80000300800 */
[----:B------:R1:W-:Y:S01]  /*13e50*/  STL [R1+0x1f0], R0 ;  /* 0x0001f00001007387 */ /* 0x0003e20000100800 */
[----:B----4-:R-:W-:Y:S02]  /*13e60*/  IADD3 R71, P4, PT, R6, R25, RZ ;  /* 0x0000001906477210 */ /* 0x010fe40007f9e0ff */
[----:B-1----:R-:W-:-:S02]  /*13e70*/  LEA.HI.X.SX32 R0, R19, R8, 0x1, P3 ;  /* 0x0000000813007211 */ /* 0x002fc400018f0eff */
[----:B------:R-:W4:Y:S04]  /*13e80*/  LDL.LU R19, [R1+0x2c8] ;  /* 0x0002c80001137983 */ /* 0x000f280000300800 */
[----:B------:R-:W4:Y:S04]  /*13e90*/  LDL.LU R28, [R1+0x2cc] ;  /* 0x0002cc00011c7983 */ /* 0x000f280000300800 */
[----:B------:R1:W-:Y:S01]  /*13ea0*/  STL [R1+0x1f4], R0 ;  /* 0x0001f40001007387 */ /* 0x0003e20000100800 */
[----:B------:R-:W-:-:S03]  /*13eb0*/  IADD3 R73, P6, PT, R6, R27, RZ ;  /* 0x0000001b06497210 */ /* 0x000fc60007fde0ff */
[----:B------:R-:W4:Y:S01]  /*13ec0*/  LDL.LU R30, [R1+0x2d4] ;  /* 0x0002d400011e7983 */ /* 0x000f220000300800 */
[----:B-1----:R-:W-:-:S03]  /*13ed0*/  LEA.HI.X.SX32 R0, R25, R8, 0x1, P4 ;  /* 0x0000000819007211 */ /* 0x002fc600020f0eff */
[----:B------:R-:W4:Y:S04]  /*13ee0*/  LDL.LU R25, [R1+0x2dc] ;  /* 0x0002dc0001197983 */ /* 0x000f280000300800 */
[----:B------:R1:W-:Y:S02]  /*13ef0*/  STL [R1+0x1f8], R0 ;  /* 0x0001f80001007387 */ /* 0x0003e40000100800 */
[----:B-1----:R-:W-:Y:S02]  /*13f00*/  LEA.HI.X.SX32 R0, R27, R8, 0x1, P6 ;  /* 0x000000081b007211 */ /* 0x002fe400030f0eff */
[----:B------:R-:W4:Y:S04]  /*13f10*/  LDL.LU R27, [R1+0x2e0] ;  /* 0x0002e000011b7983 */ /* 0x000f280000300800 */
[----:B------:R-:W4:Y:S01]  /*13f20*/  LDL.LU R29, [R1+0x53c] ;  /* 0x00053c00011d7983 */ /* 0x000f220000300800 */
[----:B------:R-:W1:Y:S01]  /*13f30*/  S2R R93, SR_TID.X ;  /* 0x00000000005d7919 */ /* 0x000e620000002100 */
[----:B------:R-:W1:Y:S02]  /*13f40*/  S2R R107, SR_TID.X ;  /* 0x00000000006b7919 */ /* 0x000e640000002100 */
[----:B------:R1:W-:Y:S01]  /*13f50*/  STL [R1+0x1fc], R0 ;  /* 0x0001fc0001007387 */ /* 0x0003e20000100800 */
[----:B------:R-:W-:-:S04]  /*13f60*/  IADD3 R75, P5, PT, R6, R10, RZ ;  /* 0x0000000a064b7210 */ /* 0x000fc80007fbe0ff */
[----:B-1----:R-:W-:Y:S02]  /*13f70*/  LEA.HI.X.SX32 R0, R10, R8, 0x1, P5 ;  /* 0x000000080a007211 */ /* 0x002fe400028f0eff */
[----:B------:R-:W1:Y:S01]  /*13f80*/  S2R R10, SR_TID.X ;  /* 0x00000000000a7919 */ /* 0x000e620000002100 */
[----:B------:R-:W-:-:S04]  /*13f90*/  SHF.R.U32.HI R89, RZ, 0x6, R93 ;  /* 0x00000006ff597819 */ /* 0x000fc8000001165d */
[----:B------:R-:W-:-:S04]  /*13fa0*/  SGXT.U32 R89, R89, 0x1 ;  /* 0x000000015959781a */ /* 0x000fc80000000000 */
[----:B------:R-:W-:-:S05]  /*13fb0*/  LOP3.LUT R89, R89, 0x3a, RZ, 0xfc, !PT ;  /* 0x0000003a59597812 */ /* 0x000fca00078efcff */
[----:B------:R-:W-:Y:S02]  /*13fc0*/  IMAD R97, R89, UR9, RZ ;  /* 0x0000000959617c24 */ /* 0x000fe4000f8e02ff */
[----:B------:R-:W1:Y:S01]  /*13fd0*/  S2R R89, SR_TID.X ;  /* 0x0000000000597919 */ /* 0x000e620000002100 */
[C---:B------:R-:W-:Y:S01]  /*13fe0*/  IADD3 R77, P3, PT, R6.reuse, R24, RZ ;  /* 0x00000018064d7210 */ /* 0x040fe20007f7e0ff */
[----:B------:R-:W1:Y:S01]  /*13ff0*/  S2R R101, SR_TID.X ;  /* 0x0000000000657919 */ /* 0x000e620000002100 */
[----:B------:R-:W-:Y:S02]  /*14000*/  IADD3 R79, P4, PT, R6, R18, RZ ;  /* 0x00000012064f7210 */ /* 0x000fe40007f9e0ff */
[----:B------:R-:W-:Y:S01]  /*14010*/  LEA.HI.X.SX32 R2, R24, R8, 0x1, P3 ;  /* 0x0000000818027211 */ /* 0x000fe200018f0eff */
[----:B------:R1:W-:Y:S01]  /*14020*/  STL [R1+0x200], R0 ;  /* 0x0002000001007387 */ /* 0x0003e20000100800 */
[----:B------:R-:W-:Y:S02]  /*14030*/  SHF.R.U32.HI R113, RZ, 0x6, R107 ;  /* 0x00000006ff717819 */ /* 0x000fe4000001166b */
[----:B------:R-:W-:Y:S01]  /*14040*/  IADD3 R81, P6, PT, R6, R16, RZ ;  /* 0x0000001006517210 */ /* 0x000fe20007fde0ff */
[----:B------:R1:W-:Y:S01]  /*14050*/  STL [R1+0x204], R2 ;  /* 0x0002040201007387 */ /* 0x0003e20000100800 */
[----:B------:R-:W-:-:S02]  /*14060*/  SGXT.U32 R113, R113, 0x1 ;  /* 0x000000017171781a */ /* 0x000fc40000000000 */
[-C--:B-1----:R-:W-:Y:S02]  /*14070*/  LEA.HI.X.SX32 R0, R18, R8.reuse, 0x1, P4 ;  /* 0x0000000812007211 */ /* 0x082fe400020f0eff */
[----:B------:R-:W-:Y:S02]  /*14080*/  LOP3.LUT R113, R113, 0x28, RZ, 0xfc, !PT ;  /* 0x0000002871717812 */ /* 0x000fe400078efcff */
[----:B------:R-:W-:Y:S01]  /*14090*/  LEA.HI.X.SX32 R2, R16, R8, 0x1, P6 ;  /* 0x0000000810027211 */ /* 0x000fe200030f0eff */
[----:B------:R1:W-:Y:S01]  /*140a0*/  STL [R1+0x208], R0 ;  /* 0x0002080001007387 */ /* 0x0003e20000100800 */
[----:B------:R-:W-:Y:S02]  /*140b0*/  SHF.R.U32.HI R10, RZ, 0x6, R10 ;  /* 0x00000006ff0a7819 */ /* 0x000fe4000001160a */
[----:B------:R-:W-:Y:S02]  /*140c0*/  IADD3 R83, P5, PT, R6, R12, RZ ;  /* 0x0000000c06537210 */ /* 0x000fe40007fbe0ff */
[----:B------:R-:W-:-:S02]  /*140d0*/  SHF.R.S32.HI R6, RZ, 0x1f, R5 ;  /* 0x0000001fff067819 */ /* 0x000fc40000011405 */
[----:B-1----:R-:W-:Y:S01]  /*140e0*/  LEA.HI.X.SX32 R0, R12, R8, 0x1, P5 ;  /* 0x000000080c007211 */ /* 0x002fe200028f0eff */
[----:B------:R-:W-:Y:S01]  /*140f0*/  IMAD R117, R113, UR23, RZ ;  /* 0x0000001771757c24 */ /* 0x000fe2000f8e02ff */
[----:B------:R-:W-:Y:S01]  /*14100*/  SGXT.U32 R10, R10, 0x1 ;  /* 0x000000010a0a781a */ /* 0x000fe20000000000 */
[----:B------:R-:W1:Y:S01]  /*14110*/  S2R R113, SR_TID.X ;  /* 0x0000000000717919 */ /* 0x000e620000002100 */
[--C-:B------:R-:W-:Y:S02]  /*14120*/  SHF.R.U32.HI R91, RZ, 0x6, R93.reuse ;  /* 0x00000006ff5b7819 */ /* 0x100fe4000001165d */
[----:B------:R-:W-:Y:S02]  /*14130*/  SHF.R.U32.HI R93, RZ, 0x6, R93 ;  /* 0x00000006ff5d7819 */ /* 0x000fe4000001165d */
[----:B------:R-:W-:Y:S02]  /*14140*/  LOP3.LUT R10, R10, 0x3e, RZ, 0xfc, !PT ;  /* 0x0000003e0a0a7812 */ /* 0x000fe400078efcff */
[----:B------:R-:W-:-:S02]  /*14150*/  SGXT.U32 R93, R93, 0x1 ;  /* 0x000000015d5d781a */ /* 0x000fc40000000000 */
[----:B------:R-:W-:Y:S01]  /*14160*/  SGXT.U32 R91, R91, 0x1 ;  /* 0x000000015b5b781a */ /* 0x000fe20000000000 */
[----:B------:R-:W-:Y:S01]  /*14170*/  IMAD R87, R10, UR16, RZ ;  /* 0x000000100a577c24 */ /* 0x000fe2000f8e02ff */
[----:B------:R-:W-:Y:S02]  /*14180*/  LOP3.LUT R93, R93, 0x3c, RZ, 0xfc, !PT ;  /* 0x0000003c5d5d7812 */ /* 0x000fe400078efcff */
[----:B------:R-:W-:Y:S01]  /*14190*/  SHF.R.U32.HI R95, RZ, 0x6, R89 ;  /* 0x00000006ff5f7819 */ /* 0x000fe20000011659 */
[----:B------:R-:W1:Y:S01]  /*141a0*/  S2R R119, SR_TID.X ;  /* 0x0000000000777919 */ /* 0x000e620000002100 */
[----:B------:R-:W-:Y:S02]  /*141b0*/  IADD3 R8, P3, PT, R5, R14, RZ ;  /* 0x0000000e05087210 */ /* 0x000fe40007f7e0ff */
[--C-:B------:R-:W-:Y:S02]  /*141c0*/  SHF.R.U32.HI R105, RZ, 0x6, R101.reuse ;  /* 0x00000006ff697819 */ /* 0x100fe40000011665 */
[----:B------:R-:W-:Y:S01]  /*141d0*/  SHF.R.U32.HI R103, RZ, 0x6, R101 ;  /* 0x00000006ff677819 */ /* 0x000fe20000011665 */
[----:B------:R-:W-:Y:S01]  /*141e0*/  STL [R1+0x20c], R2 ;  /* 0x00020c0201007387 */ /* 0x000fe20000100800 */
[----:B------:R-:W-:-:S02]  /*141f0*/  LEA.HI.X.SX32 R185, R14, R6, 0x1, P3 ;  /* 0x000000060eb97211 */ /* 0x000fc400018f0eff */
[----:B------:R-:W-:Y:S01]  /*14200*/  LOP3.LUT R91, R91, 0x38, RZ, 0xfc, !PT ;  /* 0x000000385b5b7812 */ /* 0x000fe200078efcff */
[----:B------:R-:W-:Y:S01]  /*14210*/  IMAD R93, R93, UR8, RZ ;  /* 0x000000085d5d7c24 */ /* 0x000fe2000f8e02ff */
[----:B------:R-:W-:Y:S01]  /*14220*/  SGXT.U32 R95, R95, 0x1 ;  /* 0x000000015f5f781a */ /* 0x000fe20000000000 */
[----:B------:R-:W1:Y:S01]  /*14230*/  LDCU UR16, c[0x0][0x3a8] ;  /* 0x00007500ff1077ac */ /* 0x000e620008000800 */
[----:B------:R-:W-:Y:S01]  /*14240*/  SHF.R.U32.HI R101, RZ, 0x6, R101 ;  /* 0x00000006ff657819 */ /* 0x000fe20000011665 */
[----:B------:R-:W-:Y:S01]  /*14250*/  IMAD R99, R91, UR13, RZ ;  /* 0x0000000d5b637c24 */ /* 0x000fe2000f8e02ff */
[----:B------:R1:W-:Y:S01]  /*14260*/  STL [R1+0x210], R0 ;  /* 0x0002100001007387 */ /* 0x0003e20000100800 */
[----:B------:R-:W-:Y:S02]  /*14270*/  LOP3.LUT R95, R95, 0x36, RZ, 0xfc, !PT ;  /* 0x000000365f5f7812 */ /* 0x000fe400078efcff */
[----:B------:R-:W-:Y:S02]  /*14280*/  SGXT.U32 R101, R101, 0x1 ;  /* 0x000000016565781a */ /* 0x000fe40000000000 */
[----:B------:R-:W-:-:S02]  /*14290*/  SGXT.U32 R103, R103, 0x1 ;  /* 0x000000016767781a */ /* 0x000fc40000000000 */
[----:B------:R-:W-:Y:S02]  /*142a0*/  SGXT.U32 R105, R105, 0x1 ;  /* 0x000000016969781a */ /* 0x000fe40000000000 */
[--C-:B------:R-:W-:Y:S02]  /*142b0*/  SHF.R.U32.HI R111, RZ, 0x6, R107.reuse ;  /* 0x00000006ff6f7819 */ /* 0x100fe4000001166b */
[--C-:B------:R-:W-:Y:S01]  /*142c0*/  SHF.R.U32.HI R115, RZ, 0x6, R107.reuse ;  /* 0x00000006ff737819 */ /* 0x100fe2000001166b */
[----:B------:R-:W-:Y:S01]  /*142d0*/  IMAD R95, R95, UR15, RZ ;  /* 0x0000000f5f5f7c24 */ /* 0x000fe2000f8e02ff */
[----:B------:R-:W-:Y:S02]  /*142e0*/  SHF.R.U32.HI R107, RZ, 0x6, R107 ;  /* 0x00000006ff6b7819 */ /* 0x000fe4000001166b */
[----:B------:R-:W-:Y:S02]  /*142f0*/  LOP3.LUT R101, R101, 0x34, RZ, 0xfc, !PT ;  /* 0x0000003465657812 */ /* 0x000fe400078efcff */
[----:B------:R-:W-:-:S02]  /*14300*/  LOP3.LUT R103, R103, 0x32, RZ, 0xfc, !PT ;  /* 0x0000003267677812 */ /* 0x000fc400078efcff */
[----:B------:R-:W-:Y:S02]  /*14310*/  LOP3.LUT R105, R105, 0x30, RZ, 0xfc, !PT ;  /* 0x0000003069697812 */ /* 0x000fe400078efcff */
[----:B------:R-:W-:Y:S01]  /*14320*/  SGXT.U32 R107, R107, 0x1 ;  /* 0x000000016b6b781a */ /* 0x000fe20000000000 */
[----:B------:R-:W-:Y:S01]  /*14330*/  IMAD R101, R101, UR17, RZ ;  /* 0x0000001165657c24 */ /* 0x000fe2000f8e02ff */
[----:B------:R-:W-:Y:S01]  /*14340*/  SGXT.U32 R115, R115, 0x1 ;  /* 0x000000017373781a */ /* 0x000fe20000000000 */
[----:B------:R-:W-:Y:S01]  /*14350*/  IMAD R103, R103, UR18, RZ ;  /* 0x0000001267677c24 */ /* 0x000fe2000f8e02ff */
[----:B------:R-:W-:Y:S01]  /*14360*/  LOP3.LUT R107, R107, 0x2e, RZ, 0xfc, !PT ;  /* 0x0000002e6b6b7812 */ /* 0x000fe200078efcff */
[----:B------:R-:W-:Y:S01]  /*14370*/  IMAD R105, R105, UR19, RZ ;  /* 0x0000001369697c24 */ /* 0x000fe2000f8e02ff */
[----:B------:R-:W-:Y:S02]  /*14380*/  LOP3.LUT R115, R115, 0x2c, RZ, 0xfc, !PT ;  /* 0x0000002c73737812 */ /* 0x000fe400078efcff */
[----:B------:R-:W-:-:S02]  /*14390*/  SGXT.U32 R111, R111, 0x1 ;  /* 0x000000016f6f781a */ /* 0x000fc40000000000 */
[--C-:B-1----:R-:W-:Y:S01]  /*143a0*/  SHF.R.U32.HI R123, RZ, 0x6, R113.reuse ;  /* 0x00000006ff7b7819 */ /* 0x102fe20000011671 */
[----:B------:R-:W-:Y:S01]  /*143b0*/  IMAD R107, R107, UR20, RZ ;  /* 0x000000146b6b7c24 */ /* 0x000fe2000f8e02ff */
[----:B------:R-:W-:Y:S01]  /*143c0*/  LOP3.LUT R111, R111, 0x2a, RZ, 0xfc, !PT ;  /* 0x0000002a6f6f7812 */ /* 0x000fe200078efcff */
[----:B------:R-:W-:Y:S01]  /*143d0*/  IMAD R109, R115, UR21, RZ ;  /* 0x00000015736d7c24 */ /* 0x000fe2000f8e02ff */
[----:B------:R-:W-:Y:S02]  /*143e0*/  SGXT.U32 R123, R123, 0x1 ;  /* 0x000000017b7b781a */ /* 0x000fe40000000000 */
[--C-:B------:R-:W-:Y:S01]  /*143f0*/  SHF.R.U32.HI R115, RZ, 0x6, R113.reuse ;  /* 0x00000006ff737819 */ /* 0x100fe20000011671 */
[----:B------:R-:W-:Y:S01]  /*14400*/  IMAD R111, R111, UR22, RZ ;  /* 0x000000166f6f7c24 */ /* 0x000fe2000f8e02ff */
[----:B------:R-:W-:Y:S02]  /*14410*/  SHF.R.U32.HI R113, RZ, 0x6, R113 ;  /* 0x00000006ff717819 */ /* 0x000fe40000011671 */
[----:B------:R-:W-:-:S02]  /*14420*/  LOP3.LUT R123, R123, 0x22, RZ, 0xfc, !PT ;  /* 0x000000227b7b7812 */ /* 0x000fc400078efcff */
[----:B------:R-:W-:Y:S02]  /*14430*/  SGXT.U32 R115, R115, 0x1 ;  /* 0x000000017373781a */ /* 0x000fe40000000000 */
[----:B--2---:R-:W-:-:S04]  /*14440*/  IADD3 R12, P4, PT, R5, R11, RZ ;  /* 0x0000000b050c7210 */ /* 0x004fc80007f9e0ff */
[----:B------:R-:W-:Y:S02]  /*14450*/  LEA.HI.X.SX32 R11, R11, R6, 0x1, P4 ;  /* 0x000000060b0b7211 */ /* 0x000fe400020f0eff */
[C---:B---3--:R-:W-:Y:S02]  /*14460*/  IADD3 R14, P5, PT, R5.reuse, R13, RZ ;  /* 0x0000000d050e7210 */ /* 0x048fe40007fbe0ff */
[----:B------:R-:W-:-:S04]  /*14470*/  IADD3 R16, P3, PT, R5, R15, RZ ;  /* 0x0000000f05107210 */ /* 0x000fc80007f7e0ff */
[-C--:B------:R-:W-:Y:S02]  /*14480*/  LEA.HI.X.SX32 R15, R15, R6.reuse, 0x1, P3 ;  /* 0x000000060f0f7211 */ /* 0x080fe400018f0eff */
[----:B------:R-:W-:Y:S02]  /*14490*/  IADD3 R18, P4, PT, R5, R17, RZ ;  /* 0x0000001105127210 */ /* 0x000fe40007f9e0ff */
[-C--:B------:R-:W-:Y:S02]  /*144a0*/  LEA.HI.X.SX32 R13, R13, R6.reuse, 0x1, P5 ;  /* 0x000000060d0d7211 */ /* 0x080fe400028f0eff */
[----:B------:R-:W-:Y:S02]  /*144b0*/  LEA.HI.X.SX32 R17, R17, R6, 0x1, P4 ;  /* 0x0000000611117211 */ /* 0x000fe400020f0eff */
[----:B----4-:R-:W-:-:S04]  /*144c0*/  IADD3 R22, P3, PT, R5, R28, RZ ;  /* 0x0000001c05167210 */ /* 0x010fc80007f7e0ff */
[----:B------:R-:W-:Y:S02]  /*144d0*/  LEA.HI.X.SX32 R21, R28, R6, 0x1, P3 ;  /* 0x000000061c157211 */ /* 0x000fe400018f0eff */
[C---:B------:R-:W-:Y:S02]  /*144e0*/  IADD3 R20, P5, PT, R5.reuse, R19, RZ ;  /* 0x0000001305147210 */ /* 0x040fe40007fbe0ff */
[----:B------:R-:W-:Y:S02]  /*144f0*/  IADD3 R24, P4, PT, R5, R30, RZ ;  /* 0x0000001e05187210 */ /* 0x000fe40007f9e0ff */
[-C--:B------:R-:W-:Y:S02]  /*14500*/  LEA.HI.X.SX32 R19, R19, R6.reuse, 0x1, P5 ;  /* 0x0000000613137211 */ /* 0x080fe400028f0eff */
[----:B------:R-:W-:Y:S02]  /*14510*/  LEA.HI.X.SX32 R23, R30, R6, 0x1, P4 ;  /* 0x000000061e177211 */ /* 0x000fe400020f0eff */
[----:B------:R-:W-:-:S04]  /*14520*/  IADD3 R26, P5, PT, R5, R25, RZ ;  /* 0x00000019051a7210 */ /* 0x000fc80007fbe0ff */
[----:B------:R-:W-:Y:S02]  /*14530*/  LEA.HI.X.SX32 R25, R25, R6, 0x1, P5 ;  /* 0x0000000619197211 */ /* 0x000fe400028f0eff */
[----:B------:R-:W-:-:S04]  /*14540*/  IADD3 R28, P3, PT, R5, R27, RZ ;  /* 0x0000001b051c7210 */ /* 0x000fc80007f7e0ff */
[-C--:B------:R-:W-:Y:S02]  /*14550*/  LEA.HI.X.SX32 R27, R27, R6.reuse, 0x1, P3 ;  /* 0x000000061b1b7211 */ /* 0x080fe400018f0eff */
[C---:B------:R-:W-:Y:S02]  /*14560*/  IADD3 R85, P3, PT, R5.reuse, R87, RZ ;  /* 0x0000005705557210 */ /* 0x040fe40007f7e0ff */
[----:B------:R-:W-:Y:S02]  /*14570*/  IADD3 R30, P4, PT, R5, R29, RZ ;  /* 0x0000001d051e7210 */ /* 0x000fe40007f9e0ff */
[-C--:B------:R-:W-:Y:S02]  /*14580*/  LEA.HI.X.SX32 R0, R87, R6.reuse, 0x1, P3 ;  /* 0x0000000657007211 */ /* 0x080fe400018f0eff */
[----:B------:R-:W-:Y:S02]  /*14590*/  LEA.HI.X.SX32 R29, R29, R6, 0x1, P4 ;  /* 0x000000061d1d7211 */ /* 0x000fe400020f0eff */
[----:B------:R-:W-:-:S02]  /*145a0*/  IADD3 R87, P3, PT, R5, R93, RZ ;  /* 0x0000005d05577210 */ /* 0x000fc40007f7e0ff */
[C---:B------:R-:W-:Y:S02]  /*145b0*/  IADD3 R89, P4, PT, R5.reuse, R97, RZ ;  /* 0x0000006105597210 */ /* 0x040fe40007f9e0ff */
[----:B------:R-:W-:Y:S01]  /*145c0*/  IADD3 R91, P5, PT, R5, R99, RZ ;  /* 0x00000063055b7210 */ /* 0x000fe20007fbe0ff */
[----:B------:R1:W-:Y:S01]  /*145d0*/  STL [R1+0x214], R0 ;  /* 0x0002140001007387 */ /* 0x0003e20000100800 */
[-C--:B------:R-:W-:Y:S02]  /*145e0*/  LEA.HI.X.SX32 R3, R93, R6.reuse, 0x1, P3 ;  /* 0x000000065d037211 */ /* 0x080fe400018f0eff */
[-C--:B------:R-:W-:Y:S02]  /*145f0*/  LEA.HI.X.SX32 R2, R97, R6.reuse, 0x1, P4 ;  /* 0x0000000661027211 */ /* 0x080fe400020f0eff */
[----:B------:R-:W-:Y:S01]  /*14600*/  IADD3 R93, P3, PT, R5, R95, RZ ;  /* 0x0000005f055d7210 */ /* 0x000fe20007f7e0ff */
[----:B------:R-:W-:Y:S01]  /*14610*/  STL [R1+0x218], R3 ;  /* 0x0002180301007387 */ /* 0x000fe20000100800 */
[----:B-1----:R-:W-:-:S03]  /*14620*/  LEA.HI.X.SX32 R0, R99, R6, 0x1, P5 ;  /* 0x0000000663007211 */ /* 0x002fc600028f0eff */
[----:B------:R-:W-:Y:S01]  /*14630*/  STL [R1+0x21c], R2 ;  /* 0x00021c0201007387 */ /* 0x000fe20000100800 */
[----:B------:R-:W-:-:S03]  /*14640*/  IADD3 R97, P4, PT, R5, R103, RZ ;  /* 0x0000006705617210 */ /* 0x000fc60007f9e0ff */
[----:B------:R1:W-:Y:S01]  /*14650*/  STL [R1+0x220], R0 ;  /* 0x0002200001007387 */ /* 0x0003e20000100800 */
[----:B------:R-:W-:Y:S02]  /*14660*/  IADD3 R99, P5, PT, R5, R105, RZ ;  /* 0x0000006905637210 */ /* 0x000fe40007fbe0ff */
[-C--:B-1----:R-:W-:Y:S02]  /*14670*/  LEA.HI.X.SX32 R0, R95, R6.reuse, 0x1, P3 ;  /* 0x000000065f007211 */ /* 0x082fe400018f0eff */
[----:B------:R-:W-:Y:S02]  /*14680*/  IADD3 R95, P3, PT, R5, R101, RZ ;  /* 0x00000065055f7210 */ /* 0x000fe40007f7e0ff */
[-C--:B------:R-:W-:Y:S01]  /*14690*/  LEA.HI.X.SX32 R2, R103, R6.reuse, 0x1, P4 ;  /* 0x0000000667027211 */ /* 0x080fe200020f0eff */
[----:B------:R1:W-:Y:S01]  /*146a0*/  STL [R1+0x224], R0 ;  /* 0x0002240001007387 */ /* 0x0003e20000100800 */
[----:B------:R-:W-:Y:S02]  /*146b0*/  LEA.HI.X.SX32 R3, R101, R6, 0x1, P3 ;  /* 0x0000000665037211 */ /* 0x000fe400018f0eff */
[----:B------:R-:W-:-:S02]  /*146c0*/  IADD3 R101, P3, PT, R5, R107, RZ ;  /* 0x0000006b05657210 */ /* 0x000fc40007f7e0ff */
[----:B------:R-:W-:Y:S01]  /*146d0*/  IADD3 R103, P4, PT, R5, R109, RZ ;  /* 0x0000006d05677210 */ /* 0x000fe20007f9e0ff */
[----:B------:R-:W-:Y:S01]  /*146e0*/  STL [R1+0x228], R3 ;  /* 0x0002280301007387 */ /* 0x000fe20000100800 */
[----:B-1----:R-:W-:-:S03]  /*146f0*/  LEA.HI.X.SX32 R0, R105, R6, 0x1, P5 ;  /* 0x0000000669007211 */ /* 0x002fc600028f0eff */
[----:B------:R1:W-:Y:S01]  /*14700*/  STL [R1+0x22c], R2 ;  /* 0x00022c0201007387 */ /* 0x0003e20000100800 */
[----:B------:R-:W-:Y:S01]  /*14710*/  SGXT.U32 R113, R113, 0x1 ;  /* 0x000000017171781a */ /* 0x000fe20000000000 */
[----:B------:R-:W-:Y:S02]  /*14720*/  IMAD R121, R123, UR26, RZ ;  /* 0x0000001a7b797c24 */ /* 0x000fe4000f8e02ff */
[----:B------:R2:W-:Y:S01]  /*14730*/  STL [R1+0x230], R0 ;  /* 0x0002300001007387 */ /* 0x0005e20000100800 */
[----:B------:R-:W-:Y:S02]  /*14740*/  IADD3 R105, P5, PT, R5, R111, RZ ;  /* 0x0000006f05697210 */ /* 0x000fe40007fbe0ff */
[----:B------:R-:W-:Y:S02]  /*14750*/  SHF.R.U32.HI R123, RZ, 0x6, R119 ;  /* 0x00000006ff7b7819 */ /* 0x000fe40000011677 */
[-C--:B-1----:R-:W-:Y:S02]  /*14760*/  LEA.HI.X.SX32 R2, R107, R6.reuse, 0x1, P3 ;  /* 0x000000066b027211 */ /* 0x082fe400018f0eff */
[----:B--2---:R-:W-:-:S03]  /*14770*/  LEA.HI.X.SX32 R0, R109, R6, 0x1, P4 ;  /* 0x000000066d007211 */ /* 0x004fc600020f0eff */
[----:B------:R-:W-:Y:S01]  /*14780*/  STL [R1+0x234], R2 ;  /* 0x0002340201007387 */ /* 0x000fe20000100800 */
[----:B------:R-:W-:Y:S02]  /*14790*/  LOP3.LUT R115, R115, 0x26, RZ, 0xfc, !PT ;  /* 0x0000002673737812 */ /* 0x000fe400078efcff */
[----:B------:R-:W-:Y:S01]  /*147a0*/  LOP3.LUT R113, R113, 0x24, RZ, 0xfc, !PT ;  /* 0x0000002471717812 */ /* 0x000fe200078efcff */
[----:B------:R1:W-:Y:S01]  /*147b0*/  STL [R1+0x238], R0 ;  /* 0x0002380001007387 */ /* 0x0003e20000100800 */
[----:B------:R-:W-:Y:S01]  /*147c0*/  SGXT.U32 R123, R123, 0x1 ;  /* 0x000000017b7b781a */ /* 0x000fe20000000000 */
[----:B------:R-:W-:Y:S01]  /*147d0*/  IMAD R115, R115, UR24, RZ ;  /* 0x0000001873737c24 */ /* 0x000fe2000f8e02ff */
[----:B------:R-:W-:Y:S01]  /*147e0*/  IADD3 R107, P3, PT, R5, R117, RZ ;  /* 0x00000075056b7210 */ /* 0x000fe20007f7e0ff */
[----:B------:R-:W-:Y:S01]  /*147f0*/  IMAD R113, R113, UR25, RZ ;  /* 0x0000001971717c24 */ /* 0x000fe2000f8e02ff */
[----:B------:R-:W-:Y:S02]  /*14800*/  LOP3.LUT R123, R123, 0x20, RZ, 0xfc, !PT ;  /* 0x000000207b7b7812 */ /* 0x000fe400078efcff */
[----:B-1----:R-:W-:-:S02]  /*14810*/  LEA.HI.X.SX32 R0, R111, R6, 0x1, P5 ;  /* 0x000000066f007211 */ /* 0x002fc400028f0eff */
[----:B------:R-:W-:-:S03]  /*14820*/  IADD3 R111, P4, PT, R5, R113, RZ ;  /* 0x00000071056f7210 */ /* 0x000fc60007f9e0ff */
[----:B------:R1:W-:Y:S02]  /*14830*/  STL [R1+0x23c], R0 ;  /* 0x00023c0001007387 */ /* 0x0003e40000100800 */
[-C--:B-1----:R-:W-:Y:S02]  /*14840*/  LEA.HI.X.SX32 R0, R117, R6.reuse, 0x1, P3 ;  /* 0x0000000675007211 */ /* 0x082fe400018f0eff */
[----:B------:R-:W-:Y:S01]  /*14850*/  IADD3 R109, P3, PT, R5, R115, RZ ;  /* 0x00000073056d7210 */ /* 0x000fe20007f7e0ff */
[----:B------:R-:W-:Y:S02]  /*14860*/  IMAD R117, R123, UR27, RZ ;  /* 0x0000001b7b757c24 */ /* 0x000fe4000f8e02ff */
[----:B------:R1:W-:Y:S01]  /*14870*/  STL [R1+0x240], R0 ;  /* 0x0002400001007387 */ /* 0x0003e20000100800 */
[----:B------:R-:W-:Y:S02]  /*14880*/  LEA.HI.X.SX32 R2, R115, R6, 0x1, P3 ;  /* 0x0000000673027211 */ /* 0x000fe400018f0eff */
[----:B------:R-:W-:-:S03]  /*14890*/  SHF.L.U64.HI R183, R181, 0x2, R183 ;  /* 0x00000002b5b77819 */ /* 0x000fc600000102b7 */
[----:B------:R2:W-:Y:S01]  /*148a0*/  STL [R1+0x244], R2 ;  /* 0x0002440201007387 */ /* 0x0005e20000100800 */
[-C--:B-1----:R-:W-:Y:S02]  /*148b0*/  LEA.HI.X.SX32 R0, R113, R6.reuse, 0x1, P4 ;  /* 0x0000000671007211 */ /* 0x082fe400020f0eff */
[C---:B------:R-:W-:Y:S02]  /*148c0*/  IADD3 R113, P3, PT, R5.reuse, R121, RZ ;  /* 0x0000007905717210 */ /* 0x040fe40007f7e0ff */
[----:B------:R-:W-:Y:S01]  /*148d0*/  IADD3 R115, P4, PT, R5, R117, RZ ;  /* 0x0000007505737210 */ /* 0x000fe20007f9e0ff */
[----:B------:R1:W-:Y:S01]  /*148e0*/  STL [R1+0x248], R0 ;  /* 0x0002480001007387 */ /* 0x0003e20000100800 */
[-C--:B------:R-:W-:Y:S01]  /*148f0*/  LEA.HI.X.SX32 R3, R121, R6.reuse, 0x1, P3 ;  /* 0x0000000679037211 */ /* 0x080fe200018f0eff */
[----:B------:R-:W-:Y:S01]  /*14900*/  IMAD.SHL.U32 R181, R181, 0x4, RZ ;  /* 0x00000004b5b57824 */ /* 0x000fe200078e00ff */
[----:B--2---:R-:W2:Y:S01]  /*14910*/  S2R R2, SR_TID.X ;  /* 0x0000000000027919 */ /* 0x004ea20000002100 */
[C---:B------:R-:W-:Y:S01]  /*14920*/  SHF.L.U64.HI R179, R177.reuse, 0x2, R179 ;  /* 0x00000002b1b37819 */ /* 0x040fe200000102b3 */
[----:B------:R-:W-:Y:S01]  /*14930*/  IMAD.SHL.U32 R177, R177, 0x4, RZ ;  /* 0x00000004b1b17824 */ /* 0x000fe200078e00ff */
[----:B-1----:R-:W-:Y:S01]  /*14940*/  LEA.HI.X.SX32 R0, R117, R6, 0x1, P4 ;  /* 0x0000000675007211 */ /* 0x002fe200020f0eff */
[----:B------:R-:W-:Y:S01]  /*14950*/  STL [R1+0x24c], R3 ;  /* 0x00024c0301007387 */ /* 0x000fe20000100800 */
[C---:B------:R-:W-:Y:S01]  /*14960*/  SHF.L.U64.HI R175, R173.reuse, 0x2, R175 ;  /* 0x00000002adaf7819 */ /* 0x040fe200000102af */
[----:B------:R-:W-:-:S02]  /*14970*/  IMAD.SHL.U32 R173, R173, 0x4, RZ ;  /* 0x00000004adad7824 */ /* 0x000fc400078e00ff */
[----:B------:R1:W-:Y:S01]  /*14980*/  STL [R1+0x250], R0 ;  /* 0x0002500001007387 */ /* 0x0003e20000100800 */
[C---:B------:R-:W-:Y:S01]  /*14990*/  SHF.L.U64.HI R171, R169.reuse, 0x2, R171 ;  /* 0x00000002a9ab7819 */ /* 0x040fe200000102ab */
[----:B------:R-:W-:Y:S02]  /*149a0*/  IMAD.SHL.U32 R169, R169, 0x4, RZ ;  /* 0x00000004a9a97824 */ /* 0x000fe400078e00ff */
[----:B------:R3:W-:Y:S01]  /*149b0*/  STL [R1+0x130], R183 ;  /* 0x000130b701007387 */ /* 0x0007e20000100800 */
[----:B------:R-:W-:-:S03]  /*149c0*/  SHF.L.U64.HI R167, R165, 0x2, R167 ;  /* 0x00000002a5a77819 */ /* 0x000fc600000102a7 */
[----:B------:R4:W-:Y:S01]  /*149d0*/  STL [R1+0x12c], R181 ;  /* 0x00012cb501007387 */ /* 0x0009e20000100800 */
[----:B------:R-:W-:-:S03]  /*149e0*/  IMAD.SHL.U32 R165, R165, 0x4, RZ ;  /* 0x00000004a5a57824 */ /* 0x000fc600078e00ff */
[----:B------:R1:W-:Y:S01]  /*149f0*/  STL [R1+0x128], R179 ;  /* 0x000128b301007387 */ /* 0x0003e20000100800 */
[----:B------:R-:W-:-:S03]  /*14a00*/  SHF.L.U64.HI R163, R161, 0x2, R163 ;  /* 0x00000002a1a37819 */ /* 0x000fc600000102a3 */
[----:B------:R1:W-:Y:S01]  /*14a10*/  STL [R1+0x124], R177 ;  /* 0x000124b101007387 */ /* 0x0003e20000100800 */
[----:B------:R-:W-:-:S03]  /*14a20*/  IMAD.SHL.U32 R161, R161, 0x4, RZ ;  /* 0x00000004a1a17824 */ /* 0x000fc600078e00ff */
[----:B------:R-:W-:Y:S01]  /*14a30*/  STL [R1+0x120], R175 ;  /* 0x000120af01007387 */ /* 0x000fe20000100800 */
[----:B------:R-:W-:-:S03]  /*14a40*/  SHF.L.U64.HI R159, R157, 0x2, R159 ;  /* 0x000000029d9f7819 */ /* 0x000fc6000001029f */
[----:B------:R1:W-:Y:S01]  /*14a50*/  STL [R1+0x11c], R173 ;  /* 0x00011cad01007387 */ /* 0x0003e20000100800 */
[----:B------:R-:W-:-:S03]  /*14a60*/  IMAD.SHL.U32 R157, R157, 0x4, RZ ;  /* 0x000000049d9d7824 */ /* 0x000fc600078e00ff */
        /* <DEDUP_REMOVED lines=18> */
[----:B------:R-:W-:Y:S01]  /*14b90*/  STL [R1+0xf4], R153 ;  /* 0x0000f49901007387 */ /* 0x000fe20000100800 */
        /* <DEDUP_REMOVED lines=8> */
[----:B------:R-:W-:Y:S01]  /*14c20*/  SHF.R.U32.HI R119, RZ, 0x6, R119 ;  /* 0x00000006ff777819 */ /* 0x000fe20000011677 */
        /* <DEDUP_REMOVED lines=8> */
[----:B------:R-:W-:Y:S01]  /*14cb0*/  SGXT.U32 R119, R119, 0x1 ;  /* 0x000000017777781a */ /* 0x000fe20000000000 */
[----:B------:R-:W-:Y:S02]  /*14cc0*/  IMAD.SHL.U32 R122, R122, 0x4, RZ ;  /* 0x000000047a7a7824 */ /* 0x000fe400078e00ff */
[----:B------:R1:W-:Y:S01]  /*14cd0*/  STL [R1+0xd0], R135 ;  /* 0x0000d08701007387 */ /* 0x0003e20000100800 */
[--C-:B--2---:R-:W-:Y:S02]  /*14ce0*/  SHF.R.U32.HI R123, RZ, 0x6, R2.reuse ;  /* 0x00000006ff7b7819 */ /* 0x104fe40000011602 */
[--C-:B------:R-:W-:Y:S01]  /*14cf0*/  SHF.R.U32.HI R124, RZ, 0x6, R2.reuse ;  /* 0x00000006ff7c7819 */ /* 0x100fe20000011602 */
[----:B------:R2:W-:Y:S01]  /*14d00*/  STL [R1+0xcc], R133 ;  /* 0x0000cc8501007387 */ /* 0x0005e20000100800 */
[----:B------:R-:W-:Y:S02]  /*14d10*/  SHF.R.U32.HI R2, RZ, 0x6, R2 ;  /* 0x00000006ff027819 */ /* 0x000fe40000011602 */
[C---:B------:R-:W-:Y:S01]  /*14d20*/  SHF.L.U64.HI R120, R118.reuse, 0x2, R120 ;  /* 0x0000000276787819 */ /* 0x040fe20000010278 */
[----:B------:R-:W-:Y:S01]  /*14d30*/  STL [R1+0xc8], R131 ;  /* 0x0000c88301007387 */ /* 0x000fe20000100800 */
[----:B------:R-:W-:Y:S01]  /*14d40*/  IMAD.SHL.U32 R118, R118, 0x4, RZ ;  /* 0x0000000476767824 */ /* 0x000fe200078e00ff */
[----:B------:R-:W-:-:S02]  /*14d50*/  SHF.L.U64.HI R116, R114, 0x2, R116 ;  /* 0x0000000272747819 */ /* 0x000fc40000010274 */
[----:B------:R1:W-:Y:S01]  /*14d60*/  STL [R1+0xc4], R129 ;  /* 0x0000c48101007387 */ /* 0x0003e20000100800 */
[----:B------:R-:W-:Y:S01]  /*14d70*/  LOP3.LUT R119, R119, 0x1e, RZ, 0xfc, !PT ;  /* 0x0000001e77777812 */ /* 0x000fe200078efcff */
[----:B------:R-:W-:Y:S02]  /*14d80*/  IMAD.SHL.U32 R114, R114, 0x4, RZ ;  /* 0x0000000472727824 */ /* 0x000fe400078e00ff */
[----:B------:R-:W-:Y:S01]  /*14d90*/  STL [R1+0xc0], R127 ;  /* 0x0000c07f01007387 */ /* 0x000fe20000100800 */
[----:B------:R-:W-:-:S03]  /*14da0*/  SGXT.U32 R124, R124, 0x1 ;  /* 0x000000017c7c781a */ /* 0x000fc60000000000 */
[----:B------:R-:W-:Y:S01]  /*14db0*/  STL [R1+0xbc], R126 ;  /* 0x0000bc7e01007387 */ /* 0x000fe20000100800 */
[----:B------:R-:W-:Y:S02]  /*14dc0*/  SGXT.U32 R123, R123, 0x1 ;  /* 0x000000017b7b781a */ /* 0x000fe40000000000 */
[----:B------:R-:W-:Y:S01]  /*14dd0*/  SGXT.U32 R2, R2, 0x1 ;  /* 0x000000010202781a */ /* 0x000fe20000000000 */
[----:B------:R1:W-:Y:S01]  /*14de0*/  STL [R1+0xb8], R125 ;  /* 0x0000b87d01007387 */ /* 0x0003e20000100800 */
[C---:B------:R-:W-:Y:S01]  /*14df0*/  SHF.L.U64.HI R112, R110.reuse, 0x2, R112 ;  /* 0x000000026e707819 */ /* 0x040fe20000010270 */
[----:B------:R-:W-:Y:S02]  /*14e00*/  IMAD.SHL.U32 R110, R110, 0x4, RZ ;  /* 0x000000046e6e7824 */ /* 0x000fe400078e00ff */
[----:B------:R-:W-:Y:S01]  /*14e10*/  STL [R1+0xb4], R122 ;  /* 0x0000b47a01007387 */ /* 0x000fe20000100800 */
[C---:B------:R-:W-:Y:S01]  /*14e20*/  SHF.L.U64.HI R108, R106.reuse, 0x2, R108 ;  /* 0x000000026a6c7819 */ /* 0x040fe2000001026c */
[----:B------:R-:W-:-:S02]  /*14e30*/  IMAD.SHL.U32 R106, R106, 0x4, RZ ;  /* 0x000000046a6a7824 */ /* 0x000fc400078e00ff */
[----:B------:R1:W-:Y:S01]  /*14e40*/  STL [R1+0xb0], R120 ;  /* 0x0000b07801007387 */ /* 0x0003e20000100800 */
[----:B------:R-:W-:Y:S01]  /*14e50*/  LOP3.LUT R124, R124, 0x1a, RZ, 0xfc, !PT ;  /* 0x0000001a7c7c7812 */ /* 0x000fe200078efcff */
[----:B------:R-:W-:Y:S02]  /*14e60*/  IMAD R119, R119, UR28, RZ ;  /* 0x0000001c77777c24 */ /* 0x000fe4000f8e02ff */
[----:B------:R-:W-:Y:S01]  /*14e70*/  STL [R1+0xac], R118 ;  /* 0x0000ac7601007387 */ /* 0x000fe20000100800 */
[----:B------:R-:W-:Y:S02]  /*14e80*/  LOP3.LUT R2, R2, 0x1c, RZ, 0xfc, !PT ;  /* 0x0000001c02027812 */ /* 0x000fe400078efcff */
[----:B------:R-:W-:Y:S01]  /*14e90*/  LOP3.LUT R123, R123, 0x18, RZ, 0xfc, !PT ;  /* 0x000000187b7b7812 */ /* 0x000fe200078efcff */
[----:B------:R-:W-:Y:S01]  /*14ea0*/  STL [R1+0xa8], R116 ;  /* 0x0000a87401007387 */ /* 0x000fe20000100800 */
[C---:B------:R-:W-:Y:S01]  /*14eb0*/  SHF.L.U64.HI R104, R102.reuse, 0x2, R104 ;  /* 0x0000000266687819 */ /* 0x040fe20000010268 */
[----:B------:R-:W-:-:S02]  /*14ec0*/  IMAD.SHL.U32 R102, R102, 0x4, RZ ;  /* 0x0000000466667824 */ /* 0x000fc400078e00ff */
[----:B------:R-:W-:Y:S01]  /*14ed0*/  STL [R1+0xa4], R114 ;  /* 0x0000a47201007387 */ /* 0x000fe20000100800 */
[C---:B------:R-:W-:Y:S01]  /*14ee0*/  SHF.L.U64.HI R100, R98.reuse, 0x2, R100 ;  /* 0x0000000262647819 */ /* 0x040fe20000010264 */
[----:B------:R-:W-:Y:S02]  /*14ef0*/  IMAD.SHL.U32 R98, R98, 0x4, RZ ;  /* 0x0000000462627824 */ /* 0x000fe400078e00ff */
[----:B------:R2:W-:Y:S01]  /*14f00*/  STL [R1+0xa0], R112 ;  /* 0x0000a07001007387 */ /* 0x0005e20000100800 */
[----:B-1----:R-:W-:Y:S01]  /*14f10*/  IMAD R0, R124, UR31, RZ ;  /* 0x0000001f7c007c24 */ /* 0x002fe2000f8e02ff */
[----:B------:R-:W-:Y:S02]  /*14f20*/  SHF.L.U64.HI R96, R94, 0x2, R96 ;  /* 0x000000025e607819 */ /* 0x000fe40000010260 */
[----:B------:R-:W-:Y:S01]  /*14f30*/  STL [R1+0x9c], R110 ;  /* 0x00009c6e01007387 */ /* 0x000fe20000100800 */
[----:B------:R-:W-:Y:S01]  /*14f40*/  IMAD R2, R2, UR29, RZ ;  /* 0x0000001d02027c24 */ /* 0x000fe2000f8e02ff */
[----:B------:R-:W-:-:S02]  /*14f50*/  IADD3 R117, P3, PT, R5, R119, RZ ;  /* 0x0000007705757210 */ /* 0x000fc40007f7e0ff */
[----:B------:R-:W-:Y:S01]  /*14f60*/  STL [R1+0x98], R108 ;  /* 0x0000986c01007387 */ /* 0x000fe20000100800 */
[----:B------:R-:W-:Y:S01]  /*14f70*/  IMAD R124, R123, UR16, RZ ;  /* 0x000000107b7c7c24 */ /* 0x000fe2000f8e02ff */
[----:B------:R-:W-:Y:S01]  /*14f80*/  SHF.L.U64.HI R92, R90, 0x2, R92 ;  /* 0x000000025a5c7819 */ /* 0x000fe2000001025c */
[----:B------:R-:W-:Y:S01]  /*14f90*/  IMAD.SHL.U32 R94, R94, 0x4, RZ ;  /* 0x000000045e5e7824 */ /* 0x000fe200078e00ff */
[----:B------:R-:W-:Y:S01]  /*14fa0*/  STL [R1+0x94], R106 ;  /* 0x0000946a01007387 */ /* 0x000fe20000100800 */
[----:B------:R-:W-:-:S03]  /*14fb0*/  IMAD.SHL.U32 R90, R90, 0x4, RZ ;  /* 0x000000045a5a7824 */ /* 0x000fc600078e00ff */
[----:B------:R1:W-:Y:S01]  /*14fc0*/  STL [R1+0x90], R104 ;  /* 0x0000906801007387 */ /* 0x0003e20000100800 */
[----:B------:R-:W-:-:S03]  /*14fd0*/  SHF.L.U64.HI R88, R86, 0x2, R88 ;  /* 0x0000000256587819 */ /* 0x000fc60000010258 */
[----:B------:R-:W-:Y:S01]  /*14fe0*/  STL [R1+0x8c], R102 ;  /* 0x00008c6601007387 */ /* 0x000fe20000100800 */
[----:B------:R-:W-:Y:S01]  /*14ff0*/  LEA.HI.X.SX32 R4, R119, R6, 0x1, P3 ;  /* 0x0000000677047211 */ /* 0x000fe200018f0eff */
[----:B------:R-:W-:Y:S02]  /*15000*/  IMAD.SHL.U32 R86, R86, 0x4, RZ ;  /* 0x0000000456567824 */ /* 0x000fe400078e00ff */
[----:B------:R-:W-:Y:S01]  /*15010*/  STL [R1+0x88], R100 ;  /* 0x0000886401007387 */ /* 0x000fe20000100800 */
[----:B------:R-:W-:-:S03]  /*15020*/  IADD3 R10, P6, PT, R5, R9, RZ ;  /* 0x00000009050a7210 */ /* 0x000fc60007fde0ff */
[----:B------:R-:W-:Y:S01]  /*15030*/  STL [R1+0x84], R98 ;  /* 0x0000846201007387 */ /* 0x000fe20000100800 */
[C---:B------:R-:W-:Y:S02]  /*15040*/  IADD3 R119, P3, PT, R5.reuse, R2, RZ ;  /* 0x0000000205777210 */ /* 0x040fe40007f7e0ff */
[C---:B------:R-:W-:Y:S01]  /*15050*/  IADD3 R121, P4, PT, R5.reuse, R0, RZ ;  /* 0x0000000005797210 */ /* 0x040fe20007f9e0ff */
[----:B------:R-:W-:Y:S01]  /*15060*/  STL [R1+0x80], R96 ;  /* 0x0000806001007387 */ /* 0x000fe20000100800 */
[----:B------:R-:W-:Y:S02]  /*15070*/  IADD3 R123, P5, PT, R5, R124, RZ ;  /* 0x0000007c057b7210 */ /* 0x000fe40007fbe0ff */
[C---:B------:R-:W-:Y:S01]  /*15080*/  SHF.L.U64.HI R84, R82.reuse, 0x2, R84 ;  /* 0x0000000252547819 */ /* 0x040fe20000010254 */
[----:B------:R-:W-:Y:S01]  /*15090*/  STL [R1+0x7c], R94 ;  /* 0x00007c5e01007387 */ /* 0x000fe20000100800 */
[----:B------:R-:W1:Y:S01]  /*150a0*/  LDC R5, c[0x0][0x3a0] ;  /* 0x0000e800ff057b82 */ /* 0x000e620000000800 */
[----:B------:R-:W-:Y:S01]  /*150b0*/  IMAD.SHL.U32 R82, R82, 0x4, RZ ;  /* 0x0000000452527824 */ /* 0x000fe200078e00ff */
[C---:B------:R-:W-:Y:S01]  /*150c0*/  SHF.L.U64.HI R80, R78.reuse, 0x2, R80 ;  /* 0x000000024e507819 */ /* 0x040fe20000010250 */
[----:B------:R-:W-:Y:S01]  /*150d0*/  STL [R1+0x78], R92 ;  /* 0x0000785c01007387 */ /* 0x000fe20000100800 */
[----:B------:R-:W-:Y:S01]  /*150e0*/  IMAD.SHL.U32 R78, R78, 0x4, RZ ;  /* 0x000000044e4e7824 */ /* 0x000fe200078e00ff */
[----:B------:R-:W-:-:S02]  /*150f0*/  SHF.L.U64.HI R76, R74, 0x2, R76 ;  /* 0x000000024a4c7819 */ /* 0x000fc4000001024c */
[----:B------:R-:W-:Y:S01]  /*15100*/  STL [R1+0x74], R90 ;  /* 0x0000745a01007387 */ /* 0x000fe20000100800 */
[----:B------:R-:W-:-:S03]  /*15110*/  IMAD.SHL.U32 R74, R74, 0x4, RZ ;  /* 0x000000044a4a7824 */ /* 0x000fc600078e00ff */
[----:B------:R-:W-:Y:S01]  /*15120*/  STL [R1+0x70], R88 ;  /* 0x0000705801007387 */ /* 0x000fe20000100800 */
[----:B------:R-:W-:-:S03]  /*15130*/  SHF.L.U64.HI R72, R70, 0x2, R72 ;  /* 0x0000000246487819 */ /* 0x000fc60000010248 */
        /* <DEDUP_REMOVED lines=33> */
[-C--:B------:R-:W-:Y:S01]  /*15350*/  LEA.HI.X.SX32 R3, R2, R6.reuse, 0x1, P3 ;  /* 0x0000000602037211 */ /* 0x080fe200018f0eff */
[----:B------:R-:W-:Y:S02]  /*15360*/  IMAD.SHL.U32 R38, R38, 0x4, RZ ;  /* 0x0000000426267824 */ /* 0x000fe400078e00ff */
[----:B------:R-:W-:Y:S01]  /*15370*/  STL [R1+0x28], R52 ;  /* 0x0000283401007387 */ /* 0x000fe20000100800 */
[----:B------:R-:W-:-:S03]  /*15380*/  LEA.HI.X.SX32 R9, R9, R6, 0x1, P6 ;  /* 0x0000000609097211 */ /* 0x000fc600030f0eff */
[----:B------:R-:W-:Y:S01]  /*15390*/  STL [R1+0x24], R50 ;  /* 0x0000243201007387 */ /* 0x000fe20000100800 */
[-C--:B------:R-:W-:Y:S02]  /*153a0*/  LEA.HI.X.SX32 R0, R0, R6.reuse, 0x1, P4 ;  /* 0x0000000600007211 */ /* 0x080fe400020f0eff */
[----:B------:R-:W-:Y:S01]  /*153b0*/  LEA.HI.X.SX32 R2, R124, R6, 0x1, P5 ;  /* 0x000000067c027211 */ /* 0x000fe200028f0eff */
[----:B------:R-:W-:Y:S01]  /*153c0*/  STL [R1+0x20], R48 ;  /* 0x0000203001007387 */ /* 0x000fe20000100800 */
[C---:B------:R-:W-:Y:S01]  /*153d0*/  SHF.L.U64.HI R36, R34.reuse, 0x2, R36 ;  /* 0x0000000222247819 */ /* 0x040fe20000010224 */
[----:B-1----:R-:W-:Y:S02]  /*153e0*/  VIADD R6, R5, 0x3f ;  /* 0x0000003f05067836 */ /* 0x002fe40000000000 */
[----:B------:R-:W-:Y:S01]  /*153f0*/  STL [R1+0x1c], R46 ;  /* 0x00001c2e01007387 */ /* 0x000fe20000100800 */
[----:B------:R-:W-:-:S03]  /*15400*/  IMAD.SHL.U32 R34, R34, 0x4, RZ ;  /* 0x0000000422227824 */ /* 0x000fc600078e00ff */
[----:B------:R-:W-:Y:S01]  /*15410*/  STL [R1+0x18], R44 ;  /* 0x0000182c01007387 */ /* 0x000fe20000100800 */
[----:B------:R-:W-:-:S03]  /*15420*/  SHF.L.U64.HI R32, R252, 0x2, R32 ;  /* 0x00000002fc207819 */ /* 0x000fc60000010220 */
[----:B------:R-:W-:Y:S01]  /*15430*/  STL [R1+0x14], R42 ;  /* 0x0000142a01007387 */ /* 0x000fe20000100800 */
[----:B------:R-:W-:-:S03]  /*15440*/  SHF.R.S32.HI R5, RZ, 0x1f, R6 ;  /* 0x0000001fff057819 */ /* 0x000fc60000011406 */
[----:B------:R-:W-:Y:S04]  /*15450*/  STL [R1+0x10], R40 ;  /* 0x0000102801007387 */ /* 0x000fe80000100800 */
[----:B------:R-:W-:Y:S04]  /*15460*/  STL [R1+0xc], R38 ;  /* 0x00000c2601007387 */ /* 0x000fe80000100800 */
[----:B------:R-:W-:Y:S04]  /*15470*/  STL [R1+0x8], R36 ;  /* 0x0000082401007387 */ /* 0x000fe80000100800 */
[----:B---3--:R-:W3:Y:S01]  /*15480*/  LDL.LU R183, [R1+0x134] ;  /* 0x0001340001b77983 */ /* 0x008ee20000300800 */
[----:B------:R-:W-:-:S03]  /*15490*/  LEA.HI R5, R5, R6, RZ, 0x6 ;  /* 0x0000000605057211 */ /* 0x000fc600078f30ff */
[----:B------:R-:W-:Y:S01]  /*154a0*/  STL [R1+0x4], R34 ;  /* 0x0000042201007387 */ /* 0x000fe20000100800 */
[----:B------:R-:W-:Y:S01]  /*154b0*/  SHF.L.U64.HI R5, R7, 0x2, R190 ;  /* 0x0000000207057819 */ /* 0x000fe200000102be */
[----:B------:R-:W1:Y:S02]  /*154c0*/  LDC R6, c[0x0][0x3a0] ;  /* 0x0000e800ff067b82 */ /* 0x000e640000000800 */
[----:B----4-:R-:W4:Y:S04]  /*154d0*/  LDL R181, [R1+0x138] ;  /* 0x0001380001b57983 */ /* 0x010f280000100800 */
[----:B------:R1:W-:Y:S04]  /*154e0*/  STL [R1], R32 ;  /* 0x0000002001007387 */ /* 0x0003e80000100800 */
[----:B------:R-:W2:Y:S04]  /*154f0*/  LDL.LU R179, [R1+0x13c] ;  /* 0x00013c0001b37983 */ /* 0x000ea80000300800 */
[----:B------:R-:W2:Y:S04]  /*15500*/  LDL.LU R177, [R1+0x140] ;  /* 0x0001400001b17983 */ /* 0x000ea80000300800 */
[----:B------:R-:W2:Y:S04]  /*15510*/  LDL.LU R190, [R1+0x144] ;  /* 0x0001440001be7983 */ /* 0x000ea80000300800 */
[----:B------:R-:W3:Y:S04]  /*15520*/  LDL.LU R173, [R1+0x148] ;  /* 0x0001480001ad7983 */ /* 0x000ee80000300800 */
        /* <DEDUP_REMOVED lines=8> */
[----:B------:R-:W3:Y:S01]  /*155b0*/  LDL.LU R155, [R1+0x16c] ;  /* 0x00016c00019b7983 */ /* 0x000ee20000300800 */
[----:B--2---:R-:W-:-:S03]  /*155c0*/  SHF.L.U64.HI R175, R174, 0x2, R190 ;  /* 0x00000002aeaf7819 */ /* 0x004fc600000102be */
        /* <DEDUP_REMOVED lines=15> */
[----:B------:R-:W1:Y:S04]  /*156c0*/  LDL.LU R120, [R1+0x1a8] ;  /* 0x0001a80001787983 */ /* 0x000e680000300800 */
[----:B------:R-:W3:Y:S04]  /*156d0*/  LDL.LU R122, [R1+0x1ac] ;  /* 0x0001ac00017a7983 */ /* 0x000ee80000300800 */
[----:B------:R-:W4:Y:S04]  /*156e0*/  LDL.LU R126, [R1+0x1b0] ;  /* 0x0001b000017e7983 */ /* 0x000f280000300800 */
[----:B------:R-:W4:Y:S04]  /*156f0*/  LDL.LU R112, [R1+0x1b4] ;  /* 0x0001b40001707983 */ /* 0x000f280000300800 */
[----:B------:R-:W4:Y:S04]  /*15700*/  LDL.LU R127, [R1+0x1b8] ;  /* 0x0001b800017f7983 */ /* 0x000f280000300800 */
[----:B------:R-:W4:Y:S04]  /*15710*/  LDL.LU R114, [R1+0x1bc] ;  /* 0x0001bc0001727983 */ /* 0x000f280000300800 */
[----:B------:R-:W4:Y:S01]  /*15720*/  LDL.LU R116, [R1+0x1c0] ;  /* 0x0001c00001747983 */ /* 0x000f220000300800 */
[----:B--2---:R-:W-:-:S03]  /*15730*/  SHF.L.U64.HI R131, R130, 0x2, R190 ;  /* 0x0000000282837819 */ /* 0x004fc600000102be */
[----:B------:R-:W2:Y:S04]  /*15740*/  LDL.LU R190, [R1+0x1c4] ;  /* 0x0001c40001be7983 */ /* 0x000ea80000300800 */
[----:B------:R-:W2:Y:S04]  /*15750*/  LDL.LU R118, [R1+0x1c8] ;  /* 0x0001c80001767983 */ /* 0x000ea80000300800 */
[----:B------:R-:W2:Y:S01]  /*15760*/  LDL.LU R104, [R1+0x1cc] ;  /* 0x0001cc0001687983 */ /* 0x000ea20000300800 */
[----:B-1----:R-:W-:-:S03]  /*15770*/  SHF.L.U64.HI R32, R33, 0x2, R120 ;  /* 0x0000000221207819 */ /* 0x002fc60000010278 */
[----:B------:R-:W2:Y:S01]  /*15780*/  LDL.LU R120, [R1+0x1d4] ;  /* 0x0001d40001787983 */ /* 0x000ea20000300800 */
[----:B---3--:R-:W-:-:S03]  /*15790*/  SHF.L.U64.HI R34, R35, 0x2, R122 ;  /* 0x0000000223227819 */ /* 0x008fc6000001027a */
[----:B------:R-:W3:Y:S01]  /*157a0*/  LDL.LU R122, [R1+0x1d8] ;  /* 0x0001d800017a7983 */ /* 0x000ee20000300800 */
[----:B----4-:R-:W-:-:S03]  /*157b0*/  SHF.L.U64.HI R36, R37, 0x2, R126 ;  /* 0x0000000225247819 */ /* 0x010fc6000001027e */
[----:B------:R-:W4:Y:S04]  /*157c0*/  LDL.LU R106, [R1+0x1dc] ;  /* 0x0001dc00016a7983 */ /* 0x000f280000300800 */
[----:B------:R-:W4:Y:S01]  /*157d0*/  LDL.LU R126, [R1+0x1e0] ;  /* 0x0001e000017e7983 */ /* 0x000f220000300800 */
[----:B------:R-:W-:-:S03]  /*157e0*/  SHF.L.U64.HI R40, R41, 0x2, R127 ;  /* 0x0000000229287819 */ /* 0x000fc6000001027f */
[----:B------:R-:W4:Y:S04]  /*157f0*/  LDL.LU R108, [R1+0x1e4] ;  /* 0x0001e400016c7983 */ /* 0x000f280000300800 */
[----:B------:R-:W4:Y:S01]  /*15800*/  LDL.LU R127, [R1+0x1e8] ;  /* 0x0001e800017f7983 */ /* 0x000f220000300800 */
[----:B------:R-:W-:Y:S02]  /*15810*/  SHF.L.U64.HI R38, R39, 0x2, R112 ;  /* 0x0000000227267819 */ /* 0x000fe40000010270 */
[----:B------:R-:W-:Y:S01]  /*15820*/  SHF.L.U64.HI R42, R43, 0x2, R114 ;  /* 0x000000022b2a7819 */ /* 0x000fe20000010272 */
[----:B------:R-:W4:Y:S01]  /*15830*/  LDL.LU R110, [R1+0x1ec] ;  /* 0x0001ec00016e7983 */ /* 0x000f220000300800 */
[----:B------:R-:W-:-:S03]  /*15840*/  SHF.L.U64.HI R44, R45, 0x2, R116 ;  /* 0x000000022d2c7819 */ /* 0x000fc60000010274 */
[----:B------:R-:W4:Y:S04]  /*15850*/  LDL.LU R112, [R1+0x1f0] ;  /* 0x0001f00001707983 */ /* 0x000f280000300800 */
[----:B------:R-:W4:Y:S04]  /*15860*/  LDL.LU R114, [R1+0x1f4] ;  /* 0x0001f40001727983 */ /* 0x000f280000300800 */
[----:B------:R-:W4:Y:S01]  /*15870*/  LDL.LU R116, [R1+0x1f8] ;  /* 0x0001f80001747983 */ /* 0x000f220000300800 */
[----:B--2---:R-:W-:-:S03]  /*15880*/  SHF.L.U64.HI R46, R47, 0x2, R190 ;  /* 0x000000022f2e7819 */ /* 0x004fc600000102be */
[----:B------:R-:W2:Y:S01]  /*15890*/  LDL.LU R190, [R1+0x1fc] ;  /* 0x0001fc0001be7983 */ /* 0x000ea20000300800 */
[----:B------:R-:W-:-:S03]  /*158a0*/  SHF.L.U64.HI R48, R49, 0x2, R118 ;  /* 0x0000000231307819 */ /* 0x000fc60000010276 */
[----:B------:R-:W2:Y:S01]  /*158b0*/  LDL.LU R118, [R1+0x200] ;  /* 0x0002000001767983 */ /* 0x000ea20000300800 */
[----:B------:R-:W-:-:S03]  /*158c0*/  SHF.L.U64.HI R52, R53, 0x2, R120 ;  /* 0x0000000235347819 */ /* 0x000fc60000010278 */
[----:B------:R-:W2:Y:S01]  /*158d0*/  LDL.LU R120, [R1+0x204] ;  /* 0x0002040001787983 */ /* 0x000ea20000300800 */
[----:B---3--:R-:W-:-:S03]  /*158e0*/  SHF.L.U64.HI R54, R55, 0x2, R122 ;  /* 0x0000000237367819 */ /* 0x008fc6000001027a */
[----:B------:R-:W3:Y:S01]  /*158f0*/  LDL.LU R122, [R1+0x208] ;  /* 0x00020800017a7983 */ /* 0x000ee20000300800 */
[----:B----4-:R-:W-:-:S03]  /*15900*/  SHF.L.U64.HI R58, R59, 0x2, R126 ;  /* 0x000000023b3a7819 */ /* 0x010fc6000001027e */
[----:B------:R-:W4:Y:S01]  /*15910*/  LDL.LU R126, [R1+0x20c] ;  /* 0x00020c00017e7983 */ /* 0x000f220000300800 */
[----:B------:R-:W-:-:S03]  /*15920*/  SHF.L.U64.HI R62, R63, 0x2, R127 ;  /* 0x000000023f3e7819 */ /* 0x000fc6000001027f */
[----:B------:R-:W3:Y:S01]  /*15930*/  LDL.LU R127, [R1+0x210] ;  /* 0x00021000017f7983 */ /* 0x000ee20000300800 */
[----:B------:R-:W-:Y:S02]  /*15940*/  SHF.L.U64.HI R50, R51, 0x2, R104 ;  /* 0x0000000233327819 */ /* 0x000fe40000010268 */
[----:B------:R-:W-:Y:S02]  /*15950*/  SHF.L.U64.HI R56, R57, 0x2, R106 ;  /* 0x0000000239387819 */ /* 0x000fe4000001026a */
[----:B------:R-:W-:Y:S02]  /*15960*/  SHF.L.U64.HI R60, R61, 0x2, R108 ;  /* 0x000000023d3c7819 */ /* 0x000fe4000001026c */
[----:B------:R-:W-:Y:S02]  /*15970*/  SHF.L.U64.HI R64, R65, 0x2, R110 ;  /* 0x0000000241407819 */ /* 0x000fe4000001026e */
[----:B--2---:R-:W-:Y:S02]  /*15980*/  SHF.L.U64.HI R72, R73, 0x2, R190 ;  /* 0x0000000249487819 */ /* 0x004fe400000102be */
[----:B------:R-:W2:Y:S04]  /*15990*/  LDL.LU R190, [R1+0x214] ;  /* 0x0002140001be7983 */ /* 0x000ea80000300800 */
[----:B------:R-:W2:Y:S04]  /*159a0*/  LDL.LU R98, [R1+0x218] ;  /* 0x0002180001627983 */ /* 0x000ea80000300800 */
[----:B------:R-:W2:Y:S04]  /*159b0*/  LDL.LU R100, [R1+0x21c] ;  /* 0x00021c0001647983 */ /* 0x000ea80000300800 */
[----:B------:R-:W2:Y:S01]  /*159c0*/  LDL.LU R102, [R1+0x220] ;  /* 0x0002200001667983 */ /* 0x000ea20000300800 */
[----:B------:R-:W-:-:S03]  /*159d0*/  SHF.L.U64.HI R66, R67, 0x2, R112 ;  /* 0x0000000243427819 */ /* 0x000fc60000010270 */
        /* <DEDUP_REMOVED lines=9> */
[----:B---3--:R-:W-:-:S03]  /*15a70*/  SHF.L.U64.HI R78, R79, 0x2, R122 ;  /* 0x000000024f4e7819 */ /* 0x008fc6000001027a */
[----:B------:R-:W3:Y:S04]  /*15a80*/  LDL.LU R114, [R1+0x238] ;  /* 0x0002380001727983 */ /* 0x000ee80000300800 */
[----:B------:R-:W3:Y:S04]  /*15a90*/  LDL.LU R116, [R1+0x23c] ;  /* 0x00023c0001747983 */ /* 0x000ee80000300800 */
[----:B------:R-:W3:Y:S04]  /*15aa0*/  LDL.LU R118, [R1+0x240] ;  /* 0x0002400001767983 */ /* 0x000ee80000300800 */
[----:B------:R-:W3:Y:S04]  /*15ab0*/  LDL.LU R120, [R1+0x244] ;  /* 0x0002440001787983 */ /* 0x000ee80000300800 */
[----:B------:R-:W3:Y:S01]  /*15ac0*/  LDL.LU R122, [R1+0x248] ;  /* 0x00024800017a7983 */ /* 0x000ee20000300800 */
[----:B------:R-:W-:-:S03]  /*15ad0*/  SHF.L.U64.HI R82, R83, 0x2, R127 ;  /* 0x0000000253527819 */ /* 0x000fc6000001027f */
[----:B------:R-:W3:Y:S01]  /*15ae0*/  LDL.LU R127, [R1+0x24c] ;  /* 0x00024c00017f7983 */ /* 0x000ee20000300800 */
[----:B----4-:R-:W-:Y:S02]  /*15af0*/  SHF.L.U64.HI R80, R81, 0x2, R126 ;  /* 0x0000000251507819 */ /* 0x010fe4000001027e */
[----:B------:R-:W1:Y:S01]  /*15b00*/  LDC R126, c[0x0][0x3a0] ;  /* 0x0000e800ff7e7b82 */ /* 0x000e620000000800 */
[----:B--2---:R-:W-:Y:S02]  /*15b10*/  SHF.L.U64.HI R84, R85, 0x2, R190 ;  /* 0x0000000255547819 */ /* 0x004fe400000102be */
[----:B------:R-:W2:Y:S01]  /*15b20*/  LDL.LU R190, [R1+0x250] ;  /* 0x0002500001be7983 */ /* 0x000ea20000300800 */
[----:B-1----:R-:W-:Y:S01]  /*15b30*/  VIADD R96, R126, 0x3f ;  /* 0x0000003f7e607836 */ /* 0x002fe20000000000 */
[----:B------:R-:W-:-:S04]  /*15b40*/  SHF.L.U64.HI R86, R87, 0x2, R98 ;  /* 0x0000000257567819 */ /* 0x000fc80000010262 */
[----:B------:R-:W-:-:S04]  /*15b50*/  SHF.R.S32.HI R126, RZ, 0x1f, R96 ;  /* 0x0000001fff7e7819 */ /* 0x000fc80000011460 */
[----:B------:R-:W-:Y:S02]  /*15b60*/  LEA.HI R126, R126, R96, RZ, 0x6 ;  /* 0x000000607e7e7211 */ /* 0x000fe400078f30ff */
[----:B------:R-:W-:Y:S02]  /*15b70*/  SHF.L.U64.HI R88, R89, 0x2, R100 ;  /* 0x0000000259587819 */ /* 0x000fe40000010264 */
[----:B------:R-:W-:Y:S02]  /*15b80*/  SHF.R.S32.HI R126, RZ, 0x6, R126 ;  /* 0x00000006ff7e7819 */ /* 0x000fe4000001147e */
[----:B------:R-:W-:Y:S02]  /*15b90*/  SHF.L.U64.HI R98, R99, 0x2, R110 ;  /* 0x0000000263627819 */ /* 0x000fe4000001026e */
[----:B------:R-:W-:Y:S02]  /*15ba0*/  SHF.L.U64.HI R100, R101, 0x2, R112 ;  /* 0x0000000265647819 */ /* 0x000fe40000010270 */
[----:B------:R-:W-:-:S02]  /*15bb0*/  SHF.L.U64.HI R92, R93, 0x2, R104 ;  /* 0x000000025d5c7819 */ /* 0x000fc40000010268 */
[----:B------:R-:W-:Y:S02]  /*15bc0*/  SHF.L.U64.HI R94, R95, 0x2, R106 ;  /* 0x000000025f5e7819 */ /* 0x000fe4000001026a */
[----:B------:R-:W-:Y:S02]  /*15bd0*/  SHF.L.U64.HI R96, R97, 0x2, R108 ;  /* 0x0000000261607819 */ /* 0x000fe4000001026c */
[----:B---3--:R-:W-:Y:S02]  /*15be0*/  SHF.L.U64.HI R110, R111, 0x2, R122 ;  /* 0x000000026f6e7819 */ /* 0x008fe4000001027a */
[----:B------:R-:W-:Y:S02]  /*15bf0*/  SHF.L.U64.HI R122, R123, 0x2, R2 ;  /* 0x000000027b7a7819 */ /* 0x000fe40000010202 */
[----:B------:R-:W1:Y:S01]  /*15c00*/  S2R R2, SR_TID.X ;  /* 0x0000000000027919 */ /* 0x000e620000002100 */
[----:B------:R-:W-:Y:S02]  /*15c10*/  SHF.L.U64.HI R112, R113, 0x2, R127 ;  /* 0x0000000271707819 */ /* 0x000fe4000001027f */
[----:B------:R-:W-:-:S02]  /*15c20*/  VIMNMX R127, PT, PT, R126, 0x2, !PT ;  /* 0x000000027e7f7848 */ /* 0x000fc40007fe0100 */
[----:B------:R-:W-:Y:S02]  /*15c30*/  SHF.L.U64.HI R104, R105, 0x2, R116 ;  /* 0x0000000269687819 */ /* 0x000fe40000010274 */
[----:B------:R-:W-:Y:S01]  /*15c40*/  SHF.L.U64.HI R106, R107, 0x2, R118 ;  /* 0x000000026b6a7819 */ /* 0x000fe20000010276 */
[----:B------:R-:W-:Y:S01]  /*15c50*/  VIADD R127, R127, 0xffffffff ;  /* 0xffffffff7f7f7836 */ /* 0x000fe20000000000 */
[----:B------:R-:W-:Y:S02]  /*15c60*/  SHF.L.U64.HI R116, R117, 0x2, R4 ;  /* 0x0000000275747819 */ /* 0x000fe40000010204 */
[----:B------:R-:W-:Y:S01]  /*15c70*/  SHF.L.U64.HI R108, R109, 0x2, R120 ;  /* 0x000000026d6c7819 */ /* 0x000fe20000010278 */
[----:B------:R3:W5:Y:S01]  /*15c80*/  LDL.LU R4, [R1+0x770] ;  /* 0x0007700001047983 */ /* 0x0007620000300800 */
[----:B------:R-:W-:Y:S02]  /*15c90*/  SHF.L.U64.HI R118, R119, 0x2, R3 ;  /* 0x0000000277767819 */ /* 0x000fe40000010203 */
[----:B------:R-:W-:Y:S01]  /*15ca0*/  SHF.L.U64.HI R120, R121, 0x2, R0 ;  /* 0x0000000279787819 */ /* 0x000fe20000010200 */
[----:B------:R3:W5:Y:S04]  /*15cb0*/  LDL.LU R3, [R1+0x76c] ;  /* 0x00076c0001037983 */ /* 0x0007680000300800 */
[----:B------:R3:W5:Y:S04]  /*15cc0*/  LDL.LU R0, [R1+0x768] ;  /* 0x0007680001007983 */ /* 0x0007680000300800 */
[----:B------:R3:W-:Y:S01]  /*15cd0*/  STL [R1+0x134], R127 ;  /* 0x0001347f01007387 */ /* 0x0007e20000100800 */
[----:B------:R-:W-:Y:S01]  /*15ce0*/  UIMAD.WIDE.U32 UR14, UR14, 0xc, UR6 ;  /* 0x0000000c0e0e78a5 */ /* 0x000fe2000f8e0006 */
[----:B------:R-:W-:Y:S01]  /*15cf0*/  VIADD R124, R6, 0xffffff40 ;  /* 0xffffff40067c7836 */ /* 0x000fe20000000000 */
[----:B------:R-:W-:Y:S01]  /*15d00*/  UIMAD.WIDE.U32 UR8, UR11, 0xc, UR4 ;  /* 0x0000000c0b0878a5 */ /* 0x000fe2000f8e0004 */
[----:B------:R-:W-:Y:S01]  /*15d10*/  SHF.L.U64.HI R90, R91, 0x2, R102 ;  /* 0x000000025b5a7819 */ /* 0x000fe20000010266 */
[----:B------:R-:W-:Y:S01]  /*15d20*/  IMAD.SHL.U32 R6, R7, 0x4, RZ ;  /* 0x0000000407067824 */ /* 0x000fe200078e00ff */
[----:B------:R-:W-:-:S02]  /*15d30*/  SHF.L.U64.HI R102, R103, 0x2, R114 ;  /* 0x0000000267667819 */ /* 0x000fc40000010272 */
[----:B-1----:R-:W-:Y:S01]  /*15d40*/  SHF.R.U32.HI R2, RZ, 0x6, R2 ;  /* 0x00000006ff027819 */ /* 0x002fe20000011602 */
[----:B------:R-:W-:Y:S01]  /*15d50*/  UIMAD UR12, UR12, 0xc, URZ ;  /* 0x0000000c0c0c78a4 */ /* 0x000fe2000f8e02ff */
[----:B------:R-:W-:Y:S01]  /*15d60*/  SHF.L.U64.HI R7, R8, 0x2, R185 ;  /* 0x0000000208077819 */ /* 0x000fe200000102b9 */
[----:B------:R-:W-:Y:S01]  /*15d70*/  UIMAD UR10, UR10, 0xc, URZ ;  /* 0x0000000c0a0a78a4 */ /* 0x000fe2000f8e02ff */
[----:B------:R-:W-:Y:S01]  /*15d80*/  SHF.L.U64.HI R9, R10, 0x2, R9 ;  /* 0x000000020a097819 */ /* 0x000fe20000010209 */
[----:B------:R-:W-:Y:S01]  /*15d90*/  IMAD.SHL.U32 R8, R8, 0x4, RZ ;  /* 0x0000000408087824 */ /* 0x000fe200078e00ff */
        /* <DEDUP_REMOVED lines=138> */
[----:B------:R-:W-:Y:S01]  /*16640*/  SGXT.U32 R2, R2, 0x1 ;  /* 0x000000010202781a */ /* 0x000fe20000000000 */
[----:B------:R-:W-:-:S02]  /*16650*/  IMAD.SHL.U32 R134, R134, 0x4, RZ ;  /* 0x0000000486867824 */ /* 0x000fc400078e00ff */
[----:B------:R-:W-:Y:S02]  /*16660*/  IMAD.SHL.U32 R132, R132, 0x4, RZ ;  /* 0x0000000484847824 */ /* 0x000fe400078e00ff */
[----:B------:R-:W-:Y:S02]  /*16670*/  IMAD.SHL.U32 R130, R130, 0x4, RZ ;  /* 0x0000000482827824 */ /* 0x000fe400078e00ff */
[----:B------:R-:W-:Y:S02]  /*16680*/  IMAD.SHL.U32 R128, R128, 0x4, RZ ;  /* 0x0000000480807824 */ /* 0x000fe400078e00ff */
[----:B------:R-:W-:Y:S02]  /*16690*/  IMAD.SHL.U32 R31, R31, 0x4, RZ ;  /* 0x000000041f1f7824 */ /* 0x000fe400078e00ff */
[----:B------:R-:W-:Y:S02]  /*166a0*/  IMAD.SHL.U32 R33, R33, 0x4, RZ ;  /* 0x0000000421217824 */ /* 0x000fe400078e00ff */
        /* <DEDUP_REMOVED lines=27> */
[----:B------:R-:W-:Y:S01]  /*16860*/  IMAD.SHL.U32 R89, R89, 0x4, RZ ;  /* 0x0000000459597824 */ /* 0x000fe200078e00ff */
[----:B--2---:R-:W-:Y:S01]  /*16870*/  SHF.L.U64.HI R114, R115, 0x2, R190 ;  /* 0x0000000273727819 */ /* 0x004fe200000102be */
[----:B------:R-:W-:Y:S02]  /*16880*/  VIADD R190, R126, 0xfffffffd ;  /* 0xfffffffd7ebe7836 */ /* 0x000fe40000000000 */
        /* <DEDUP_REMOVED lines=17> */
[----:B------:R-:W-:Y:S01]  /*169a0*/  IMAD.MOV.U32 R126, RZ, RZ, RZ ;  /* 0x000000ffff7e7224 */ /* 0x000fe200078e00ff */
[----:B------:R-:W-:Y:S01]  /*169b0*/  UMOV UR39, 0x1 ;  /* 0x0000000100277882 */ /* 0x000fe20000000000 */
[----:B------:R-:W-:Y:S01]  /*169c0*/  UMOV UR38, 0x2 ;  /* 0x0000000200267882 */ /* 0x000fe20000000000 */
[----:B------:R-:W-:Y:S01]  /*169d0*/  UMOV UR6, URZ ;  /* 0x000000ff00067c82 */ /* 0x000fe20008000000 */
[----:B------:R-:W-:Y:S01]  /*169e0*/  UMOV UR5, URZ ;  /* 0x000000ff00057c82 */ /* 0x000fe20008000000 */
[----:B------:R-:W-:Y:S01]  /*169f0*/  UMOV UR4, URZ ;  /* 0x000000ff00047c82 */ /* 0x000fe20008000000 */
[----:B------:R-:W-:-:S02]  /*16a00*/  UIADD3 UR37, UPT, UPT, UR15, UR12, URZ ;  /* 0x0000000c0f257290 */ /* 0x000fc4000fffe0ff */
[----:B------:R-:W-:Y:S01]  /*16a10*/  UIADD3 UR36, UPT, UPT, UR9, UR10, URZ ;  /* 0x0000000a09247290 */ /* 0x000fe2000fffe0ff */
[----:B------:R-:W-:Y:S01]  /*16a20*/  UMOV UR68, UR14 ;  /* 0x0000000e00447c82 */ /* 0x000fe20008000000 */
[----:B---3--:R-:W-:-:S10]  /*16a30*/  UMOV UR70, UR8 ;  /* 0x0000000800467c82 */ /* 0x008fd40008000000 */
.L_x_10:
[----:B------:R-:W-:Y:S01]  /*16a40*/  UIADD3 UR6, UPT, UPT, UR6, 0x1, URZ ;  /* 0x0000000106067890 */ /* 0x000fe2000fffe0ff */
[----:B------:R-:W-:-:S04]  /*16a50*/  DEPBAR.LE SB0, 0x2 ;  /* 0x000080800000791a */ /* 0x000fc80000000000 */
[----:B------:R-:W-:Y:S01]  /*16a60*/  ULEA UR31, UR39, UR33, 0x3 ;  /* 0x00000021271f7291 */ /* 0x000fe2000f8e18ff */
[----:B------:R-:W-:Y:S01]  /*16a70*/  IMAD.U32 R126, R126, -0x80000000, RZ ;  /* 0x800000007e7e7824 */ /* 0x000fe200078e00ff */
[----:B------:R-:W-:Y:S02]  /*16a80*/  UISETP.GT.AND UP1, UPT, UR6, 0x2, UPT ;  /* 0x000000020600788c */ /* 0x000fe4000bf24270 */
[----:B------:R-:W-:Y:S02]  /*16a90*/  UIADD3 UR31, UPT, UPT, UR31, 0x3c000, URZ ;  /* 0x0003c0001f1f7890 */ /* 0x000fe4000fffe0ff */
[----:B------:R-:W-:Y:S01]  /*16aa0*/  USEL UR6, UR6, URZ, !UP1 ;  /* 0x000000ff06067287 */ /* 0x000fe2000c800000 */
[----:B------:R-:W-:Y:S06]  /*16ab0*/  BAR.SYNC.DEFER_BLOCKING 0x0 ;  /* 0x0000000000007b1d */ /* 0x000fec0000010000 */
[----:B------:R-:W-:Y:S05]  /*16ac0*/  @P1 BRA `(.L_x_8) ;  /* 0x0000000400101947 */ /* 0x000fea0003800000 */
[----:B------:R-:W-:Y:S02]  /*16ad0*/  ULEA UR9, UR6, UR33, 0xe ;  /* 0x0000002106097291 */ /* 0x000fe4000f8e70ff */
[----:B------:R-:W-:Y:S02]  /*16ae0*/  ULEA UR8, UR6, UR33, 0x10 ;  /* 0x0000002106087291 */ /* 0x000fe4000f8e80ff */
[----:B------:R-:W-:Y:S02]  /*16af0*/  UIADD3 UR9, UPT, UPT, UR9, 0x30000, URZ ;  /* 0x0003000009097890 */ /* 0x000fe4000fffe0ff */
[----:B------:R-:W-:Y:S02]  /*16b00*/  USHF.R.U32.HI UR18, URZ, 0x4, UR8 ;  /* 0x00000004ff127899 */ /* 0x000fe40008011608 */
[----:B------:R-:W-:Y:S02]  /*16b10*/  USHF.R.U32.HI UR9, URZ, 0x4, UR9 ;  /* 0x00000004ff097899 */ /* 0x000fe40008011609 */
[----:B------:R-:W-:-:S02]  /*16b20*/  USGXT.U32 UR18, UR18, 0xe ;  /* 0x0000000e1212789a */ /* 0x000fc40008000000 */
[----:B------:R-:W-:Y:S02]  /*16b30*/  USGXT.U32 UR16, UR9, 0xe ;  /* 0x0000000e0910789a */ /* 0x000fe40008000000 */
[----:B------:R-:W-:Y:S02]  /*16b40*/  UIADD3 UR14, UP2, UPT, UR18, 0x2, URZ ;  /* 0x00000002120e7890 */ /* 0x000fe4000ff5e0ff */
[----:B------:R-:W-:Y:S01]  /*16b50*/  UIADD3 UR12, UP1, UPT, UR16, 0x2, URZ ;  /* 0x00000002100c7890 */ /* 0x000fe2000ff3e0ff */
[----:B------:R-:W-:Y:S01]  /*16b60*/  UMOV UR8, URZ ;  /* 0x000000ff00087c82 */ /* 0x000fe20008000000 */
[----:B------:R-:W-:Y:S01]  /*16b70*/  UMOV UR7, URZ ;  /* 0x000000ff00077c82 */ /* 0x000fe20008000000 */
[----:B------:R-:W-:Y:S02]  /*16b80*/  UIADD3.X UR15, UPT, UPT, UR8, 0x40004040, URZ, UP2, !UPT ;  /* 0x40004040080f7890 */ /* 0x000fe400097fe4ff */
[----:B------:R-:W-:Y:S02]  /*16b90*/  UIADD3 UR56, UP5, UPT, UR14, 0x2, URZ ;  /* 0x000000020e387890 */ /* 0x000fe4000ffbe0ff */
[----:B------:R-:W-:-:S02]  /*16ba0*/  UIADD3.X UR13, UPT, UPT, UR7, 0x40004040, URZ, UP1, !UPT ;  /* 0x40004040070d7890 */ /* 0x000fc40008ffe4ff */
[----:B------:R-:W-:Y:S02]  /*16bb0*/  UIADD3 UR58, UP6, UPT, UR14, 0x4, URZ ;  /* 0x000000040e3a7890 */ /* 0x000fe4000ffde0ff */
[----:B------:R-:W-:Y:S02]  /*16bc0*/  UIADD3 UR60, UP1, UPT, UR14, 0x7fe, URZ ;  /* 0x000007fe0e3c7890 */ /* 0x000fe4000ff3e0ff */
[----:B------:R-:W-:Y:S02]  /*16bd0*/  UIADD3 UR64, UP2, UPT, UR14, 0x800, URZ ;  /* 0x000008000e407890 */ /* 0x000fe4000ff5e0ff */
[----:B------:R-:W-:Y:S02]  /*16be0*/  UIADD3 UR62, UP4, UPT, UR12, 0x2, URZ ;  /* 0x000000020c3e7890 */ /* 0x000fe4000ff9e0ff */
[----:B------:R-:W-:Y:S02]  /*16bf0*/  UIADD3 UR66, UP3, UPT, UR14, 0x802, URZ ;  /* 0x000008020e427890 */ /* 0x000fe4000ff7e0ff */
[----:B------:R-:W-:-:S02]  /*16c00*/  UIADD3.X UR57, UPT, UPT, UR15, URZ, URZ, UP5, !UPT ;  /* 0x000000ff0f397290 */ /* 0x000fc4000affe4ff */
[----:B------:R-:W-:Y:S02]  /*16c10*/  UIADD3 UR22, UP5, UPT, UR12, 0x4, URZ ;  /* 0x000000040c167890 */ /* 0x000fe4000ffbe0ff */
[----:B------:R-:W-:Y:S01]  /*16c20*/  UIADD3.X UR59, UPT, UPT, UR15, URZ, URZ, UP6, !UPT ;  /* 0x000000ff0f3b7290 */ /* 0x000fe2000b7fe4ff */
[----:B------:R-:W-:Y:S01]  /*16c30*/  UMOV UR8, UR31 ;  /* 0x0000001f00087c82 */ /* 0x000fe20008000000 */
[----:B------:R-:W-:Y:S01]  /*16c40*/  UMOV UR9, URZ ;  /* 0x000000ff00097c82 */ /* 0x000fe20008000000 */
[----:B------:R-:W-:Y:S02]  /*16c50*/  UIADD3 UR24, UP6, UPT, UR12, 0x1fe, URZ ;  /* 0x000001fe0c187890 */ /* 0x000fe4000ffde0ff */
[----:B------:R-:W-:Y:S02]  /*16c60*/  UIADD3.X UR61, UPT, UPT, UR15, URZ, URZ, UP1, !UPT ;  /* 0x000000ff0f3d7290 */ /* 0x000fe40008ffe4ff */
[----:B------:R-:W-:Y:S02]  /*16c70*/  UIADD3 UR26, UP1, UPT, UR12, 0x200, URZ ;  /* 0x000002000c1a7890 */ /* 0x000fe4000ff3e0ff */
[----:B------:R-:W-:Y:S01]  /*16c80*/  UIADD3.X UR65, UPT, UPT, UR15, URZ, URZ, UP2, !UPT ;  /* 0x000000ff0f417290 */ /* 0x000fe200097fe4ff */
[----:B------:R-:W-:Y:S01]  /*16c90*/  UMOV UR7, UR8 ;  /* 0x0000000800077c82 */ /* 0x000fe20008000000 */
[----:B------:R-:W-:-:S02]  /*16ca0*/  UIADD3.X UR63, UPT, UPT, UR13, URZ, URZ, UP4, !UPT ;  /* 0x000000ff0d3f7290 */ /* 0x000fc4000a7fe4ff */
[----:B------:R-:W-:Y:S02]  /*16cb0*/  UIADD3 UR28, UP2, UPT, UR12, 0x202, URZ ;  /* 0x000002020c1c7890 */ /* 0x000fe4000ff5e0ff */
[----:B------:R-:W-:Y:S02]  /*16cc0*/  UIADD3.X UR67, UPT, UPT, UR15, URZ, URZ, UP3, !UPT ;  /* 0x000000ff0f437290 */ /* 0x000fe40009ffe4ff */
[----:B------:R-:W-:Y:S02]  /*16cd0*/  UIADD3 UR8, UP4, UPT, UR14, 0x804, URZ ;  /* 0x000008040e087890 */ /* 0x000fe4000ff9e0ff */
[----:B------:R-:W-:Y:S02]  /*16ce0*/  UIADD3 UR34, UP3, UPT, UR12, 0x204, URZ ;  /* 0x000002040c227890 */ /* 0x000fe4000ff7e0ff */
[----:B------:R-:W-:Y:S02]  /*16cf0*/  UIADD3.X UR23, UPT, UPT, UR13, URZ, URZ, UP5, !UPT ;  /* 0x000000ff0d177290 */ /* 0x000fe4000affe4ff */
[----:B------:R-:W-:-:S02]  /*16d00*/  UIADD3.X UR25, UPT, UPT, UR13, URZ, URZ, UP6, !UPT ;  /* 0x000000ff0d197290 */ /* 0x000fc4000b7fe4ff */
[----:B------:R-:W-:Y:S02]  /*16d10*/  UIADD3.X UR27, UPT, UPT, UR13, URZ, URZ, UP1, !UPT ;  /* 0x000000ff0d1b7290 */ /* 0x000fe40008ffe4ff */
[----:B------:R-:W-:Y:S01]  /*16d20*/  UIADD3.X UR29, UPT, UPT, UR13, URZ, URZ, UP2, !UPT ;  /* 0x000000ff0d1d7290 */ /* 0x000fe200097fe4ff */
[----:B------:R-:W-:Y:S01]  /*16d30*/  UMOV UR20, 0x0 ;  /* 0x0000000000147882 */ /* 0x000fe20000000000 */
[----:B------:R-:W-:Y:S01]  /*16d40*/  UMOV UR21, 0x4400910 ;  /* 0x0440091000157882 */ /* 0x000fe20000000000 */
[----:B------:R-:W-:Y:S01]  /*16d50*/  UMOV UR19, 0x40004040 ;  /* 0x4000404000137882 */ /* 0x000fe20000000000 */
[----:B------:R-:W-:Y:S01]  /*16d60*/  UMOV UR17, 0x40004040 ;  /* 0x4000404000117882 */ /* 0x000fe20000000000 */
[----:B------:R-:W-:Y:S01]  /*16d70*/  UIADD3.X UR9, UPT, UPT, UR15, URZ, URZ, UP4, !UPT ;  /* 0x000000ff0f097290 */ /* 0x000fe2000a7fe4ff */
[----:B------:R1:W-:Y:S01]  /*16d80*/  UTCHMMA gdesc[UR16], gdesc[UR18], tmem[UR32], tmem[UR20], idesc[UR21], UPT ;  /* 0x00ff1412100075ea */ /* 0x0003e2000b800020 */
[----:B------:R-:W-:Y:S01]  /*16d90*/  UIADD3.X UR35, UPT, UPT, UR13, URZ, URZ, UP3, !UPT ;  /* 0x000000ff0d237290 */ /* 0x000fe20009ffe4ff */
[----:B------:R-:W-:Y:S01]  /*16da0*/  UMOV UR10, 0x0 ;  /* 0x00000000000a7882 */ /* 0x000fe20000000000 */
[----:B------:R-:W-:Y:S01]  /*16db0*/  UMOV UR11, 0x4400910 ;  /* 0x04400910000b7882 */ /* 0x000fe20000000000 */
[----:B------:R-:W-:Y:S01]  /*16dc0*/  UMOV UR50, 0x0 ;  /* 0x0000000000327882 */ /* 0x000fe20000000000 */
[----:B------:R-:W-:Y:S01]  /*16dd0*/  UMOV UR51, 0x4400910 ;  /* 0x0440091000337882 */ /* 0x000fe20000000000 */
        /* <DEDUP_REMOVED lines=19> */
.L_x_8:
[----:B------:R-:W2:Y:S01]  /*16f10*/  LDC R127, c[0x0][0x3a0] ;  /* 0x0000e800ff7f7b82 */ /* 0x000ea20000000800 */
[----:B-1----:R-:W-:Y:S01]  /*16f20*/  UMOV UR7, UR5 ;  /* 0x0000000500077c82 */ /* 0x002fe20008000000 */
[----:B------:R-:W1:Y:S01]  /*16f30*/  SYNCS.PHASECHK.TRANS64.TRYWAIT P4, [UR40], R126 ;  /* 0x0000007eff0075a7 */ /* 0x000e620008081128 */
[----:B--2---:R-:W-:-:S05]  /*16f40*/  VIADD R190, R127, 0x3f ;  /* 0x0000003f7fbe7836 */ /* 0x004fca0000000000 */
[----:B------:R-:W-:-:S04]  /*16f50*/  SHF.R.S32.HI R127, RZ, 0x1f, R190 ;  /* 0x0000001fff7f7819 */ /* 0x000fc800000114be */
[----:B------:R-:W-:-:S04]  /*16f60*/  LEA.HI R127, R127, R190, RZ, 0x6 ;  /* 0x000000be7f7f7211 */ /* 0x000fc800078f30ff */
[----:B------:R-:W-:-:S05]  /*16f70*/  SHF.R.S32.HI R127, RZ, 0x6, R127 ;  /* 0x00000006ff7f7819 */ /* 0x000fca000001147f */
[----:B------:R-:W-:-:S05]  /*16f80*/  VIADD R127, R127, 0xfffffffd ;  /* 0xfffffffd7f7f7836 */ /* 0x000fca0000000000 */
[----:B------:R-:W-:Y:S01]  /*16f90*/  ISETP.LE.AND P3, PT, R127, UR4, PT ;  /* 0x000000047f007c0c */ /* 0x000fe2000bf63270 */
[----:B-1----:R-:W-:-:S12]  /*16fa0*/  @!P4 BRA `(.L_x_9) ;  /* 0x000000780068c947 */ /* 0x002fd80003800000 */
.L_x_16:
[----:B------:R-:W-:Y:S01]  /*16fb0*/  BAR.SYNC.DEFER_BLOCKING 0x0 ;  /* 0x0000000000007b1d */ /* 0x000fe20000010000 */
[CC--:B------:R-:W-:Y:S01]  /*16fc0*/  ISETP.GE.AND P4, PT, R2.reuse, R124.reuse, PT ;  /* 0x0000007c0200720c */ /* 0x0c0fe20003f86270 */
[----:B------:R-:W-:Y:S01]  /*16fd0*/  UIADD3 UR38, UPT, UPT, UR38, 0x1, URZ ;  /* 0x0000000126267890 */ /* 0x000fe2000fffe0ff */
[----:B------:R-:W-:Y:S02]  /*16fe0*/  LOP3.LUT R127, R2, 0x2, RZ, 0xfc, !PT ;  /* 0x00000002027f7812 */ /* 0x000fe400078efcff */
[----:B------:R-:W-:Y:S01]  /*16ff0*/  SEL R126, RZ, 0x4, P4 ;  /* 0x00000004ff7e7807 */ /* 0x000fe20002000000 */
[----:B------:R-:W-:Y:S01]  /*17000*/  UISETP.GT.AND UP1, UPT, UR38, 0x2, UPT ;  /* 0x000000022600788c */ /* 0x000fe2000bf24270 */
[----:B------:R-:W-:Y:S02]  /*17010*/  ISETP.GE.AND P5, PT, R127, R124, PT ;  /* 0x0000007c7f00720c */ /* 0x000fe40003fa6270 */
[----:B------:R-:W-:Y:S01]  /*17020*/  SEL R126, R126, RZ, !P3 ;  /* 0x000000ff7e7e7207 */ /* 0x000fe20005800000 */
[----:B------:R-:W-:Y:S01]  /*17030*/  USEL UR38, UR38, URZ, !UP1 ;  /* 0x000000ff26267287 */ /* 0x000fe2000c800000 */
[----:B------:R-:W-:-:S02]  /*17040*/  LOP3.LUT R191, R2, 0x22, RZ, 0xfc, !PT ;  /* 0x0000002202bf7812 */ /* 0x000fc400078efcff */
[----:B------:R-:W-:Y:S01]  /*17050*/  ISETP.NE.U32.AND P4, PT, R126, RZ, PT ;  /* 0x000000ff7e00720c */ /* 0x000fe20003f85070 */
[----:B------:R-:W-:Y:S01]  /*17060*/  ULEA UR5, UR38, UR33, 0xe ;  /* 0x0000002126057291 */ /* 0x000fe2000f8e70ff */
[----:B------:R-:W-:-:S04]  /*17070*/  SEL R126, RZ, 0x4, P5 ;  /* 0x00000004ff7e7807 */ /* 0x000fc80002800000 */
[----:B------:R-:W-:Y:S01]  /*17080*/  SEL R126, R126, RZ, !P3 ;  /* 0x000000ff7e7e7207 */ /* 0x000fe20005800000 */
[----:B-----5:R-:W-:-:S03]  /*17090*/  VIADD R190, R3, UR5 ;  /* 0x0000000503be7c36 */ /* 0x020fc60008000000 */
[----:B------:R-:W-:Y:S02]  /*170a0*/  ISETP.NE.U32.AND P5, PT, R126, RZ, PT ;  /* 0x000000ff7e00720c */ /* 0x000fe40003fa5070 */
[----:B------:R-:W-:-:S04]  /*170b0*/  IADD3 R126, P6, PT, R30, UR70, RZ ;  /* 0x000000461e7e7c10 */ /* 0x000fc8000ffde0ff */
[----:B------:R-:W-:-:S05]  /*170c0*/  IADD3.X R127, PT, PT, R29, UR36, RZ, P6, !PT ;  /* 0x000000241d7f7c10 */ /* 0x000fca000b7fe4ff */
[----:B------:R-:W-:Y:S01]  /*170d0*/  @!PT LDS RZ, [RZ] ;  /* 0x00000000fffff984 */ /* 0x000fe20000000800 */
[----:B------:R-:W-:Y:S01]  /*170e0*/  @!PT LDS RZ, [RZ] ;  /* 0x00000000fffff984 */ /* 0x000fe20000000800 */
[----:B------:R-:W-:Y:S01]  /*170f0*/  @!PT LDS RZ, [RZ] ;  /* 0x00000000fffff984 */ /* 0x000fe20000000800 */
[----:B------:R1:W-:Y:S02]  /*17100*/  LDGSTS.E [R190+0x30000], desc[UR42][R126.64], P4 ;  /* 0x300000007ebe7fae */ /* 0x0003e4000a1a102a */
[----:B-1----:R-:W-:-:S04]  /*17110*/  IADD3 R126, P4, PT, R28, UR70, RZ ;  /* 0x000000461c7e7c10 */ /* 0x002fc8000ff9e0ff */
[----:B------:R-:W-:-:S05]  /*17120*/  IADD3.X R127, PT, PT, R27, UR36, RZ, P4, !PT ;  /* 0x000000241b7f7c10 */ /* 0x000fca000a7fe4ff */
[----:B------:R1:W-:Y:S01]  /*17130*/  LDGSTS.E [R190+0x30008], desc[UR42][R126.64], P5 ;  /* 0x300080007ebe7fae */ /* 0x0003e2000a9a102a */
[----:B------:R-:W-:Y:S02]  /*17140*/  ISETP.GE.AND P5, PT, R191, R124, PT ;  /* 0x0000007cbf00720c */ /* 0x000fe40003fa6270 */
[C---:B------:R-:W-:Y:S02]  /*17150*/  LOP3.LUT R191, R2.reuse, 0x6, RZ, 0xfc, !PT ;  /* 0x0000000602bf7812 */ /* 0x040fe400078efcff */
[----:B-1----:R-:W-:-:S04]  /*17160*/  LOP3.LUT R127, R2, 0x20, RZ, 0xfc, !PT ;  /* 0x00000020027f7812 */ /* 0x002fc800078efcff */
[----:B------:R-:W-:-:S04]  /*17170*/  ISETP.GE.AND P4, PT, R127, R124, PT ;  /* 0x0000007c7f00720c */ /* 0x000fc80003f86270 */
[----:B------:R-:W-:-:S04]  /*17180*/  SEL R126, RZ, 0x4, P4 ;  /* 0x00000004ff7e7807 */ /* 0x000fc80002000000 */
[----:B------:R-:W-:-:S04]  /*17190*/  SEL R126, R126, RZ, !P3 ;  /* 0x000000ff7e7e7207 */ /* 0x000fc80005800000 */
[----:B------:R-:W-:Y:S02]  /*171a0*/  ISETP.NE.U32.AND P4, PT, R126, RZ, PT ;  /* 0x000000ff7e00720c */ /* 0x000fe40003f85070 */
[----:B------:R-:W-:-:S04]  /*171b0*/  SEL R126, RZ, 0x4, P5 ;  /* 0x00000004ff7e7807 */ /* 0x000fc80002800000 */
[----:B------:R-:W-:-:S04]  /*171c0*/  SEL R126, R126, RZ, !P3 ;  /* 0x000000ff7e7e7207 */ /* 0x000fc80005800000 */
[----:B------:R-:W-:Y:S02]  /*171d0*/  ISETP.NE.U32.AND P5, PT, R126, RZ, PT ;  /* 0x000000ff7e00720c */ /* 0x000fe40003fa5070 */
[----:B------:R-:W-:-:S04]  /*171e0*/  IADD3 R126, P6, PT, R115, UR70, RZ ;  /* 0x00000046737e7c10 */ /* 0x000fc8000ffde0ff */
[----:B------:R-:W-:-:S05]  /*171f0*/  IADD3.X R127, PT, PT, R114, UR36, RZ, P6, !PT ;  /* 0x00000024727f7c10 */ /* 0x000fca000b7fe4ff */
[----:B------:R1:W-:Y:S02]  /*17200*/  LDGSTS.E [R190+0x32000], desc[UR42][R126.64], P4 ;  /* 0x320000007ebe7fae */ /* 0x0003e4000a1a102a */
[----:B-1----:R-:W-:-:S04]  /*17210*/  IADD3 R126, P4, PT, R113, UR70, RZ ;  /* 0x00000046717e7c10 */ /* 0x002fc8000ff9e0ff */
[----:B------:R-:W-:-:S05]  /*17220*/  IADD3.X R127, PT, PT, R112, UR36, RZ, P4, !PT ;  /* 0x00000024707f7c10 */ /* 0x000fca000a7fe4ff */
[----:B------:R1:W-:Y:S01]  /*17230*/  LDGSTS.E [R190+0x32008], desc[UR42][R126.64], P5 ;  /* 0x320080007ebe7fae */ /* 0x0003e2000a9a102a */
[----:B------:R-:W-:Y:S02]  /*17240*/  ISETP.GE.AND P5, PT, R191, R124, PT ;  /* 0x0000007cbf00720c */ /* 0x000fe40003fa6270 */
[----:B------:R-:W-:Y:S02]  /*17250*/  LOP3.LUT R191, R3, 0x10, RZ, 0x3c, !PT ;  /* 0x0000001003bf7812 */ /* 0x000fe400078e3cff */
[----:B-1----:R-:W-:-:S03]  /*17260*/  LOP3.LUT R127, R2, 0x4, RZ, 0xfc, !PT ;  /* 0x00000004027f7812 */ /* 0x002fc600078efcff */
[----:B------:R-:W-:Y:S01]  /*17270*/  VIADD R190, R191, UR5 ;  /* 0x00000005bfbe7c36 */ /* 0x000fe20008000000 */
[----:B------:R-:W-:Y:S02]  /*17280*/  LOP3.LUT R191, R2, 0x26, RZ, 0xfc, !PT ;  /* 0x0000002602bf7812 */ /* 0x000fe400078efcff */
        /* <DEDUP_REMOVED lines=218> */
[----:B------:R-:W2:Y:S01]  /*18030*/  S2R R191, SR_TID.X ;  /* 0x0000000000bf7919 */ /* 0x000ea20000002100 */
[----:B-1----:R-:W-:-:S04]  /*18040*/  LOP3.LUT R127, R2, 0x3c, RZ, 0xfc, !PT ;  /* 0x0000003c027f7812 */ /* 0x002fc800078efcff */
[----:B------:R-:W-:-:S04]  /*18050*/  ISETP.GE.AND P4, PT, R127, R124, PT ;  /* 0x0000007c7f00720c */ /* 0x000fc80003f86270 */
[----:B------:R-:W-:-:S04]  /*18060*/  SEL R126, RZ, 0x4, P4 ;  /* 0x00000004ff7e7807 */ /* 0x000fc80002000000 */
[----:B------:R-:W-:-:S04]  /*18070*/  SEL R126, R126, RZ, !P3 ;  /* 0x000000ff7e7e7207 */ /* 0x000fc80005800000 */
[----:B------:R-:W-:Y:S02]  /*18080*/  ISETP.NE.U32.AND P4, PT, R126, RZ, PT ;  /* 0x000000ff7e00720c */ /* 0x000fe40003f85070 */
[----:B------:R-:W-:-:S04]  /*18090*/  SEL R126, RZ, 0x4, P5 ;  /* 0x00000004ff7e7807 */ /* 0x000fc80002800000 */
[----:B------:R-:W-:Y:S02]  /*180a0*/  SEL R126, R126, RZ, !P3 ;  /* 0x000000ff7e7e7207 */ /* 0x000fe40005800000 */
[----:B--2---:R-:W-:Y:S02]  /*180b0*/  LOP3.LUT R191, R191, 0x3f, RZ, 0xc0, !PT ;  /* 0x0000003fbfbf7812 */ /* 0x004fe400078ec0ff */
[----:B------:R-:W-:Y:S02]  /*180c0*/  ISETP.NE.U32.AND P5, PT, R126, RZ, PT ;  /* 0x000000ff7e00720c */ /* 0x000fe40003fa5070 */
[----:B------:R-:W-:-:S04]  /*180d0*/  IADD3 R126, P6, PT, R87, UR70, RZ ;  /* 0x00000046577e7c10 */ /* 0x000fc8000ffde0ff */
[----:B------:R-:W-:-:S05]  /*180e0*/  IADD3.X R127, PT, PT, R86, UR36, RZ, P6, !PT ;  /* 0x00000024567f7c10 */ /* 0x000fca000b7fe4ff */
[----:B------:R1:W-:Y:S02]  /*180f0*/  LDGSTS.E [R190+0x32000], desc[UR42][R126.64], P4 ;  /* 0x320000007ebe7fae */ /* 0x0003e4000a1a102a */
[----:B-1----:R-:W-:-:S04]  /*18100*/  IADD3 R126, P4, PT, R85, UR70, RZ ;  /* 0x00000046557e7c10 */ /* 0x002fc8000ff9e0ff */
[----:B------:R-:W-:Y:S02]  /*18110*/  IADD3.X R127, PT, PT, R84, UR36, RZ, P4, !PT ;  /* 0x00000024547f7c10 */ /* 0x000fe4000a7fe4ff */
[----:B------:R-:W-:Y:S01]  /*18120*/  ISETP.GE.AND P4, PT, R191, R124, PT ;  /* 0x0000007cbf00720c */ /* 0x000fe20003f86270 */
[----:B------:R-:W-:Y:S01]  /*18130*/  ULEA UR5, UR38, UR33, 0x10 ;  /* 0x0000002126057291 */ /* 0x000fe2000f8e80ff */
[----:B------:R-:W2:Y:S04]  /*18140*/  LDL R191, [R1+0x58] ;  /* 0x0000580001bf7983 */ /* 0x000ea80000100800 */
[----:B------:R1:W-:Y:S04]  /*18150*/  LDGSTS.E [R190+0x32008], desc[UR42][R126.64], P5 ;  /* 0x320080007ebe7fae */ /* 0x0003e8000a9a102a */
[----:B------:R-:W0:Y:S01]  /*18160*/  LDGDEPBAR ;  /* 0x00000000000079af */ /* 0x000e220000000000 */
[----:B-1----:R-:W-:-:S04]  /*18170*/  SEL R126, RZ, 0x4, P4 ;  /* 0x00000004ff7e7807 */ /* 0x002fc80002000000 */
[----:B------:R-:W-:-:S04]  /*18180*/  SEL R126, R126, RZ, !P3 ;  /* 0x000000ff7e7e7207 */ /* 0x000fc80005800000 */
[----:B------:R-:W-:Y:S02]  /*18190*/  ISETP.NE.U32.AND P3, PT, R126, RZ, PT ;  /* 0x000000ff7e00720c */ /* 0x000fe40003f65070 */
[----:B------:R-:W-:Y:S01]  /*181a0*/  IADD3 R126, P4, PT, R6, UR68, RZ ;  /* 0x00000044067e7c10 */ /* 0x000fe2000ff9e0ff */
[----:B------:R-:W-:-:S03]  /*181b0*/  VIADD R190, R4, UR5 ;  /* 0x0000000504be7c36 */ /* 0x000fc60008000000 */
[----:B------:R-:W-:-:S07]  /*181c0*/  IADD3.X R127, PT, PT, R5, UR37, RZ, P4, !PT ;  /* 0x00000025057f7c10 */ /* 0x000fce000a7fe4ff */
[----:B------:R1:W-:Y:S02]  /*181d0*/  LDGSTS.E [R190], desc[UR42][R126.64], P3 ;  /* 0x000000007ebe7fae */ /* 0x0003e400099a102a */
[----:B-1----:R-:W-:-:S04]  /*181e0*/  IADD3 R126, P4, PT, R77, UR68, RZ ;  /* 0x000000444d7e7c10 */ /* 0x002fc8000ff9e0ff */
[----:B------:R-:W-:-:S05]  /*181f0*/  IADD3.X R127, PT, PT, R76, UR37, RZ, P4, !PT ;  /* 0x000000254c7f7c10 */ /* 0x000fca000a7fe4ff */
[----:B------:R1:W-:Y:S02]  /*18200*/  LDGSTS.E [R190+0x400], desc[UR42][R126.64], P3 ;  /* 0x004000007ebe7fae */ /* 0x0003e400099a102a */
        /* <DEDUP_REMOVED lines=62> */
[----:B------:R1:W-:Y:S04]  /*185f0*/  LDGSTS.E [R190+0x5800], desc[UR42][R126.64], P3 ;  /* 0x058000007ebe7fae */ /* 0x0003e800099a102a */
[----:B------:R-:W1:Y:S02]  /*18600*/  LDL R127, [R1+0x14] ;  /* 0x00001400017f7983 */ /* 0x000e640000100800 */
[----:B-1----:R-:W-:Y:S02]  /*18610*/  IADD3 R126, P4, PT, R127, UR68, RZ ;  /* 0x000000447f7e7c10 */ /* 0x002fe4000ff9e0ff */
[----:B------:R-:W3:Y:S02]  /*18620*/  LDL R127, [R1+0x18] ;  /* 0x00001800017f7983 */ /* 0x000ee40000100800 */
[----:B---3--:R-:W-:-:S05]  /*18630*/  IADD3.X R127, PT, PT, R127, UR37, RZ, P4, !PT ;  /* 0x000000257f7f7c10 */ /* 0x008fca000a7fe4ff */
[----:B------:R1:W-:Y:S04]  /*18640*/  LDGSTS.E [R190+0x5c00], desc[UR42][R126.64], P3 ;  /* 0x05c000007ebe7fae */ /* 0x0003e800099a102a */
[----:B------:R-:W1:Y:S02]  /*18650*/  LDL R127, [R1+0x34] ;  /* 0x00003400017f7983 */ /* 0x000e640000100800 */
[----:B-1----:R-:W-:Y:S02]  /*18660*/  IADD3 R126, P4, PT, R127, UR68, RZ ;  /* 0x000000447f7e7c10 */ /* 0x002fe4000ff9e0ff */
[----:B------:R-:W3:Y:S02]  /*18670*/  LDL R127, [R1+0x38] ;  /* 0x00003800017f7983 */ /* 0x000ee40000100800 */
[----:B---3--:R-:W-:-:S05]  /*18680*/  IADD3.X R127, PT, PT, R127, UR37, RZ, P4, !PT ;  /* 0x000000257f7f7c10 */ /* 0x008fca000a7fe4ff */
[----:B------:R1:W-:Y:S04]  /*18690*/  LDGSTS.E [R190+0x6000], desc[UR42][R126.64], P3 ;  /* 0x060000007ebe7fae */ /* 0x0003e800099a102a */
[----:B------:R-:W1:Y:S02]  /*186a0*/  LDL R127, [R1+0x54] ;  /* 0x00005400017f7983 */ /* 0x000e640000100800 */
[----:B-1----:R-:W-:-:S04]  /*186b0*/  IADD3 R126, P4, PT, R127, UR68, RZ ;  /* 0x000000447f7e7c10 */ /* 0x002fc8000ff9e0ff */
[----:B--2---:R-:W-:Y:S02]  /*186c0*/  IADD3.X R127, PT, PT, R191, UR37, RZ, P4, !PT ;  /* 0x00000025bf7f7c10 */ /* 0x004fe4000a7fe4ff */
[----:B------:R-:W2:Y:S04]  /*186d0*/  LDL R191, [R1+0x118] ;  /* 0x0001180001bf7983 */ /* 0x000ea80000100800 */
[----:B------:R1:W-:Y:S04]  /*186e0*/  LDGSTS.E [R190+0x6400], desc[UR42][R126.64], P3 ;  /* 0x064000007ebe7fae */ /* 0x0003e800099a102a */
[----:B------:R-:W1:Y:S02]  /*186f0*/  LDL R127, [R1+0x74] ;  /* 0x00007400017f7983 */ /* 0x000e640000100800 */
[----:B-1----:R-:W-:-:S02]  /*18700*/  IADD3 R126, P4, PT, R127, UR68, RZ ;  /* 0x000000447f7e7c10 */ /* 0x002fc4000ff9e0ff */
        /* <DEDUP_REMOVED lines=26> */
[----:B------:R-:W-:-:S03]  /*188b0*/  LOP3.LUT R191, R4, 0x20, RZ, 0x3c, !PT ;  /* 0x0000002004bf7812 */ /* 0x000fc600078e3cff */
[----:B------:R1:W-:Y:S02]  /*188c0*/  LDGSTS.E [R190+0x7c00], desc[UR42][R126.64], P3 ;  /* 0x07c000007ebe7fae */ /* 0x0003e400099a102a */
[----:B------:R-:W-:Y:S01]  /*188d0*/  VIADD R191, R191, UR5 ;  /* 0x00000005bfbf7c36 */ /* 0x000fe20008000000 */
[----:B-1----:R-:W-:Y:S01]  /*188e0*/  IADD3 R126, P4, PT, R83, UR68, RZ ;  /* 0x00000044537e7c10 */ /* 0x002fe2000ff9e0ff */
[----:B------:R-:W2:Y:S03]  /*188f0*/  LDL R190, [R1+0x60] ;  /* 0x0000600001be7983 */ /* 0x000ea60000100800 */
        /* <DEDUP_REMOVED lines=65> */
[----:B------:R-:W3:Y:S01]  /*18d10*/  LDL R127, [R1] ;  /* 0x00000000017f7983 */ /* 0x000ee20000100800 */
[----:B-1----:R-:W-:-:S04]  /*18d20*/  IADD3 R126, P4, PT, R252, UR68, RZ ;  /* 0x00000044fc7e7c10 */ /* 0x002fc8000ff9e0ff */
        /* <DEDUP_REMOVED lines=280> */
[----:B------:R-:W3:Y:S01]  /*19eb0*/  LDL R127, [R1+0x130] ;  /* 0x00013000017f7983 */ /* 0x000ee20000100800 */
[----:B------:R-:W-:Y:S02]  /*19ec0*/  UIADD3 UR4, UPT, UPT, UR4, 0x1, URZ ;  /* 0x0000000104047890 */ /* 0x000fe4000fffe0ff */
[----:B------:R-:W-:-:S04]  /*19ed0*/  UIADD3 UR39, UPT, UPT, UR39, 0x1, URZ ;  /* 0x0000000127277890 */ /* 0x000fc8000fffe0ff */
[----:B------:R-:W-:Y:S02]  /*19ee0*/  UISETP.GT.AND UP1, UPT, UR39, 0x1, UPT ;  /* 0x000000012700788c */ /* 0x000fe4000bf24270 */
[----:B------:R-:W-:Y:S02]  /*19ef0*/  UIADD3 UR68, UP2, UPT, UR68, UR71, URZ ;  /* 0x0000004744447290 */ /* 0x000fe4000ff5e0ff */
[----:B------:R-:W-:Y:S02]  /*19f00*/  UIADD3 UR70, UP3, UPT, UR70, UR69, URZ ;  /* 0x0000004546467290 */ /* 0x000fe4000ff7e0ff */
[----:B------:R-:W-:Y:S02]  /*19f10*/  USEL UR5, URZ, 0x1, !UP1 ;  /* 0x00000001ff057887 */ /* 0x000fe4000c800000 */
[----:B------:R-:W-:Y:S02]  /*19f20*/  UIADD3.X UR36, UPT, UPT, UR36, UR41, URZ, UP3, !UPT ;  /* 0x0000002924247290 */ /* 0x000fe40009ffe4ff */
[----:B------:R-:W-:-:S02]  /*19f30*/  USEL UR39, UR39, URZ, !UP1 ;  /* 0x000000ff27277287 */ /* 0x000fc4000c800000 */
[----:B------:R-:W-:Y:S01]  /*19f40*/  ULOP3.LUT UR5, UR7, UR5, URZ, 0x3c, !UPT ;  /* 0x0000000507057292 */ /* 0x000fe2000f8e3cff */
[----:B------:R-:W-:Y:S01]  /*19f50*/  UMOV UR40, UR31 ;  /* 0x0000001f00287c82 */ /* 0x000fe20008000000 */
[----:B------:R-:W-:Y:S01]  /*19f60*/  VIADD R124, R124, 0xffffffc0 ;  /* 0xffffffc07c7c7836 */ /* 0x000fe20000000000 */
[----:B---3--:R-:W-:-:S05]  /*19f70*/  IADD3.X R127, PT, PT, R127, UR37, RZ, P4, !PT ;  /* 0x000000257f7f7c10 */ /* 0x008fca000a7fe4ff */
[----:B------:R1:W-:Y:S01]  /*19f80*/  LDGSTS.E [R191+0x7f00], desc[UR42][R126.64], P3 ;  /* 0x07f000007ebf7fae */ /* 0x0003e200099a102a */
[----:B--2---:R-:W-:Y:S01]  /*19f90*/  ISETP.NE.U32.AND P3, PT, R190, UR4, PT ;  /* 0x00000004be007c0c */ /* 0x004fe2000bf65070 */
[----:B------:R-:W-:Y:S02]  /*19fa0*/  UIADD3.X UR37, UPT, UPT, UR37, UR72, URZ, UP2, !UPT ;  /* 0x0000004825257290 */ /* 0x000fe400097fe4ff */
[----:B------:R-:W0:Y:S01]  /*19fb0*/  LDGDEPBAR ;  /* 0x00000000000079af */ /* 0x000e220000000000 */
[----:B-1----:R-:W-:-:S09]  /*19fc0*/  IMAD.U32 R126, RZ, RZ, UR7 ;  /* 0x00000007ff7e7e24 */ /* 0x002fd2000f8e00ff */
[----:B------:R-:W-:Y:S05]  /*19fd0*/  @P3 BRA `(.L_x_10) ;  /* 0xffffffc800983947 */ /* 0x000fea000383ffff */
.L_x_7:
[----:B------:R-:W-:Y:S05]  /*19fe0*/  @!P2 BRA `(.L_x_11) ;  /* 0x000000000010a947 */ /* 0x000fea0003800000 */
[----:B------:R-:W-:-:S06]  /*19ff0*/  USHF.L.U32 UR7, UR7, 0x1f, URZ ;  /* 0x0000001f07077899 */ /* 0x000fcc00080006ff */
[----:B--2--5:R-:W-:-:S04]  /*1a000*/  IMAD.U32 R2, RZ, RZ, UR7 ;  /* 0x00000007ff027e24 */ /* 0x024fc8000f8e00ff */
[----:B------:R-:W1:Y:S02]  /*1a010*/  SYNCS.PHASECHK.TRANS64.TRYWAIT P1, [UR31], R2 ;  /* 0x00000002ff0075a7 */ /* 0x000e64000802111f */
[----:B-1----:R-:W-:Y:S05]  /*1a020*/  @!P1 BRA `(.L_x_12) ;  /* 0x0000004800549947 */ /* 0x002fea0003800000 */
.L_x_11:
[----:B------:R-:W-:-:S04]  /*1a030*/  DEPBAR.LE SB0, 0x0 ;  /* 0x000080000000791a */ /* 0x000fc80000000000 */
[----:B------:R-:W-:Y:S08]  /*1a040*/  BAR.SYNC.DEFER_BLOCKING 0x0 ;  /* 0x0000000000007b1d */ /* 0x000ff00000010000 */
[----:B--2---:R-:W1:Y:S01]  /*1a050*/  LDC R136, c[0x0][0x3b8] ;  /* 0x0000ee00ff887b82 */ /* 0x004e620000000800 */
[----:B------:R-:W2:Y:S01]  /*1a060*/  LDCU.128 UR8, c[0x0][0x390] ;  /* 0x00007200ff0877ac */ /* 0x000ea20008000c00 */
[----:B------:R-:W3:Y:S01]  /*1a070*/  S2R R132, SR_TID.X ;  /* 0x0000000000847919 */ /* 0x000ee20000002100 */
[----:B------:R-:W4:Y:S01]  /*1a080*/  LDCU UR4, c[0x0][0x3b4] ;  /* 0x00007680ff0477ac */ /* 0x000f220008000800 */
[----:B------:R-:W2:Y:S01]  /*1a090*/  LDL.LU R137, [R1+0x524] ;  /* 0x0005240001897983 */ /* 0x000ea20000300800 */
[----:B------:R-:W1:Y:S03]  /*1a0a0*/  LDCU UR5, c[0x0][0x39c] ;  /* 0x00007380ff0577ac */ /* 0x000e660008000800 */
[----:B------:R-:W2:Y:S01]  /*1a0b0*/  LDL.LU R142, [R1+0x538] ;  /* 0x00053800018e7983 */ /* 0x000ea20000300800 */
[----:B------:R-:W1:Y:S03]  /*1a0c0*/  LDCU UR6, c[0x0][0x39c] ;  /* 0x00007380ff0677ac */ /* 0x000e660008000800 */
[----:B------:R-:W2:Y:S01]  /*1a0d0*/  LDL.LU R141, [R1+0x534] ;  /* 0x00053400018d7983 */ /* 0x000ea20000300800 */
[----:B------:R-:W1:Y:S01]  /*1a0e0*/  LDCU UR7, c[0x0][0x39c] ;  /* 0x00007380ff0777ac */ /* 0x000e620008000800 */
[----:B------:R-:W3:Y:S02]  /*1a0f0*/  @!P0 SYNCS.CCTL.IV [UR33+0x3c000] ;  /* 0x03c00000ff0089b1 */ /* 0x000ee40008000021 */
[----:B---3--:R-:W-:Y:S06]  /*1a100*/  BAR.SYNC.DEFER_BLOCKING 0x0 ;  /* 0x0000000000007b1d */ /* 0x008fec0000010000 */
[----:B-----5:R-:W-:Y:S01]  /*1a110*/  LDTM.16dp32bit_t0_t15.x128 R4, tmem[UR30] ;  /* 0x0000001e000479ee */ /* 0x020fe20008b80000 */
[----:B------:R-:W3:Y:S01]  /*1a120*/  LDTM.16dp32bit_t16_t31.x128 R4, tmem[UR30+0x80] ;  /* 0x0000801e000479ee */ /* 0x000ee20008ba0000 */
[----:B------:R-:W2:Y:S04]  /*1a130*/  LDL.LU R140, [R1+0x530] ;  /* 0x00053000018c7983 */ /* 0x000ea80000300800 */
[----:B------:R-:W2:Y:S01]  /*1a140*/  LDL.LU R146, [R1+0x4d4] ;  /* 0x0004d40001927983 */ /* 0x000ea20000300800 */
[----:B------:R-:W-:-:S02]  /*1a150*/  IMAD.SHL.U32 R2, R132, 0x80, RZ ;  /* 0x0000008084027824 */ /* 0x000fc400078e00ff */
[C---:B------:R-:W-:Y:S01]  /*1a160*/  IMAD.SHL.U32 R3, R132.reuse, 0x10, RZ ;  /* 0x0000001084037824 */ /* 0x040fe200078e00ff */
[----:B------:R-:W2:Y:S01]  /*1a170*/  LDL.LU R157, [R1+0x4d0] ;  /* 0x0004d000019d7983 */ /* 0x000ea20000300800 */
[----:B------:R-:W-:Y:S01]  /*1a180*/  IMAD.SHL.U32 R133, R132, 0x8, RZ ;  /* 0x0000000884857824 */ /* 0x000fe200078e00ff */
[----:B------:R-:W-:Y:S02]  /*1a190*/  LOP3.LUT R2, R2, 0x800, RZ, 0xc0, !PT ;  /* 0x0000080002027812 */ /* 0x000fe400078ec0ff */
[----:B------:R-:W-:Y:S01]  /*1a1a0*/  LOP3.LUT R132, R3, 0xf0, RZ, 0xc0, !PT ;  /* 0x000000f003847812 */ /* 0x000fe200078ec0ff */
[----:B------:R-:W2:Y:S01]  /*1a1b0*/  LDL.LU R156, [R1+0x4cc] ;  /* 0x0004cc00019c7983 */ /* 0x000ea20000300800 */
[----:B------:R-:W-:Y:S01]  /*1a1c0*/  LOP3.LUT R133, R133, 0x300, RZ, 0xc0, !PT ;  /* 0x0000030085857812 */ /* 0x000fe200078ec0ff */
[----:B------:R-:W1:Y:S01]  /*1a1d0*/  @!P0 SYNCS.CCTL.IV [UR33+0x3c008] ;  /* 0x03c00800ff0089b1 */ /* 0x000e620008000021 */
[----:B------:R-:W-:Y:S01]  /*1a1e0*/  IADD3 R2, PT, PT, R132, UR33, R2 ;  /* 0x0000002184027c10 */ /* 0x000fe2000fffe002 */
[----:B------:R-:W-:Y:S01]  /*1a1f0*/  NOP ;  /* 0x0000000000007918 */ /* 0x000fe20000000000 */
[----:B---3--:R-:W-:-:S02]  /*1a200*/  IMAD.MOV.U32 R134, RZ, RZ, R8 ;  /* 0x000000ffff867224 */ /* 0x008fc400078e0008 */
[----:B------:R-:W-:Y:S01]  /*1a210*/  IMAD.MOV.U32 R135, RZ, RZ, R10 ;  /* 0x000000ffff877224 */ /* 0x000fe200078e000a */
[----:B------:R-:W-:Y:S01]  /*1a220*/  LOP3.LUT R3, R3, 0x7f0, RZ, 0xc0, !PT ;  /* 0x000007f003037812 */ /* 0x000fe200078ec0ff */
[----:B------:R-:W-:Y:S01]  /*1a230*/  IMAD.MOV.U32 R132, RZ, RZ, R4 ;  /* 0x000000ffff847224 */ /* 0x000fe200078e0004 */
[----:B------:R-:W3:Y:S01]  /*1a240*/  LDL.LU R155, [R1+0x4c8] ;  /* 0x0004c800019b7983 */ /* 0x000ee20000300800 */
[----:B------:R-:W-:Y:S02]  /*1a250*/  IMAD.IADD R2, R133, 0x1, R2 ;  /* 0x0000000185027824 */ /* 0x000fe400078e0202 */
[----:B------:R-:W-:Y:S01]  /*1a260*/  IMAD.MOV.U32 R4, RZ, RZ, R5 ;  /* 0x000000ffff047224 */ /* 0x000fe200078e0005 */
[----:B------:R-:W2:Y:S01]  /*1a270*/  LDL.LU R154, [R1+0x4c4] ;  /* 0x0004c400019a7983 */ /* 0x000ea20000300800 */
[----:B------:R-:W-:Y:S02]  /*1a280*/  IMAD.MOV.U32 R133, RZ, RZ, R6 ;  /* 0x000000ffff857224 */ /* 0x000fe400078e0006 */
[----:B------:R-:W-:Y:S01]  /*1a290*/  IMAD.MOV.U32 R5, RZ, RZ, R7 ;  /* 0x000000ffff057224 */ /* 0x000fe200078e0007 */
[----:B------:R-:W2:Y:S01]  /*1a2a0*/  LDL.LU R153, [R1+0x4c0] ;  /* 0x0004c00001997983 */ /* 0x000ea20000300800 */
[----:B------:R-:W-:-:S02]  /*1a2b0*/  IMAD.MOV.U32 R6, RZ, RZ, R9 ;  /* 0x000000ffff067224 */ /* 0x000fc400078e0009 */
[----:B------:R-:W-:Y:S01]  /*1a2c0*/  IMAD.MOV.U32 R7, RZ, RZ, R11 ;  /* 0x000000ffff077224 */ /* 0x000fe200078e000b */
[----:B-1----:R1:W-:Y:S04]  /*1a2d0*/  STS.128 [R2], R132 ;  /* 0x0000008402007388 */ /* 0x0023e80000000c00 */
[----:B------:R-:W-:Y:S01]  /*1a2e0*/  STS.128 [R2+0x400], R4 ;  /* 0x0004000402007388 */ /* 0x000fe20000000c00 */
[----:B------:R-:W-:Y:S01]  /*1a2f0*/  BAR.SYNC.DEFER_BLOCKING 0x0 ;  /* 0x0000000000007b1d */ /* 0x000fe20000010000 */
[----:B------:R-:W-:Y:S02]  /*1a300*/  IMAD.MOV.U32 R8, RZ, RZ, R12 ;  /* 0x000000ffff087224 */ /* 0x000fe400078e000c */
[----:B------:R-:W-:Y:S02]  /*1a310*/  IMAD.MOV.U32 R12, RZ, RZ, R13 ;  /* 0x000000ffff0c7224 */ /* 0x000fe400078e000d */
[----:B------:R-:W-:-:S02]  /*1a320*/  IMAD.MOV.U32 R9, RZ, RZ, R14 ;  /* 0x000000ffff097224 */ /* 0x000fc400078e000e */
[----:B------:R-:W-:Y:S01]  /*1a330*/  IMAD.MOV.U32 R13, RZ, RZ, R15 ;  /* 0x000000ffff0d7224 */ /* 0x000fe200078e000f */
[----:B------:R-:W2:Y:S01]  /*1a340*/  LDL.LU R152, [R1+0x4bc] ;  /* 0x0004bc0001987983 */ /* 0x000ea20000300800 */
[----:B------:R-:W-:Y:S02]  /*1a350*/  IMAD.MOV.U32 R10, RZ, RZ, R16 ;  /* 0x000000ffff0a7224 */ /* 0x000fe400078e0010 */
[----:B------:R-:W-:Y:S01]  /*1a360*/  IMAD.MOV.U32 R11, RZ, RZ, R18 ;  /* 0x000000ffff0b7224 */ /* 0x000fe200078e0012 */
[----:B------:R-:W2:Y:S01]  /*1a370*/  LDL.LU R151, [R1+0x4b8] ;  /* 0x0004b80001977983 */ /* 0x000ea20000300800 */
[----:B------:R-:W-:Y:S02]  /*1a380*/  IMAD.MOV.U32 R14, RZ, RZ, R17 ;  /* 0x000000ffff0e7224 */ /* 0x000fe400078e0011 */
[----:B------:R-:W-:Y:S01]  /*1a390*/  IMAD.MOV.U32 R15, RZ, RZ, R19 ;  /* 0x000000ffff0f7224 */ /* 0x000fe200078e0013 */
[----:B------:R-:W2:Y:S01]  /*1a3a0*/  LDL.LU R158, [R1+0x540] ;  /* 0x00054000019e7983 */ /* 0x000ea20000300800 */
[----:B-1----:R-:W-:-:S03]  /*1a3b0*/  IMAD.MOV.U32 R132, RZ, RZ, R20 ;  /* 0x000000ffff847224 */ /* 0x002fc600078e0014 */
[----:B------:R-:W1:Y:S04]  /*1a3c0*/  LDS.128 R16, [R3+UR33] ;  /* 0x0000002103107984 */ /* 0x000e680008000c00 */
[----:B------:R-:W-:Y:S01]  /*1a3d0*/  LDS.128 R4, [R3+UR33+0x800] ;  /* 0x0008002103047984 */ /* 0x000fe20008000c00 */
[----:B------:R-:W-:Y:S01]  /*1a3e0*/  BAR.SYNC.DEFER_BLOCKING 0x0 ;  /* 0x0000000000007b1d */ /* 0x000fe20000010000 */
[----:B------:R-:W-:Y:S02]  /*1a3f0*/  IMAD.MOV.U32 R133, RZ, RZ, R22 ;  /* 0x000000ffff857224 */ /* 0x000fe400078e0016 */
[----:B------:R-:W-:Y:S02]  /*1a400*/  IMAD.MOV.U32 R134, RZ, RZ, R24 ;  /* 0x000000ffff867224 */ /* 0x000fe400078e0018 */
[----:B------:R-:W-:-:S02]  /*1a410*/  IMAD.MOV.U32 R135, RZ, RZ, R26 ;  /* 0x000000ffff877224 */ /* 0x000fc400078e001a */
[----:B------:R-:W-:Y:S01]  /*1a420*/  IMAD R139, R0, R136, RZ ;  /* 0x00000088008b7224 */ /* 0x000fe200078e02ff */
[----:B------:R-:W2:Y:S04]  /*1a430*/  LDL.LU R150, [R1+0x52c] ;  /* 0x00052c0001967983 */ /* 0x000ea80000300800 */
[----:B------:R-:W-:Y:S04]  /*1a440*/  STS.128 [R2], R8 ;  /* 0x0000000802007388 */ /* 0x000fe80000000c00 */
[----:B------:R-:W-:Y:S01]  /*1a450*/  STS.128 [R2+0x400], R12 ;  /* 0x0004000c02007388 */ /* 0x000fe20000000c00 */
[----:B------:R-:W-:Y:S01]  /*1a460*/  BAR.SYNC.DEFER_BLOCKING 0x0 ;  /* 0x0000000000007b1d */ /* 0x000fe20000010000 */
[----:B------:R-:W-:-:S02]  /*1a470*/  IMAD.MOV.U32 R20, RZ, RZ, R21 ;  /* 0x000000ffff147224 */ /* 0x000fc400078e0015 */
[----:B------:R-:W-:Y:S02]  /*1a480*/  IMAD.MOV.U32 R21, RZ, RZ, R23 ;  /* 0x000000ffff157224 */ /* 0x000fe400078e0017 */
[----:B------:R-:W-:Y:S02]  /*1a490*/  IMAD.MOV.U32 R22, RZ, RZ, R25 ;  /* 0x000000ffff167224 */ /* 0x000fe400078e0019 */
[----:B------:R-:W-:Y:S01]  /*1a4a0*/  IMAD.MOV.U32 R24, RZ, RZ, R28 ;  /* 0x000000ffff187224 */ /* 0x000fe200078e001c */
[----:B------:R-:W2:Y:S04]  /*1a4b0*/  LDL.LU R149, [R1+0x528] ;  /* 0x0005280001957983 */ /* 0x000ea80000300800 */
[----:B------:R-:W1:Y:S04]  /*1a4c0*/  LDS.128 R12, [R3+UR33] ;  /* 0x00000021030c7984 */ /* 0x000e680008000c00 */
[----:B------:R-:W-:Y:S01]  /*1a4d0*/  LDS.128 R8, [R3+UR33+0x800] ;  /* 0x0008002103087984 */ /* 0x000fe20008000c00 */
[----:B------:R-:W-:Y:S01]  /*1a4e0*/  BAR.SYNC.DEFER_BLOCKING 0x0 ;  /* 0x0000000000007b1d */ /* 0x000fe20000010000 */
[----:B------:R-:W-:-:S02]  /*1a4f0*/  IMAD.MOV.U32 R23, RZ, RZ, R27 ;  /* 0x000000ffff177224 */ /* 0x000fc400078e001b */
[----:B------:R-:W-:Y:S02]  /*1a500*/  IMAD.MOV.U32 R28, RZ, RZ, R29 ;  /* 0x000000ffff1c7224 */ /* 0x000fe400078e001d */
[----:B------:R-:W-:Y:S02]  /*1a510*/  IMAD.MOV.U32 R25, RZ, RZ, R30 ;  /* 0x000000ffff197224 */ /* 0x000fe400078e001e */
[----:B------:R-:W-:Y:S01]  /*1a520*/  IMAD.MOV.U32 R26, RZ, RZ, R32 ;  /* 0x000000ffff1a7224 */ /* 0x000fe200078e0020 */
[----:B------:R-:W2:Y:S04]  /*1a530*/  LDL.LU R148, [R1+0x520] ;  /* 0x0005200001947983 */ /* 0x000ea80000300800 */
[----:B------:R1:W-:Y:S04]  /*1a540*/  STS.128 [R2], R132 ;  /* 0x0000008402007388 */ /* 0x0003e80000000c00 */
[----:B------:R-:W-:Y:S01]  /*1a550*/  STS.128 [R2+0x400], R20 ;  /* 0x0004001402007388 */ /* 0x000fe20000000c00 */
[----:B------:R-:W-:Y:S01]  /*1a560*/  BAR.SYNC.DEFER_BLOCKING 0x0 ;  /* 0x0000000000007b1d */ /* 0x000fe20000010000 */
[----:B------:R-:W-:-:S02]  /*1a570*/  IMAD.MOV.U32 R29, RZ, RZ, R31 ;  /* 0x000000ffff1d7224 */ /* 0x000fc400078e001f */
[----:B------:R-:W-:Y:S02]  /*1a580*/  IMAD.MOV.U32 R27, RZ, RZ, R34 ;  /* 0x000000ffff1b7224 */ /* 0x000fe400078e0022 */
[----:B------:R-:W-:Y:S02]  /*1a590*/  IMAD.MOV.U32 R30, RZ, RZ, R33 ;  /* 0x000000ffff1e7224 */ /* 0x000fe400078e0021 */
[----:B------:R-:W-:Y:S02]  /*1a5a0*/  IMAD.MOV.U32 R31, RZ, RZ, R35 ;  /* 0x000000ffff1f7224 */ /* 0x000fe400078e0023 */
[----:B------:R-:W2:Y:S04]  /*1a5b0*/  LDS.128 R32, [R3+UR33] ;  /* 0x0000002103207984 */ /* 0x000ea80008000c00 */
[----:B------:R-:W-:Y:S01]  /*1a5c0*/  LDS.128 R20, [R3+UR33+0x800] ;  /* 0x0008002103147984 */ /* 0x000fe20008000c00 */
[----:B------:R-:W-:Y:S06]  /*1a5d0*/  BAR.SYNC.DEFER_BLOCKING 0x0 ;  /* 0x0000000000007b1d */ /* 0x000fec0000010000 */
[----:B------:R-:W-:Y:S04]  /*1a5e0*/  STS.128 [R2], R24 ;  /* 0x0000001802007388 */ /* 0x000fe80000000c00 */
[----:B------:R-:W-:Y:S01]  /*1a5f0*/  STS.128 [R2+0x400], R28 ;  /* 0x0004001c02007388 */ /* 0x000fe20000000c00 */
[----:B------:R-:W-:Y:S01]  /*1a600*/  BAR.SYNC.DEFER_BLOCKING 0x0 ;  /* 0x0000000000007b1d */ /* 0x000fe20000010000 */
[----:B-1----:R-:W-:-:S02]  /*1a610*/  IMAD.MOV.U32 R132, RZ, RZ, R36 ;  /* 0x000000ffff847224 */ /* 0x002fc400078e0024 */
[----:B------:R-:W-:Y:S02]  /*1a620*/  IMAD.MOV.U32 R36, RZ, RZ, R37 ;  /* 0x000000ffff247224 */ /* 0x000fe400078e0025 */
[----:B------:R-:W-:Y:S01]  /*1a630*/  IMAD.MOV.U32 R133, RZ, RZ, R38 ;  /* 0x000000ffff857224 */ /* 0x000fe200078e0026 */
[----:B------:R-:W1:Y:S04]  /*1a640*/  LDS.128 R28, [R3+UR33] ;  /* 0x00000021031c7984 */ /* 0x000e680008000c00 */
[----:B------:R-:W-:Y:S01]  /*1a650*/  LDS.128 R24, [R3+UR33+0x800] ;  /* 0x0008002103187984 */ /* 0x000fe20008000c00 */
[----:B------:R-:W-:Y:S02]  /*1a660*/  IMAD.MOV.U32 R37, RZ, RZ, R39 ;  /* 0x000000ffff257224 */ /* 0x000fe400078e0027 */
[----:B------:R-:W-:-:S02]  /*1a670*/  IMAD.MOV.U32 R134, RZ, RZ, R40 ;  /* 0x000000ffff867224 */ /* 0x000fc400078e0028 */
[----:B------:R-:W-:Y:S01]  /*1a680*/  IMAD.MOV.U32 R135, RZ, RZ, R42 ;  /* 0x000000ffff877224 */ /* 0x000fe200078e002a */
[----:B------:R-:W-:Y:S01]  /*1a690*/  BAR.SYNC.DEFER_BLOCKING 0x0 ;  /* 0x0000000000007b1d */ /* 0x000fe20000010000 */
[----:B------:R-:W-:Y:S02]  /*1a6a0*/  IMAD.MOV.U32 R38, RZ, RZ, R41 ;  /* 0x000000ffff267224 */ /* 0x000fe400078e0029 */
[----:B------:R-:W-:-:S03]  /*1a6b0*/  IMAD.MOV.U32 R39, RZ, RZ, R43 ;  /* 0x000000ffff277224 */ /* 0x000fc600078e002b */
[----:B------:R1:W-:Y:S04]  /*1a6c0*/  STS.128 [R2], R132 ;  /* 0x0000008402007388 */ /* 0x0003e80000000c00 */
[----:B------:R-:W-:Y:S01]  /*1a6d0*/  STS.128 [R2+0x400], R36 ;  /* 0x0004002402007388 */ /* 0x000fe20000000c00 */
[----:B------:R-:W-:Y:S01]  /*1a6e0*/  BAR.SYNC.DEFER_BLOCKING 0x0 ;  /* 0x0000000000007b1d */ /* 0x000fe20000010000 */
[----:B------:R-:W-:Y:S02]  /*1a6f0*/  IMAD.MOV.U32 R40, RZ, RZ, R44 ;  /* 0x000000ffff287224 */ /* 0x000fe400078e002c */
[----:B------:R-:W-:Y:S02]  /*1a700*/  IMAD.MOV.U32 R44, RZ, RZ, R45 ;  /* 0x000000ffff2c7224 */ /* 0x000fe400078e002d */
[----:B------:R-:W-:-:S02]  /*1a710*/  IMAD.MOV.U32 R41, RZ, RZ, R46 ;  /* 0x000000ffff297224 */ /* 0x000fc400078e002e */
[----:B------:R-:W-:Y:S02]  /*1a720*/  IMAD.MOV.U32 R45, RZ, RZ, R47 ;  /* 0x000000ffff2d7224 */ /* 0x000fe400078e002f */
[----:B------:R-:W-:Y:S02]  /*1a730*/  IMAD.MOV.U32 R42, RZ, RZ, R48 ;  /* 0x000000ffff2a7224 */ /* 0x000fe400078e0030 */
        /* <DEDUP_REMOVED lines=86> */
[----:B------:R-:W-:Y:S01]  /*1aca0*/  IMAD.MOV.U32 R95, RZ, RZ, R99 ;  /* 0x000000ffff5f7224 */ /* 0x000fe200078e0063 */
        /* <DEDUP_REMOVED lines=17> */
[----:B------:R-:W-:Y:S04]  /*1adc0*/  STS.128 [R2], R132 ;  /* 0x0000008402007388 */ /* 0x000fe80000000c00 */
[----:B------:R2:W-:Y:S01]  /*1add0*/  STS.128 [R2+0x400], R100 ;  /* 0x0004006402007388 */ /* 0x0005e20000000c00 */
[----:B------:R-:W-:Y:S02]  /*1ade0*/  IMAD.MOV.U32 R104, RZ, RZ, R108 ;  /* 0x000000ffff687224 */ /* 0x000fe400078e006c */
[----:B------:R-:W-:Y:S02]  /*1adf0*/  IMAD.MOV.U32 R105, RZ, RZ, R110 ;  /* 0x000000ffff697224 */ /* 0x000fe400078e006e */
[----:B------:R-:W-:Y:S02]  /*1ae00*/  IMAD.MOV.U32 R106, RZ, RZ, R112 ;  /* 0x000000ffff6a7224 */ /* 0x000fe400078e0070 */
[----:B------:R-:W-:Y:S01]  /*1ae10*/  IMAD.MOV.U32 R107, RZ, RZ, R114 ;  /* 0x000000ffff6b7224 */ /* 0x000fe200078e0072 */
[----:B------:R-:W-:Y:S01]  /*1ae20*/  BAR.SYNC.DEFER_BLOCKING 0x0 ;  /* 0x0000000000007b1d */ /* 0x000fe20000010000 */
[----:B--2---:R-:W-:-:S02]  /*1ae30*/  IMAD.MOV.U32 R100, RZ, RZ, R109 ;  /* 0x000000ffff647224 */ /* 0x004fc400078e006d */
        /* <DEDUP_REMOVED lines=9> */
[----:B------:R-:W-:-:S02]  /*1aed0*/  IMAD.MOV.U32 R132, RZ, RZ, R116 ;  /* 0x000000ffff847224 */ /* 0x000fc400078e0074 */
        /* <DEDUP_REMOVED lines=21> */
[----:B------:R-:W1:Y:S04]  /*1b030*/  LDS.128 R116, [R3+UR33] ;  /* 0x0000002103747984 */ /* 0x000e680008000c00 */
[----:B------:R-:W-:Y:S01]  /*1b040*/  LDS.128 R128, [R3+UR33+0x800] ;  /* 0x0008002103807984 */ /* 0x000fe20008000c00 */
[----:B------:R-:W-:Y:S01]  /*1b050*/  BAR.SYNC.DEFER_BLOCKING 0x0 ;  /* 0x0000000000007b1d */ /* 0x000fe20000010000 */
[C---:B------:R-:W-:Y:S01]  /*1b060*/  ISETP.GE.AND P0, PT, R137.reuse, UR10, PT ;  /* 0x0000000a89007c0c */ /* 0x040fe2000bf06270 */
[----:B----4-:R-:W-:-:S03]  /*1b070*/  IMAD R137, R137, UR4, RZ ;  /* 0x0000000489897c24 */ /* 0x010fc6000f8e02ff */
[----:B------:R-:W-:Y:S01]  /*1b080*/  ISETP.LT.AND P1, PT, R0, UR11, !P0 ;  /* 0x0000000b00007c0c */ /* 0x000fe2000c721270 */
[----:B------:R-:W4:Y:S01]  /*1b090*/  LDCU UR4, c[0x0][0x39c] ;  /* 0x00007380ff0477ac */ /* 0x000f220008000800 */
[C---:B------:R-:W-:Y:S01]  /*1b0a0*/  LEA R0, P2, R137.reuse, UR8, 0x2 ;  /* 0x0000000889007c11 */ /* 0x040fe2000f8410ff */
[----:B------:R-:W-:Y:S04]  /*1b0b0*/  STS.128 [R2], R120 ;  /* 0x0000007802007388 */ /* 0x000fe80000000c00 */
[----:B------:R2:W-:Y:S01]  /*1b0c0*/  STS.128 [R2+0x400], R124 ;  /* 0x0004007c02007388 */ /* 0x0005e20000000c00 */
[----:B------:R-:W-:Y:S02]  /*1b0d0*/  LEA.HI.X.SX32 R137, R137, UR9, 0x2, P2 ;  /* 0x0000000989897c11 */ /* 0x000fe400090f16ff */
[----:B------:R-:W-:-:S04]  /*1b0e0*/  LEA R138, P2, R139, R0, 0x2 ;  /* 0x000000008b8a7211 */ /* 0x000fc800078410ff */
[----:B------:R-:W-:Y:S01]  /*1b0f0*/  LEA.HI.X.SX32 R139, R139, R137, 0x2, P2 ;  /* 0x000000898b8b7211 */ /* 0x000fe200010f16ff */
[----:B------:R-:W-:Y:S01]  /*1b100*/  BAR.SYNC.DEFER_BLOCKING 0x0 ;  /* 0x0000000000007b1d */ /* 0x000fe20000010000 */
[C---:B------:R-:W-:Y:S01]  /*1b110*/  ISETP.LT.AND P3, PT, R142.reuse, UR11, !P0 ;  /* 0x0000000b8e007c0c */ /* 0x040fe2000c761270 */
[-C--:B--2---:R-:W-:Y:S02]  /*1b120*/  IMAD R125, R142, R136.reuse, RZ ;  /* 0x000000888e7d7224 */ /* 0x084fe400078e02ff */
[-C--:B------:R-:W-:Y:S02]  /*1b130*/  IMAD R124, R140, R136.reuse, RZ ;  /* 0x000000888c7c7224 */ /* 0x080fe400078e02ff */
[----:B------:R-:W-:Y:S01]  /*1b140*/  IMAD R123, R146, R136, RZ ;  /* 0x00000088927b7224 */ /* 0x000fe200078e02ff */
[----:B------:R-:W-:Y:S01]  /*1b150*/  ISETP.LT.AND P5, PT, R140, UR11, !P0 ;  /* 0x0000000b8c007c0c */ /* 0x000fe2000c7a1270 */
[----:B------:R2:W-:Y:S01]  /*1b160*/  @P1 STG.E desc[UR42][R138.64], R16 ;  /* 0x000000108a001986 */ /* 0x0005e2000c10192a */
[----:B------:R-:W-:Y:S01]  /*1b170*/  LEA R144, P1, R125, R0, 0x2 ;  /* 0x000000007d907211 */ /* 0x000fe200078210ff */
[----:B------:R-:W-:-:S02]  /*1b180*/  IMAD R122, R157, R136, RZ ;  /* 0x000000889d7a7224 */ /* 0x000fc400078e02ff */
[----:B--2---:R-:W-:Y:S01]  /*1b190*/  IMAD R16, R141, R136, RZ ;  /* 0x000000888d107224 */ /* 0x004fe200078e02ff */
[----:B------:R-:W-:-:S04]  /*1b1a0*/  LEA.HI.X.SX32 R145, R125, R137, 0x2, P1 ;  /* 0x000000897d917211 */ /* 0x000fc800008f16ff */
[----:B------:R-:W-:Y:S01]  /*1b1b0*/  LEA R142, P4, R16, R0, 0x2 ;  /* 0x00000000108e7211 */ /* 0x000fe200078810ff */
[----:B------:R-:W-:Y:S01]  /*1b1c0*/  IMAD R2, R156, R136, RZ ;  /* 0x000000889c027224 */ /* 0x000fe200078e02ff */
[-C--:B------:R-:W-:Y:S02]  /*1b1d0*/  LEA R140, P1, R124, R0.reuse, 0x2 ;  /* 0x000000007c8c7211 */ /* 0x080fe400078210ff */
[-C--:B------:R-:W-:Y:S02]  /*1b1e0*/  LEA.HI.X.SX32 R143, R16, R137.reuse, 0x2, P4 ;  /* 0x00000089108f7211 */ /* 0x080fe400020f16ff */
[----:B------:R-:W-:Y:S02]  /*1b1f0*/  LEA R138, P4, R123, R0, 0x2 ;  /* 0x000000007b8a7211 */ /* 0x000fe400078810ff */
[----:B------:R-:W-:Y:S01]  /*1b200*/  ISETP.LT.AND P2, PT, R141, UR11, !P0 ;  /* 0x0000000b8d007c0c */ /* 0x000fe2000c741270 */
[----:B------:R-:W-:Y:S01]  /*1b210*/  IMAD R121, R154, R136, RZ ;  /* 0x000000889a797224 */ /* 0x000fe200078e02ff */
[----:B------:R-:W-:-:S02]  /*1b220*/  LEA.HI.X.SX32 R141, R124, R137, 0x2, P1 ;  /* 0x000000897c8d7211 */ /* 0x000fc400008f16ff */
[-C--:B------:R-:W-:Y:S02]  /*1b230*/  LEA.HI.X.SX32 R139, R123, R137.reuse, 0x2, P4 ;  /* 0x000000897b8b7211 */ /* 0x080fe400020f16ff */
[-C--:B------:R-:W-:Y:S02]  /*1b240*/  LEA R134, P1, R122, R0.reuse, 0x2 ;  /* 0x000000007a867211 */ /* 0x080fe400078210ff */
[----:B------:R-:W-:Y:S01]  /*1b250*/  LEA R132, P4, R2, R0, 0x2 ;  /* 0x0000000002847211 */ /* 0x000fe200078810ff */
[----:B------:R-:W-:Y:S01]  /*1b260*/  IMAD R125, R152, R136, RZ ;  /* 0x00000088987d7224 */ /* 0x000fe200078e02ff */
[-C--:B------:R-:W-:Y:S02]  /*1b270*/  LEA.HI.X.SX32 R135, R122, R137.reuse, 0x2, P1 ;  /* 0x000000897a877211 */ /* 0x080fe400008f16ff */
[----:B------:R-:W-:Y:S02]  /*1b280*/  LEA.HI.X.SX32 R133, R2, R137, 0x2, P4 ;  /* 0x0000008902857211 */ /* 0x000fe400020f16ff */
[----:B------:R-:W-:-:S04]  /*1b290*/  LEA R122, P4, R121, R0, 0x2 ;  /* 0x00000000797a7211 */ /* 0x000fc800078810ff */
[-C--:B------:R-:W-:Y:S02]  /*1b2a0*/  LEA.HI.X.SX32 R123, R121, R137.reuse, 0x2, P4 ;  /* 0x00000089797b7211 */ /* 0x080fe400020f16ff */
[C---:B------:R-:W-:Y:S01]  /*1b2b0*/  LEA R124, P4, R125.reuse, R0, 0x2 ;  /* 0x000000007d7c7211 */ /* 0x040fe200078810ff */
[----:B------:R-:W-:Y:S01]  /*1b2c0*/  @P3 STG.E desc[UR42][R144.64], R17 ;  /* 0x0000001190003986 */ /* 0x000fe2000c10192a */
[----:B------:R-:W-:Y:S02]  /*1b2d0*/  ISETP.LT.AND P6, PT, R146, UR11, !P0 ;  /* 0x0000000b92007c0c */ /* 0x000fe4000c7c1270 */
[----:B------:R-:W-:Y:S02]  /*1b2e0*/  LEA.HI.X.SX32 R125, R125, R137, 0x2, P4 ;  /* 0x000000897d7d7211 */ /* 0x000fe400020f16ff */
[----:B------:R-:W-:Y:S02]  /*1b2f0*/  ISETP.LT.AND P4, PT, R157, UR11, !P0 ;  /* 0x0000000b9d007c0c */ /* 0x000fe4000c781270 */
[----:B------:R-:W-:Y:S01]  /*1b300*/  ISETP.LT.AND P3, PT, R156, UR11, !P0 ;  /* 0x0000000b9c007c0c */ /* 0x000fe2000c761270 */
[----:B------:R-:W-:Y:S04]  /*1b310*/  @P2 STG.E desc[UR42][R142.64], R18 ;  /* 0x000000128e002986 */ /* 0x000fe8000c10192a */
[----:B------:R2:W-:Y:S04]  /*1b320*/  @P5 STG.E desc[UR42][R140.64], R19 ;  /* 0x000000138c005986 */ /* 0x0005e8000c10192a */
[----:B------:R-:W-:Y:S04]  /*1b330*/  @P6 STG.E desc[UR42][R138.64], R12 ;  /* 0x0000000c8a006986 */ /* 0x000fe8000c10192a */
[----:B--2---:R-:W2:Y:S04]  /*1b340*/  LDL.LU R141, [R1+0x51c] ;  /* 0x00051c00018d7983 */ /* 0x004ea80000300800 */
[----:B------:R-:W2:Y:S04]  /*1b350*/  LDL.LU R140, [R1+0x600] ;  /* 0x00060000018c7983 */ /* 0x000ea80000300800 */
[----:B------:R-:W-:Y:S04]  /*1b360*/  @P4 STG.E desc[UR42][R134.64], R13 ;  /* 0x0000000d86004986 */ /* 0x000fe8000c10192a */
[----:B------:R1:W-:Y:S04]  /*1b370*/  @P3 STG.E desc[UR42][R132.64], R14 ;  /* 0x0000000e84003986 */ /* 0x0003e8000c10192a */
[----:B-1----:R-:W2:Y:S04]  /*1b380*/  LDL.LU R132, [R1+0x518] ;  /* 0x0005180001847983 */ /* 0x002ea80000300800 */
[----:B------:R-:W2:Y:S04]  /*1b390*/  LDL.LU R18, [R1+0x514] ;  /* 0x0005140001127983 */ /* 0x000ea80000300800 */
[----:B------:R-:W2:Y:S01]  /*1b3a0*/  LDL.LU R19, [R1+0x510] ;  /* 0x0005100001137983 */ /* 0x000ea20000300800 */
[----:B---3--:R-:W-:-:S02]  /*1b3b0*/  IMAD R120, R155, R136, RZ ;  /* 0x000000889b787224 */ /* 0x008fc400078e02ff */
[----:B------:R-:W-:-:S03]  /*1b3c0*/  IMAD R16, R153, R136, RZ ;  /* 0x0000008899107224 */ /* 0x000fc600078e02ff */
[----:B------:R-:W-:Y:S01]  /*1b3d0*/  LEA R126, P1, R120, R0, 0x2 ;  /* 0x00000000787e7211 */ /* 0x000fe200078210ff */
[----:B------:R-:W-:-:S03]  /*1b3e0*/  IMAD R2, R151, R136, RZ ;  /* 0x0000008897027224 */ /* 0x000fc600078e02ff */
[-C--:B------:R-:W-:Y:S02]  /*1b3f0*/  LEA.HI.X.SX32 R127, R120, R137.reuse, 0x2, P1 ;  /* 0x00000089787f7211 */ /* 0x080fe400008f16ff */
[CC--:B------:R-:W-:Y:S02]  /*1b400*/  LEA R120, P1, R16.reuse, R0.reuse, 0x2 ;  /* 0x0000000010787211 */ /* 0x0c0fe400078210ff */
[----:B------:R-:W-:Y:S02]  /*1b410*/  ISETP.LT.AND P2, PT, R155, UR11, !P0 ;  /* 0x0000000b9b007c0c */ /* 0x000fe4000c741270 */
[----:B------:R-:W-:Y:S02]  /*1b420*/  LEA.HI.X.SX32 R121, R16, R137, 0x2, P1 ;  /* 0x0000008910797211 */ /* 0x000fe400008f16ff */
[----:B------:R-:W-:Y:S02]  /*1b430*/  LEA R146, P1, R2, R0, 0x2 ;  /* 0x0000000002927211 */ /* 0x000fe400078210ff */
[----:B------:R-:W-:-:S02]  /*1b440*/  ISETP.LT.AND P5, PT, R154, UR11, !P0 ;  /* 0x0000000b9a007c0c */ /* 0x000fc4000c7a1270 */
[----:B------:R-:W-:Y:S02]  /*1b450*/  LEA.HI.X.SX32 R147, R2, R137, 0x2, P1 ;  /* 0x0000008902937211 */ /* 0x000fe400008f16ff */
[----:B----4-:R-:W-:Y:S01]  /*1b460*/  ISETP.LT.AND P1, PT, R158, UR4, !P0 ;  /* 0x000000049e007c0c */ /* 0x010fe2000c721270 */
[----:B------:R-:W1:Y:S01]  /*1b470*/  LDCU UR4, c[0x0][0x39c] ;  /* 0x00007380ff0477ac */ /* 0x000e620008000800 */
[----:B------:R-:W-:Y:S02]  /*1b480*/  ISETP.LT.AND P6, PT, R153, UR11, !P0 ;  /* 0x0000000b99007c0c */ /* 0x000fe4000c7c1270 */
[----:B------:R-:W-:Y:S01]  /*1b490*/  ISETP.LT.AND P4, PT, R152, UR11, !P0 ;  /* 0x0000000b98007c0c */ /* 0x000fe2000c781270 */
[CC--:B------:R-:W-:Y:S01]  /*1b4a0*/  IMAD R2, R150.reuse, R136.reuse, RZ ;  /* 0x0000008896027224 */ /* 0x0c0fe200078e02ff */
[----:B------:R-:W-:Y:S01]  /*1b4b0*/  ISETP.LT.AND P3, PT, R151, UR11, !P0 ;  /* 0x0000000b97007c0c */ /* 0x000fe2000c761270 */
[----:B------:R3:W-:Y:S01]  /*1b4c0*/  @P2 STG.E desc[UR42][R126.64], R15 ;  /* 0x0000000f7e002986 */ /* 0x0007e2000c10192a */
[----:B------:R-:W-:Y:S01]  /*1b4d0*/  ISETP.LT.AND P2, PT, R150, UR11, !P0 ;  /* 0x0000000b96007c0c */ /* 0x000fe2000c741270 */
[----:B------:R-:W-:-:S02]  /*1b4e0*/  IMAD R16, R149, R136, RZ ;  /* 0x0000008895107224 */ /* 0x000fc400078e02ff */
[----:B------:R-:W-:Y:S01]  /*1b4f0*/  @P5 STG.E desc[UR42][R122.64], R32 ;  /* 0x000000207a005986 */ /* 0x000fe2000c10192a */
[----:B------:R-:W-:Y:S01]  /*1b500*/  LEA R12, P5, R2, R0, 0x2 ;  /* 0x00000000020c7211 */ /* 0x000fe200078a10ff */
[----:B------:R-:W-:Y:S02]  /*1b510*/  IMAD R17, R148, R136, RZ ;  /* 0x0000008894117224 */ /* 0x000fe400078e02ff */
[----:B------:R-:W-:Y:S01]  /*1b520*/  @P6 STG.E desc[UR42][R120.64], R33 ;  /* 0x0000002178006986 */ /* 0x000fe2000c10192a */
[-C--:B------:R-:W-:Y:S02]  /*1b530*/  LEA.HI.X.SX32 R13, R2, R137.reuse, 0x2, P5 ;  /* 0x00000089020d7211 */ /* 0x080fe400028f16ff */
[----:B------:R-:W-:Y:S01]  /*1b540*/  LEA R14, P6, R16, R0, 0x2 ;  /* 0x00000000100e7211 */ /* 0x000fe200078c10ff */
[----:B------:R4:W-:Y:S01]  /*1b550*/  @P4 STG.E desc[UR42][R124.64], R34 ;  /* 0x000000227c004986 */ /* 0x0009e2000c10192a */
[----:B------:R-:W-:Y:S02]  /*1b560*/  ISETP.LT.AND P5, PT, R149, UR11, !P0 ;  /* 0x0000000b95007c0c */ /* 0x000fe4000c7a1270 */
[----:B------:R-:W-:Y:S01]  /*1b570*/  ISETP.LT.AND P4, PT, R148, UR11, !P0 ;  /* 0x0000000b94007c0c */ /* 0x000fe2000c781270 */
[----:B------:R-:W-:Y:S01]  /*1b580*/  @P3 STG.E desc[UR42][R146.64], R35 ;  /* 0x0000002392003986 */ /* 0x000fe2000c10192a */
[----:B---3--:R-:W-:-:S02]  /*1b590*/  LEA.HI.X.SX32 R15, R16, R137, 0x2, P6 ;  /* 0x00000089100f7211 */ /* 0x008fc400030f16ff */
[C---:B------:R-:W-:Y:S01]  /*1b5a0*/  LEA R16, P6, R17.reuse, R0, 0x2 ;  /* 0x0000000011107211 */ /* 0x040fe200078c10ff */
[----:B----4-:R-:W3:Y:S04]  /*1b5b0*/  LDL.LU R34, [R1+0x50c] ;  /* 0x00050c0001227983 */ /* 0x010ee80000300800 */
[----:B------:R-:W4:Y:S01]  /*1b5c0*/  LDL.LU R33, [R1+0x508] ;  /* 0x0005080001217983 */ /* 0x000f220000300800 */
[----:B------:R-:W-:-:S03]  /*1b5d0*/  LEA.HI.X.SX32 R17, R17, R137, 0x2, P6 ;  /* 0x0000008911117211 */ /* 0x000fc600030f16ff */
[----:B------:R-:W-:Y:S04]  /*1b5e0*/  @P2 STG.E desc[UR42][R12.64], R28 ;  /* 0x0000001c0c002986 */ /* 0x000fe8000c10192a */
[----:B------:R-:W4:Y:S04]  /*1b5f0*/  LDL.LU R32, [R1+0x504] ;  /* 0x0005040001207983 */ /* 0x000f280000300800 */
[----:B------:R-:W-:Y:S04]  /*1b600*/  @P5 STG.E desc[UR42][R14.64], R29 ;  /* 0x0000001d0e005986 */ /* 0x000fe8000c10192a */
[----:B------:R1:W-:Y:S04]  /*1b610*/  @P4 STG.E desc[UR42][R16.64], R30 ;  /* 0x0000001e10004986 */ /* 0x0003e8000c10192a */
[----:B-1----:R-:W4:Y:S01]  /*1b620*/  LDL.LU R17, [R1+0x500] ;  /* 0x0005000001117983 */ /* 0x002f220000300800 */
[----:B--2---:R-:W-:Y:S01]  /*1b630*/  IMAD R2, R141, R136, RZ ;  /* 0x000000888d027224 */ /* 0x004fe200078e02ff */
[----:B------:R-:W-:Y:S01]  /*1b640*/  ISETP.LT.AND P3, PT, R140, UR4, !P0 ;  /* 0x000000048c007c0c */ /* 0x000fe2000c761270 */
[----:B------:R-:W1:Y:S03]  /*1b650*/  LDCU UR4, c[0x0][0x39c] ;  /* 0x00007380ff0477ac */ /* 0x000e660008000800 */
[----:B------:R-:W-:-:S04]  /*1b660*/  LEA R12, P2, R2, R0, 0x2 ;  /* 0x00000000020c7211 */ /* 0x000fc800078410ff */
[----:B------:R-:W-:Y:S02]  /*1b670*/  LEA.HI.X.SX32 R13, R2, R137, 0x2, P2 ;  /* 0x00000089020d7211 */ /* 0x000fe400010f16ff */
[----:B------:R-:W-:Y:S01]  /*1b680*/  ISETP.LT.AND P6, PT, R141, UR11, !P0 ;  /* 0x0000000b8d007c0c */ /* 0x000fe2000c7c1270 */
[----:B------:R-:W-:-:S05]  /*1b690*/  IMAD R2, R132, R136, RZ ;  /* 0x0000008884027224 */ /* 0x000fca00078e02ff */
[----:B------:R-:W-:-:S04]  /*1b6a0*/  LEA R14, P4, R2, R0, 0x2 ;  /* 0x00000000020e7211 */ /* 0x000fc800078810ff */
[----:B------:R-:W-:Y:S01]  /*1b6b0*/  LEA.HI.X.SX32 R15, R2, R137, 0x2, P4 ;  /* 0x00000089020f7211 */ /* 0x000fe200020f16ff */
[CC--:B------:R-:W-:Y:S01]  /*1b6c0*/  IMAD R2, R19.reuse, R136.reuse, RZ ;  /* 0x0000008813027224 */ /* 0x0c0fe200078e02ff */
[----:B-1----:R-:W-:Y:S02]  /*1b6d0*/  ISETP.LT.AND P4, PT, R19, UR4, !P0 ;  /* 0x0000000413007c0c */ /* 0x002fe4000c781270 */
[----:B------:R-:W-:Y:S01]  /*1b6e0*/  ISETP.LT.AND P2, PT, R18, UR11, !P0 ;  /* 0x0000000b12007c0c */ /* 0x000fe2000c741270 */
[----:B------:R-:W2:Y:S01]  /*1b6f0*/  LDL.LU R19, [R1+0x4fc] ;  /* 0x0004fc0001137983 */ /* 0x000ea20000300800 */
[----:B------:R-:W-:Y:S01]  /*1b700*/  ISETP.LT.AND P5, PT, R132, UR11, !P0 ;  /* 0x0000000b84007c0c */ /* 0x000fe2000c7a1270 */
[----:B------:R-:W1:Y:S02]  /*1b710*/  LDCU UR4, c[0x0][0x39c] ;  /* 0x00007380ff0477ac */ /* 0x000e640008000800 */
[----:B------:R-:W2:Y:S01]  /*1b720*/  LDL.LU R28, [R1+0x4f8] ;  /* 0x0004f800011c7983 */ /* 0x000ea20000300800 */
[----:B------:R-:W-:-:S03]  /*1b730*/  IMAD R18, R18, R136, RZ ;  /* 0x0000008812127224 */ /* 0x000fc600078e02ff */
[----:B------:R-:W2:Y:S04]  /*1b740*/  LDL.LU R29, [R1+0x4f4] ;  /* 0x0004f400011d7983 */ /* 0x000ea80000300800 */
[----:B------:R1:W-:Y:S02]  /*1b750*/  @P6 STG.E desc[UR42][R12.64], R31 ;  /* 0x0000001f0c006986 */ /* 0x0003e4000c10192a */
[----:B-1----:R-:W-:-:S04]  /*1b760*/  LEA R12, P6, R18, R0, 0x2 ;  /* 0x00000000120c7211 */ /* 0x002fc800078c10ff */
[-C--:B------:R-:W-:Y:S02]  /*1b770*/  LEA.HI.X.SX32 R13, R18, R137.reuse, 0x2, P6 ;  /* 0x00000089120d7211 */ /* 0x080fe400030f16ff */
[----:B------:R-:W2:Y:S04]  /*1b780*/  LDL.LU R18, [R1+0x4f0] ;  /* 0x0004f00001127983 */ /* 0x000ea80000300800 */
[----:B------:R1:W-:Y:S04]  /*1b790*/  @P5 STG.E desc[UR42][R14.64], R48 ;  /* 0x000000300e005986 */ /* 0x0003e8000c10192a */
[----:B------:R4:W-:Y:S01]  /*1b7a0*/  @P2 STG.E desc[UR42][R12.64], R49 ;  /* 0x000000310c002986 */ /* 0x0009e2000c10192a */
[----:B-1----:R-:W-:Y:S01]  /*1b7b0*/  LEA R14, P6, R2, R0, 0x2 ;  /* 0x00000000020e7211 */ /* 0x002fe200078c10ff */
[CC--:B---3--:R-:W-:Y:S01]  /*1b7c0*/  IMAD R16, R34.reuse, R136.reuse, RZ ;  /* 0x0000008822107224 */ /* 0x0c8fe200078e02ff */
[----:B------:R-:W-:Y:S01]  /*1b7d0*/  ISETP.LT.AND P5, PT, R34, UR5, !P0 ;  /* 0x0000000522007c0c */ /* 0x000fe2000c7a1270 */
[----:B------:R-:W2:Y:S01]  /*1b7e0*/  LDCU UR5, c[0x0][0x39c] ;  /* 0x00007380ff0577ac */ /* 0x000ea20008000800 */
[----:B------:R-:W-:Y:S01]  /*1b7f0*/  LEA.HI.X.SX32 R15, R2, R137, 0x2, P6 ;  /* 0x00000089020f7211 */ /* 0x000fe200030f16ff */
[----:B----4-:R-:W-:Y:S01]  /*1b800*/  IMAD R2, R33, R136, RZ ;  /* 0x0000008821027224 */ /* 0x010fe200078e02ff */
[----:B------:R-:W-:-:S02]  /*1b810*/  LEA R12, P6, R16, R0, 0x2 ;  /* 0x00000000100c7211 */ /* 0x000fc400078c10ff */
[----:B------:R-:W-:Y:S01]  /*1b820*/  ISETP.LT.AND P2, PT, R33, UR6, !P0 ;  /* 0x0000000621007c0c */ /* 0x000fe2000c741270 */
[----:B------:R-:W1:Y:S01]  /*1b830*/  LDCU UR6, c[0x0][0x39c] ;  /* 0x00007380ff0677ac */ /* 0x000e620008000800 */
[----:B------:R3:W-:Y:S01]  /*1b840*/  @P4 STG.E desc[UR42][R14.64], R50 ;  /* 0x000000320e004986 */ /* 0x0007e2000c10192a */
[----:B------:R-:W-:Y:S01]  /*1b850*/  LEA.HI.X.SX32 R13, R16, R137, 0x2, P6 ;  /* 0x00000089100d7211 */ /* 0x000fe200030f16ff */
[C---:B------:R-:W-:Y:S01]  /*1b860*/  IMAD R16, R32.reuse, R136, RZ ;  /* 0x0000008820107224 */ /* 0x040fe200078e02ff */
[----:B------:R-:W-:Y:S01]  /*1b870*/  ISETP.LT.AND P4, PT, R32, UR7, !P0 ;  /* 0x0000000720007c0c */ /* 0x000fe2000c781270 */
[----:B------:R-:W4:Y:S02]  /*1b880*/  LDCU UR7, c[0x0][0x39c] ;  /* 0x00007380ff0777ac */ /* 0x000f240008000800 */
[----:B------:R1:W-:Y:S01]  /*1b890*/  @P5 STG.E desc[UR42][R12.64], R51 ;  /* 0x000000330c005986 */ /* 0x0003e2000c10192a */
[----:B---3--:R-:W-:-:S04]  /*1b8a0*/  LEA R14, P6, R2, R0, 0x2 ;  /* 0x00000000020e7211 */ /* 0x008fc800078c10ff */
[-C--:B------:R-:W-:Y:S02]  /*1b8b0*/  LEA.HI.X.SX32 R15, R2, R137.reuse, 0x2, P6 ;  /* 0x00000089020f7211 */ /* 0x080fe400030f16ff */
[C---:B-1----:R-:W-:Y:S02]  /*1b8c0*/  LEA R12, P6, R16.reuse, R0, 0x2 ;  /* 0x00000000100c7211 */ /* 0x042fe400078c10ff */
[C---:B------:R-:W-:Y:S01]  /*1b8d0*/  ISETP.LT.AND P5, PT, R17.reuse, UR4, !P0 ;  /* 0x0000000411007c0c */ /* 0x040fe2000c7a1270 */
[----:B------:R-:W-:Y:S01]  /*1b8e0*/  IMAD R2, R17, R136, RZ ;  /* 0x0000008811027224 */ /* 0x000fe200078e02ff */
[----:B------:R1:W-:Y:S01]  /*1b8f0*/  @P2 STG.E desc[UR42][R14.64], R44 ;  /* 0x0000002c0e002986 */ /* 0x0003e2000c10192a */
[----:B------:R-:W-:Y:S01]  /*1b900*/  LEA.HI.X.SX32 R13, R16, R137, 0x2, P6 ;  /* 0x00000089100d7211 */ /* 0x000fe200030f16ff */
[----:B------:R-:W3:Y:S02]  /*1b910*/  LDCU UR4, c[0x0][0x39c] ;  /* 0x00007380ff0477ac */ /* 0x000ee40008000800 */
[----:B------:R-:W2:Y:S04]  /*1b920*/  LDL.LU R17, [R1+0x4ec] ;  /* 0x0004ec0001117983 */ /* 0x000ea80000300800 */
[----:B------:R2:W-:Y:S01]  /*1b930*/  @P4 STG.E desc[UR42][R12.64], R45 ;  /* 0x0000002d0c004986 */ /* 0x0005e2000c10192a */
[----:B-1----:R-:W-:-:S04]  /*1b940*/  LEA R14, P6, R2, R0, 0x2 ;  /* 0x00000000020e7211 */ /* 0x002fc800078c10ff */
[----:B------:R-:W-:-:S05]  /*1b950*/  LEA.HI.X.SX32 R15, R2, R137, 0x2, P6 ;  /* 0x00000089020f7211 */ /* 0x000fca00030f16ff */
[----:B------:R1:W-:Y:S01]  /*1b960*/  @P5 STG.E desc[UR42][R14.64], R46 ;  /* 0x0000002e0e005986 */ /* 0x0003e2000c10192a */
[C---:B--2---:R-:W-:Y:S01]  /*1b970*/  ISETP.LT.AND P2, PT, R19.reuse, UR5, !P0 ;  /* 0x0000000513007c0c */ /* 0x044fe2000c741270 */
[-C--:B------:R-:W-:Y:S01]  /*1b980*/  IMAD R16, R19, R136.reuse, RZ ;  /* 0x0000008813107224 */ /* 0x080fe200078e02ff */
[----:B------:R-:W2:Y:S01]  /*1b990*/  LDCU UR5, c[0x0][0x39c] ;  /* 0x00007380ff0577ac */ /* 0x000ea20008000800 */
[----:B------:R-:W2:Y:S01]  /*1b9a0*/  LDL.LU R19, [R1+0x4e8] ;  /* 0x0004e80001137983 */ /* 0x000ea20000300800 */
[C---:B------:R-:W-:Y:S01]  /*1b9b0*/  ISETP.LT.AND P4, PT, R28.reuse, UR6, !P0 ;  /* 0x000000061c007c0c */ /* 0x040fe2000c781270 */
[----:B------:R-:W-:Y:S01]  /*1b9c0*/  IMAD R2, R28, R136, RZ ;  /* 0x000000881c027224 */ /* 0x000fe200078e02ff */
[C---:B------:R-:W-:Y:S01]  /*1b9d0*/  LEA R12, P6, R16.reuse, R0, 0x2 ;  /* 0x00000000100c7211 */ /* 0x040fe200078c10ff */
[----:B------:R-:W2:Y:S01]  /*1b9e0*/  LDL.LU R28, [R1+0x4e4] ;  /* 0x0004e400011c7983 */ /* 0x000ea20000300800 */
[C---:B----4-:R-:W-:Y:S01]  /*1b9f0*/  ISETP.LT.AND P5, PT, R29.reuse, UR7, !P0 ;  /* 0x000000071d007c0c */ /* 0x050fe2000c7a1270 */
[----:B------:R-:W4:Y:S01]  /*1ba00*/  LDCU UR6, c[0x0][0x39c] ;  /* 0x00007380ff0677ac */ /* 0x000f220008000800 */
[----:B------:R-:W-:Y:S01]  /*1ba10*/  LEA.HI.X.SX32 R13, R16, R137, 0x2, P6 ;  /* 0x00000089100d7211 */ /* 0x000fe200030f16ff */
[----:B------:R-:W-:-:S02]  /*1ba20*/  IMAD R16, R29, R136, RZ ;  /* 0x000000881d107224 */ /* 0x000fc400078e02ff */
[----:B------:R-:W2:Y:S01]  /*1ba30*/  LDL.LU R29, [R1+0x4e0] ;  /* 0x0004e000011d7983 */ /* 0x000ea20000300800 */
[C---:B-1----:R-:W-:Y:S01]  /*1ba40*/  LEA R14, P6, R2.reuse, R0, 0x2 ;  /* 0x00000000020e7211 */ /* 0x042fe200078c10ff */
[----:B------:R-:W1:Y:S02]  /*1ba50*/  LDCU UR7, c[0x0][0x39c] ;  /* 0x00007380ff0777ac */ /* 0x000e640008000800 */
[----:B------:R3:W-:Y:S01]  /*1ba60*/  @P2 STG.E desc[UR42][R12.64], R47 ;  /* 0x0000002f0c002986 */ /* 0x0007e2000c10192a */
[-C--:B------:R-:W-:Y:S02]  /*1ba70*/  LEA.HI.X.SX32 R15, R2, R137.reuse, 0x2, P6 ;  /* 0x00000089020f7211 */ /* 0x080fe400030f16ff */
[C---:B---3--:R-:W-:Y:S01]  /*1ba80*/  ISETP.LT.AND P2, PT, R18.reuse, UR4, !P0 ;  /* 0x0000000412007c0c */ /* 0x048fe2000c741270 */
[----:B------:R-:W-:Y:S01]  /*1ba90*/  IMAD R2, R18, R136, RZ ;  /* 0x0000008812027224 */ /* 0x000fe200078e02ff */
[CC--:B------:R-:W-:Y:S01]  /*1baa0*/  LEA R12, P6, R16.reuse, R0.reuse, 0x2 ;  /* 0x00000000100c7211 */ /* 0x0c0fe200078c10ff */
[----:B------:R-:W3:Y:S01]  /*1bab0*/  LDL.LU R18, [R1+0x4dc] ;  /* 0x0004dc0001127983 */ /* 0x000ee20000300800 */
[----:B------:R-:W1:Y:S02]  /*1bac0*/  LDCU UR4, c[0x0][0x39c] ;  /* 0x00007380ff0477ac */ /* 0x000e640008000800 */
[----:B------:R-:W-:Y:S01]  /*1bad0*/  LEA.HI.X.SX32 R13, R16, R137, 0x2, P6 ;  /* 0x00000089100d7211 */ /* 0x000fe200030f16ff */
[----:B------:R4:W-:Y:S04]  /*1bae0*/  @P4 STG.E desc[UR42][R14.64], R64 ;  /* 0x000000400e004986 */ /* 0x0009e8000c10192a */
[----:B------:R1:W-:Y:S01]  /*1baf0*/  @P5 STG.E desc[UR42][R12.64], R65 ;  /* 0x000000410c005986 */ /* 0x0003e2000c10192a */
[----:B----4-:R-:W-:-:S04]  /*1bb00*/  LEA R14, P6, R2, R0, 0x2 ;  /* 0x00000000020e7211 */ /* 0x010fc800078c10ff */
[----:B------:R-:W-:-:S05]  /*1bb10*/  LEA.HI.X.SX32 R15, R2, R137, 0x2, P6 ;  /* 0x00000089020f7211 */ /* 0x000fca00030f16ff */
[----:B------:R4:W-:Y:S01]  /*1bb20*/  @P2 STG.E desc[UR42][R14.64], R66 ;  /* 0x000000420e002986 */ /* 0x0009e2000c10192a */
[C---:B--2---:R-:W-:Y:S01]  /*1bb30*/  ISETP.LT.AND P4, PT, R17.reuse, UR5, !P0 ;  /* 0x0000000511007c0c */ /* 0x044fe2000c781270 */
[----:B------:R-:W-:Y:S01]  /*1bb40*/  IMAD R16, R17, R136, RZ ;  /* 0x0000008811107224 */ /* 0x000fe200078e02ff */
[----:B------:R-:W2:Y:S01]  /*1bb50*/  LDCU UR5, c[0x0][0x39c] ;  /* 0x00007380ff0577ac */ /* 0x000ea20008000800 */
[----:B------:R-:W2:Y:S03]  /*1bb60*/  LDL.LU R17, [R1+0x4d8] ;  /* 0x0004d80001117983 */ /* 0x000ea60000300800 */
[----:B-1----:R-:W-:-:S04]  /*1bb70*/  LEA R12, P6, R16, R0, 0x2 ;  /* 0x00000000100c7211 */ /* 0x002fc800078c10ff */
[----:B------:R-:W-:-:S05]  /*1bb80*/  LEA.HI.X.SX32 R13, R16, R137, 0x2, P6 ;  /* 0x00000089100d7211 */ /* 0x000fca00030f16ff */
[----:B------:R1:W-:Y:S01]  /*1bb90*/  @P4 STG.E desc[UR42][R12.64], R67 ;  /* 0x000000430c004986 */ /* 0x0003e2000c10192a */
[C---:B------:R-:W-:Y:S01]  /*1bba0*/  ISETP.LT.AND P5, PT, R19.reuse, UR6, !P0 ;  /* 0x0000000613007c0c */ /* 0x040fe2000c7a1270 */
[-C--:B------:R-:W-:Y:S01]  /*1bbb0*/  IMAD R2, R19, R136.reuse, RZ ;  /* 0x0000008813027224 */ /* 0x080fe200078e02ff */
[----:B------:R-:W2:Y:S01]  /*1bbc0*/  LDCU UR6, c[0x0][0x39c] ;  /* 0x00007380ff0677ac */ /* 0x000ea20008000800 */
[----:B------:R-:W2:Y:S01]  /*1bbd0*/  LDL.LU R19, [R1+0x660] ;  /* 0x0006600001137983 */ /* 0x000ea20000300800 */
[C---:B------:R-:W-:Y:S01]  /*1bbe0*/  ISETP.LT.AND P2, PT, R28.reuse, UR7, !P0 ;  /* 0x000000071c007c0c */ /* 0x040fe2000c741270 */
[----:B------:R-:W-:Y:S01]  /*1bbf0*/  IMAD R16, R28, R136, RZ ;  /* 0x000000881c107224 */ /* 0x000fe200078e02ff */
[C---:B----4-:R-:W-:Y:S01]  /*1bc00*/  LEA R14, P6, R2.reuse, R0, 0x2 ;  /* 0x00000000020e7211 */ /* 0x050fe200078c10ff */
[----:B------:R-:W4:Y:S01]  /*1bc10*/  LDL.LU R28, [R1+0x65c] ;  /* 0x00065c00011c7983 */ /* 0x000f220000300800 */
[----:B------:R-:W2:Y:S02]  /*1bc20*/  LDCU UR7, c[0x0][0x39c] ;  /* 0x00007380ff0777ac */ /* 0x000ea40008000800 */
[-C--:B------:R-:W-:Y:S01]  /*1bc30*/  LEA.HI.X.SX32 R15, R2, R137.reuse, 0x2, P6 ;  /* 0x00000089020f7211 */ /* 0x080fe200030f16ff */
[----:B------:R-:W-:Y:S01]  /*1bc40*/  IMAD R2, R29, R136, RZ ;  /* 0x000000881d027224 */ /* 0x000fe200078e02ff */
[C---:B-1----:R-:W-:Y:S01]  /*1bc50*/  LEA R12, P6, R16.reuse, R0, 0x2 ;  /* 0x00000000100c7211 */ /* 0x042fe200078c10ff */
[----:B------:R-:W4:Y:S04]  /*1bc60*/  LDL.LU R30, [R1+0x658] ;  /* 0x00065800011e7983 */ /* 0x000f280000300800 */
[----:B------:R1:W-:Y:S01]  /*1bc70*/  @P5 STG.E desc[UR42][R14.64], R60 ;  /* 0x0000003c0e005986 */ /* 0x0003e2000c10192a */
[----:B------:R-:W-:-:S02]  /*1bc80*/  LEA.HI.X.SX32 R13, R16, R137, 0x2, P6 ;  /* 0x00000089100d7211 */ /* 0x000fc400030f16ff */
[----:B-1----:R-:W-:Y:S01]  /*1bc90*/  LEA R14, P5, R2, R0, 0x2 ;  /* 0x00000000020e7211 */ /* 0x002fe200078a10ff */
[C---:B---3--:R-:W-:Y:S01]  /*1bca0*/  IMAD R16, R18.reuse, R136, RZ ;  /* 0x0000008812107224 */ /* 0x048fe200078e02ff */
[----:B--2---:R-:W-:Y:S02]  /*1bcb0*/  ISETP.LT.AND P6, PT, R18, UR5, !P0 ;  /* 0x0000000512007c0c */ /* 0x004fe4000c7c1270 */
[----:B------:R-:W-:Y:S01]  /*1bcc0*/  ISETP.LT.AND P4, PT, R29, UR4, !P0 ;  /* 0x000000041d007c0c */ /* 0x000fe2000c781270 */
[----:B------:R-:W2:Y:S01]  /*1bcd0*/  LDL.LU R18, [R1+0x654] ;  /* 0x0006540001127983 */ /* 0x000ea20000300800 */
[----:B------:R-:W-:Y:S01]  /*1bce0*/  LEA.HI.X.SX32 R15, R2, R137, 0x2, P5 ;  /* 0x00000089020f7211 */ /* 0x000fe200028f16ff */
[----:B------:R-:W4:Y:S02]  /*1bcf0*/  LDCU UR4, c[0x0][0x39c] ;  /* 0x00007380ff0477ac */ /* 0x000f240008000800 */
[----:B------:R-:W3:Y:S01]  /*1bd00*/  LDL.LU R2, [R1+0x634] ;  /* 0x0006340001027983 */ /* 0x000ee20000300800 */
[----:B------:R-:W1:Y:S03]  /*1bd10*/  LDCU UR5, c[0x0][0x39c] ;  /* 0x00007380ff0577ac */ /* 0x000e660008000800 */
[----:B------:R1:W-:Y:S04]  /*1bd20*/  @P2 STG.E desc[UR42][R12.64], R61 ;  /* 0x0000003d0c002986 */ /* 0x0003e8000c10192a */
[----:B------:R1:W-:Y:S04]  /*1bd30*/  @P4 STG.E desc[UR42][R14.64], R62 ;  /* 0x0000003e0e004986 */ /* 0x0003e8000c10192a */
[----:B------:R-:W3:Y:S01]  /*1bd40*/  LDL.LU R29, [R1+0x630] ;  /* 0x00063000011d7983 */ /* 0x000ee20000300800 */
[----:B-1----:R-:W-:-:S04]  /*1bd50*/  LEA R12, P5, R16, R0, 0x2 ;  /* 0x00000000100c7211 */ /* 0x002fc800078a10ff */
[----:B------:R-:W-:-:S05]  /*1bd60*/  LEA.HI.X.SX32 R13, R16, R137, 0x2, P5 ;  /* 0x00000089100d7211 */ /* 0x000fca00028f16ff */
[----:B------:R1:W-:Y:S01]  /*1bd70*/  @P6 STG.E desc[UR42][R12.64], R63 ;  /* 0x0000003f0c006986 */ /* 0x0003e2000c10192a */
[C---:B------:R-:W-:Y:S01]  /*1bd80*/  ISETP.LT.AND P2, PT, R17.reuse, UR6, !P0 ;  /* 0x0000000611007c0c */ /* 0x040fe2000c741270 */
[----:B------:R-:W-:Y:S01]  /*1bd90*/  IMAD R17, R17, R136, RZ ;  /* 0x0000008811117224 */ /* 0x000fe200078e02ff */
[----:B------:R-:W2:Y:S04]  /*1bda0*/  LDCU UR6, c[0x0][0x39c] ;  /* 0x00007380ff0677ac */ /* 0x000ea80008000800 */
[----:B------:R-:W-:-:S04]  /*1bdb0*/  LEA R14, P4, R17, R0, 0x2 ;  /* 0x00000000110e7211 */ /* 0x000fc800078810ff */
[----:B------:R-:W-:-:S05]  /*1bdc0*/  LEA.HI.X.SX32 R15, R17, R137, 0x2, P4 ;  /* 0x00000089110f7211 */ /* 0x000fca00020f16ff */
[----:B------:R1:W-:Y:S01]  /*1bdd0*/  @P2 STG.E desc[UR42][R14.64], R80 ;  /* 0x000000500e002986 */ /* 0x0003e2000c10192a */
[----:B------:R-:W-:Y:S01]  /*1bde0*/  ISETP.LT.AND P5, PT, R19, UR7, !P0 ;  /* 0x0000000713007c0c */ /* 0x000fe2000c7a1270 */
[----:B------:R-:W-:Y:S01]  /*1bdf0*/  IMAD R19, R136, 0x2, R17 ;  /* 0x0000000288137824 */ /* 0x000fe200078e0211 */
[----:B----4-:R-:W-:Y:S01]  /*1be00*/  ISETP.LT.AND P4, PT, R28, UR4, !P0 ;  /* 0x000000041c007c0c */ /* 0x010fe2000c781270 */
[----:B------:R-:W3:Y:S01]  /*1be10*/  LDCU UR4, c[0x0][0x39c] ;  /* 0x00007380ff0477ac */ /* 0x000ee20008000800 */
[----:B------:R-:W4:Y:S02]  /*1be20*/  LDL.LU R28, [R1+0x62c] ;  /* 0x00062c00011c7983 */ /* 0x000f240000300800 */
[C---:B-1----:R-:W-:Y:S01]  /*1be30*/  LEA R12, P6, R19.reuse, R0, 0x2 ;  /* 0x00000000130c7211 */ /* 0x042fe200078c10ff */
[----:B------:R-:W-:Y:S01]  /*1be40*/  IMAD R17, R136, 0x2, R19 ;  /* 0x0000000288117824 */ /* 0x000fe200078e0213 */
[----:B------:R-:W4:Y:S02]  /*1be50*/  LDL.LU R16, [R1+0x628] ;  /* 0x0006280001107983 */ /* 0x000f240000300800 */
[----:B------:R-:W-:-:S02]  /*1be60*/  LEA.HI.X.SX32 R13, R19, R137, 0x2, P6 ;  /* 0x00000089130d7211 */ /* 0x000fc400030f16ff */
[----:B------:R-:W-:-:S04]  /*1be70*/  LEA R14, P6, R17, R0, 0x2 ;  /* 0x00000000110e7211 */ /* 0x000fc800078c10ff */
[----:B------:R-:W-:Y:S01]  /*1be80*/  LEA.HI.X.SX32 R15, R17, R137, 0x2, P6 ;  /* 0x00000089110f7211 */ /* 0x000fe200030f16ff */
[----:B------:R1:W-:Y:S04]  /*1be90*/  @P3 STG.E desc[UR42][R12.64], R81 ;  /* 0x000000510c003986 */ /* 0x0003e8000c10192a */
[----:B------:R1:W-:Y:S01]  /*1bea0*/  @P5 STG.E desc[UR42][R14.64], R82 ;  /* 0x000000520e005986 */ /* 0x0003e2000c10192a */
[----:B--2---:R-:W-:Y:S01]  /*1beb0*/  ISETP.LT.AND P3, PT, R18, UR6, !P0 ;  /* 0x0000000612007c0c */ /* 0x004fe2000c761270 */
[----:B------:R-:W-:Y:S02]  /*1bec0*/  IMAD R19, R136, 0x2, R17 ;  /* 0x0000000288137824 */ /* 0x000fe400078e0211 */
[----:B------:R-:W2:Y:S01]  /*1bed0*/  LDL.LU R18, [R1+0x624] ;  /* 0x0006240001127983 */ /* 0x000ea20000300800 */
[----:B------:R-:W-:Y:S01]  /*1bee0*/  ISETP.LT.AND P2, PT, R30, UR5, !P0 ;  /* 0x000000051e007c0c */ /* 0x000fe2000c741270 */
[----:B------:R-:W3:Y:S02]  /*1bef0*/  LDCU UR5, c[0x0][0x39c] ;  /* 0x00007380ff0577ac */ /* 0x000ee40008000800 */
[----:B---3--:R-:W-:-:S02]  /*1bf00*/  ISETP.LT.AND P5, PT, R2, UR4, !P0 ;  /* 0x0000000402007c0c */ /* 0x008fc4000c7a1270 */
[----:B------:R-:W3:Y:S01]  /*1bf10*/  LDL.LU R2, [R1+0x620] ;  /* 0x0006200001027983 */ /* 0x000ee20000300800 */
[----:B------:R-:W4:Y:S01]  /*1bf20*/  LDCU UR6, c[0x0][0x39c] ;  /* 0x00007380ff0677ac */ /* 0x000f220008000800 */
[CC--:B-1----:R-:W-:Y:S01]  /*1bf30*/  LEA R12, P6, R19.reuse, R0.reuse, 0x2 ;  /* 0x00000000130c7211 */ /* 0x0c2fe200078c10ff */
[C---:B------:R-:W-:Y:S01]  /*1bf40*/  IMAD R17, R136.reuse, 0x2, R19 ;  /* 0x0000000288117824 */ /* 0x040fe200078e0213 */
[----:B------:R-:W1:Y:S02]  /*1bf50*/  LDCU UR4, c[0x0][0x39c] ;  /* 0x00007380ff0477ac */ /* 0x000e640008000800 */
[----:B------:R-:W-:Y:S02]  /*1bf60*/  LEA.HI.X.SX32 R13, R19, R137, 0x2, P6 ;  /* 0x00000089130d7211 */ /* 0x000fe400030f16ff */
[----:B------:R-:W-:Y:S01]  /*1bf70*/  LEA R14, P6, R17, R0, 0x2 ;  /* 0x00000000110e7211 */ /* 0x000fe200078c10ff */
[----:B------:R-:W-:-:S03]  /*1bf80*/  IMAD R19, R136, 0x2, R17 ;  /* 0x0000000288137824 */ /* 0x000fc600078e0211 */
[----:B------:R-:W-:Y:S01]  /*1bf90*/  LEA.HI.X.SX32 R15, R17, R137, 0x2, P6 ;  /* 0x00000089110f7211 */ /* 0x000fe200030f16ff */
[----:B------:R1:W-:Y:S01]  /*1bfa0*/  @P4 STG.E desc[UR42][R12.64], R83 ;  /* 0x000000530c004986 */ /* 0x0003e2000c10192a */
[----:B------:R-:W-:Y:S01]  /*1bfb0*/  IMAD R17, R136, 0x2, R19 ;  /* 0x0000000288117824 */ /* 0x000fe200078e0213 */
[----:B------:R-:W-:Y:S01]  /*1bfc0*/  ISETP.LT.AND P4, PT, R29, UR5, !P0 ;  /* 0x000000051d007c0c */ /* 0x000fe2000c781270 */
[----:B------:R-:W2:Y:S01]  /*1bfd0*/  LDCU UR5, c[0x0][0x39c] ;  /* 0x00007380ff0577ac */ /* 0x000ea20008000800 */
[----:B------:R-:W3:Y:S04]  /*1bfe0*/  LDL.LU R29, [R1+0x61c] ;  /* 0x00061c00011d7983 */ /* 0x000ee80000300800 */
[----:B------:R1:W-:Y:S02]  /*1bff0*/  @P2 STG.E desc[UR42][R14.64], R76 ;  /* 0x0000004c0e002986 */ /* 0x0003e4000c10192a */
[----:B-1----:R-:W-:-:S04]  /*1c000*/  LEA R12, P6, R19, R0, 0x2 ;  /* 0x00000000130c7211 */ /* 0x002fc800078c10ff */
[----:B------:R-:W-:Y:S01]  /*1c010*/  LEA.HI.X.SX32 R13, R19, R137, 0x2, P6 ;  /* 0x00000089130d7211 */ /* 0x000fe200030f16ff */
[----:B------:R-:W-:Y:S01]  /*1c020*/  IMAD R19, R136, 0x2, R17 ;  /* 0x0000000288137824 */ /* 0x000fe200078e0211 */
[----:B------:R-:W-:-:S03]  /*1c030*/  LEA R14, P6, R17, R0, 0x2 ;  /* 0x00000000110e7211 */ /* 0x000fc600078c10ff */
[----:B------:R1:W-:Y:S01]  /*1c040*/  @P3 STG.E desc[UR42][R12.64], R77 ;  /* 0x0000004d0c003986 */ /* 0x0003e2000c10192a */
[----:B------:R-:W-:Y:S02]  /*1c050*/  LEA.HI.X.SX32 R15, R17, R137, 0x2, P6 ;  /* 0x00000089110f7211 */ /* 0x000fe400030f16ff */
[----:B-1----:R-:W-:-:S04]  /*1c060*/  LEA R12, P6, R19, R0, 0x2 ;  /* 0x00000000130c7211 */ /* 0x002fc800078c10ff */
[----:B------:R-:W-:Y:S01]  /*1c070*/  LEA.HI.X.SX32 R13, R19, R137, 0x2, P6 ;  /* 0x00000089130d7211 */ /* 0x000fe200030f16ff */
[----:B------:R1:W-:Y:S04]  /*1c080*/  @P5 STG.E desc[UR42][R14.64], R78 ;  /* 0x0000004e0e005986 */ /* 0x0003e8000c10192a */
[----:B------:R1:W-:Y:S01]  /*1c090*/  @P4 STG.E desc[UR42][R12.64], R79 ;  /* 0x0000004f0c004986 */ /* 0x0003e2000c10192a */
[----:B----4-:R-:W-:Y:S01]  /*1c0a0*/  ISETP.LT.AND P2, PT, R28, UR6, !P0 ;  /* 0x000000061c007c0c */ /* 0x010fe2000c741270 */
[----:B------:R-:W3:Y:S02]  /*1c0b0*/  LDCU UR6, c[0x0][0x39c] ;  /* 0x00007380ff0677ac */ /* 0x000ee40008000800 */
[----:B------:R-:W4:Y:S01]  /*1c0c0*/  LDL.LU R28, [R1+0x618] ;  /* 0x00061800011c7983 */ /* 0x000f220000300800 */
[----:B------:R-:W-:Y:S01]  /*1c0d0*/  ISETP.LT.AND P3, PT, R16, UR4, !P0 ;  /* 0x0000000410007c0c */ /* 0x000fe2000c761270 */
[----:B------:R-:W1:Y:S02]  /*1c0e0*/  LDCU UR4, c[0x0][0x39c] ;  /* 0x00007380ff0477ac */ /* 0x000e640008000800 */
[----:B------:R-:W4:Y:S01]  /*1c0f0*/  LDL.LU R16, [R1+0x614] ;  /* 0x0006140001107983 */ /* 0x000f220000300800 */
[----:B--2---:R-:W-:Y:S01]  /*1c100*/  ISETP.LT.AND P5, PT, R18, UR5, !P0 ;  /* 0x0000000512007c0c */ /* 0x004fe2000c7a1270 */
[----:B------:R-:W-:-:S02]  /*1c110*/  IMAD R17, R136, 0x2, R19 ;  /* 0x0000000288117824 */ /* 0x000fc400078e0213 */
[----:B------:R-:W2:Y:S01]  /*1c120*/  LDL.LU R18, [R1+0x610] ;  /* 0x0006100001127983 */ /* 0x000ea20000300800 */
[----:B------:R-:W4:Y:S01]  /*1c130*/  LDCU UR5, c[0x0][0x39c] ;  /* 0x00007380ff0577ac */ /* 0x000f220008000800 */
[----:B---3--:R-:W-:Y:S02]  /*1c140*/  ISETP.LT.AND P4, PT, R2, UR6, !P0 ;  /* 0x0000000602007c0c */ /* 0x008fe4000c781270 */
[----:B------:R-:W3:Y:S01]  /*1c150*/  LDL.LU R2, [R1+0x60c] ;  /* 0x00060c0001027983 */ /* 0x000ee20000300800 */
        /* <DEDUP_REMOVED lines=9> */
[----:B------:R-:W-:Y:S02]  /*1c1f0*/  ISETP.LT.AND P2, PT, R29, UR4, !P0 ;  /* 0x000000041d007c0c */ /* 0x000fe4000c741270 */
[----:B------:R1:W-:Y:S01]  /*1c200*/  @P3 STG.E desc[UR42][R12.64], R85 ;  /* 0x000000550c003986 */ /* 0x0003e2000c10192a */
[----:B------:R-:W2:Y:S03]  /*1c210*/  LDCU UR4, c[0x0][0x39c] ;  /* 0x00007380ff0477ac */ /* 0x000ea60008000800 */
[----:B------:R-:W2:Y:S01]  /*1c220*/  LDL.LU R29, [R1+0x608] ;  /* 0x00060800011d7983 */ /* 0x000ea20000300800 */
[----:B-1----:R-:W-:-:S04]  /*1c230*/  LEA R14, P6, R17, R0, 0x2 ;  /* 0x00000000110e7211 */ /* 0x002fc800078c10ff */
[----:B------:R-:W-:Y:S01]  /*1c240*/  LEA.HI.X.SX32 R15, R17, R137, 0x2, P6 ;  /* 0x00000089110f7211 */ /* 0x000fe200030f16ff */
[----:B------:R-:W-:Y:S01]  /*1c250*/  IMAD R17, R136, 0x2, R19 ;  /* 0x0000000288117824 */ /* 0x000fe200078e0213 */
[----:B------:R-:W-:-:S03]  /*1c260*/  LEA R12, P6, R19, R0, 0x2 ;  /* 0x00000000130c7211 */ /* 0x000fc600078c10ff */
[----:B------:R1:W-:Y:S01]  /*1c270*/  @P5 STG.E desc[UR42][R14.64], R86 ;  /* 0x000000560e005986 */ /* 0x0003e2000c10192a */
[----:B------:R-:W-:Y:S01]  /*1c280*/  LEA.HI.X.SX32 R13, R19, R137, 0x2, P6 ;  /* 0x00000089130d7211 */ /* 0x000fe200030f16ff */
[----:B------:R-:W-:-:S04]  /*1c290*/  IMAD R19, R136, 0x2, R17 ;  /* 0x0000000288137824 */ /* 0x000fc800078e0211 */
[----:B------:R1:W-:Y:S01]  /*1c2a0*/  @P4 STG.E desc[UR42][R12.64], R87 ;  /* 0x000000570c004986 */ /* 0x0003e2000c10192a */
[----:B----4-:R-:W-:Y:S01]  /*1c2b0*/  ISETP.LT.AND P3, PT, R28, UR5, !P0 ;  /* 0x000000051c007c0c */ /* 0x010fe2000c761270 */
[----:B------:R-:W3:Y:S02]  /*1c2c0*/  LDCU UR5, c[0x0][0x39c] ;  /* 0x00007380ff0577ac */ /* 0x000ee40008000800 */
[----:B------:R-:W4:Y:S01]  /*1c2d0*/  LDL.LU R28, [R1+0x604] ;  /* 0x00060400011c7983 */ /* 0x000f220000300800 */
[----:B------:R-:W-:Y:S01]  /*1c2e0*/  ISETP.LT.AND P5, PT, R16, UR6, !P0 ;  /* 0x0000000610007c0c */ /* 0x000fe2000c7a1270 */
[----:B------:R-:W1:Y:S01]  /*1c2f0*/  LDCU UR6, c[0x0][0x39c] ;  /* 0x00007380ff0677ac */ /* 0x000e620008000800 */
[C---:B------:R-:W-:Y:S01]  /*1c300*/  LEA R16, P6, R17.reuse, R0, 0x2 ;  /* 0x0000000011107211 */ /* 0x040fe200078c10ff */
[----:B------:R-:W4:Y:S03]  /*1c310*/  LDL.LU R31, [R1+0x5fc] ;  /* 0x0005fc00011f7983 */ /* 0x000f260000300800 */
[----:B------:R-:W-:Y:S01]  /*1c320*/  LEA.HI.X.SX32 R17, R17, R137, 0x2, P6 ;  /* 0x0000008911117211 */ /* 0x000fe200030f16ff */
[----:B------:R-:W4:Y:S04]  /*1c330*/  LDL.LU R30, [R1+0x5f8] ;  /* 0x0005f800011e7983 */ /* 0x000f280000300800 */
[----:B------:R1:W-:Y:S01]  /*1c340*/  @P2 STG.E desc[UR42][R16.64], R88 ;  /* 0x0000005810002986 */ /* 0x0003e2000c10192a */
[----:B---3--:R-:W-:Y:S01]  /*1c350*/  ISETP.LT.AND P2, PT, R2, UR5, !P0 ;  /* 0x0000000502007c0c */ /* 0x008fe2000c741270 */
[----:B-1----:R-:W-:-:S02]  /*1c360*/  IMAD R15, R136, 0x2, R19 ;  /* 0x00000002880f7824 */ /* 0x002fc400078e0213 */
[----:B------:R-:W3:Y:S01]  /*1c370*/  LDL.LU R2, [R1+0x5f4] ;  /* 0x0005f40001027983 */ /* 0x000ee20000300800 */
[----:B--2---:R-:W-:Y:S01]  /*1c380*/  ISETP.LT.AND P4, PT, R18, UR4, !P0 ;  /* 0x0000000412007c0c */ /* 0x004fe2000c781270 */
[----:B------:R-:W4:Y:S01]  /*1c390*/  LDCU UR4, c[0x0][0x39c] ;  /* 0x00007380ff0477ac */ /* 0x000f220008000800 */
[CC--:B------:R-:W-:Y:S01]  /*1c3a0*/  LEA R18, P6, R19.reuse, R0.reuse, 0x2 ;  /* 0x0000000013127211 */ /* 0x0c0fe200078c10ff */
[----:B------:R-:W-:Y:S01]  /*1c3b0*/  IMAD R13, R136, 0x2, R15 ;  /* 0x00000002880d7824 */ /* 0x000fe200078e020f */
[----:B------:R-:W2:Y:S01]  /*1c3c0*/  LDL.LU R32, [R1+0x5f0] ;  /* 0x0005f00001207983 */ /* 0x000ea20000300800 */
[----:B------:R-:W1:Y:S01]  /*1c3d0*/  LDCU UR5, c[0x0][0x39c] ;  /* 0x00007380ff0577ac */ /* 0x000e620008000800 */
[----:B------:R-:W-:Y:S02]  /*1c3e0*/  LEA.HI.X.SX32 R19, R19, R137, 0x2, P6 ;  /* 0x0000008913137211 */ /* 0x000fe400030f16ff */
[----:B------:R-:W-:-:S04]  /*1c3f0*/  LEA R14, P6, R15, R0, 0x2 ;  /* 0x000000000f0e7211 */ /* 0x000fc800078c10ff */
[-C--:B------:R-:W-:Y:S01]  /*1c400*/  LEA.HI.X.SX32 R15, R15, R137.reuse, 0x2, P6 ;  /* 0x000000890f0f7211 */ /* 0x080fe200030f16ff */
[----:B------:R1:W-:Y:S01]  /*1c410*/  @P3 STG.E desc[UR42][R18.64], R89 ;  /* 0x0000005912003986 */ /* 0x0003e2000c10192a */
[-C--:B------:R-:W-:Y:S02]  /*1c420*/  LEA R12, P6, R13, R0.reuse, 0x2 ;  /* 0x000000000d0c7211 */ /* 0x080fe400078c10ff */
[----:B------:R-:W-:Y:S01]  /*1c430*/  ISETP.LT.AND P3, PT, R29, UR6, !P0 ;  /* 0x000000061d007c0c */ /* 0x000fe2000c761270 */
[C---:B------:R-:W-:Y:S01]  /*1c440*/  IMAD R29, R136.reuse, 0x2, R13 ;  /* 0x00000002881d7824 */ /* 0x040fe200078e020d */
[----:B------:R1:W-:Y:S01]  /*1c450*/  @P5 STG.E desc[UR42][R14.64], R90 ;  /* 0x0000005a0e005986 */ /* 0x0003e2000c10192a */
[----:B------:R-:W4:Y:S01]  /*1c460*/  LDCU UR6, c[0x0][0x39c] ;  /* 0x00007380ff0677ac */ /* 0x000f220008000800 */
[----:B------:R-:W-:Y:S02]  /*1c470*/  LEA.HI.X.SX32 R13, R13, R137, 0x2, P6 ;  /* 0x000000890d0d7211 */ /* 0x000fe400030f16ff */
[----:B------:R-:W-:Y:S01]  /*1c480*/  LEA R16, P6, R29, R0, 0x2 ;  /* 0x000000001d107211 */ /* 0x000fe200078c10ff */
[----:B-1----:R-:W-:-:S03]  /*1c490*/  IMAD R19, R136, 0x2, R29 ;  /* 0x0000000288137824 */ /* 0x002fc600078e021d */
[----:B------:R-:W-:Y:S02]  /*1c4a0*/  LEA.HI.X.SX32 R17, R29, R137, 0x2, P6 ;  /* 0x000000891d117211 */ /* 0x000fe400030f16ff */
[----:B------:R-:W-:Y:S01]  /*1c4b0*/  LEA R18, P6, R19, R0, 0x2 ;  /* 0x0000000013127211 */ /* 0x000fe200078c10ff */
[----:B------:R-:W-:-:S03]  /*1c4c0*/  IMAD R15, R136, 0x2, R19 ;  /* 0x00000002880f7824 */ /* 0x000fc600078e0213 */
[----:B------:R-:W-:Y:S01]  /*1c4d0*/  LEA.HI.X.SX32 R19, R19, R137, 0x2, P6 ;  /* 0x0000008913137211 */ /* 0x000fe200030f16ff */
[----:B------:R-:W-:Y:S04]  /*1c4e0*/  @P4 STG.E desc[UR42][R12.64], R91 ;  /* 0x0000005b0c004986 */ /* 0x000fe8000c10192a */
[----:B------:R1:W-:Y:S04]  /*1c4f0*/  @P2 STG.E desc[UR42][R16.64], R112 ;  /* 0x0000007010002986 */ /* 0x0003e8000c10192a */
[----:B------:R1:W-:Y:S01]  /*1c500*/  @P3 STG.E desc[UR42][R18.64], R113 ;  /* 0x0000007112003986 */ /* 0x0003e2000c10192a */
[----:B----4-:R-:W-:Y:S01]  /*1c510*/  ISETP.LT.AND P5, PT, R28, UR4, !P0 ;  /* 0x000000041c007c0c */ /* 0x010fe2000c7a1270 */
[----:B------:R-:W3:Y:S02]  /*1c520*/  LDCU UR4, c[0x0][0x39c] ;  /* 0x00007380ff0477ac */ /* 0x000ee40008000800 */
[----:B------:R-:W4:Y:S01]  /*1c530*/  LDL.LU R28, [R1+0x5ec] ;  /* 0x0005ec00011c7983 */ /* 0x000f220000300800 */
[----:B------:R-:W-:Y:S01]  /*1c540*/  ISETP.LT.AND P4, PT, R31, UR5, !P0 ;  /* 0x000000051f007c0c */ /* 0x000fe2000c781270 */
[----:B------:R-:W-:-:S02]  /*1c550*/  IMAD R29, R136, 0x2, R15 ;  /* 0x00000002881d7824 */ /* 0x000fc400078e020f */
[----:B------:R-:W4:Y:S01]  /*1c560*/  LDL.LU R31, [R1+0x5e8] ;  /* 0x0005e800011f7983 */ /* 0x000f220000300800 */
[CC--:B------:R-:W-:Y:S01]  /*1c570*/  LEA R14, P6, R15.reuse, R0.reuse, 0x2 ;  /* 0x000000000f0e7211 */ /* 0x0c0fe200078c10ff */
[----:B------:R-:W2:Y:S01]  /*1c580*/  LDCU UR5, c[0x0][0x39c] ;  /* 0x00007380ff0577ac */ /* 0x000ea20008000800 */
[----:B------:R-:W-:Y:S02]  /*1c590*/  ISETP.LT.AND P2, PT, R30, UR6, !P0 ;  /* 0x000000061e007c0c */ /* 0x000fe4000c741270 */
[----:B------:R-:W4:Y:S01]  /*1c5a0*/  LDL.LU R30, [R1+0x5e4] ;  /* 0x0005e400011e7983 */ /* 0x000f220000300800 */
[----:B------:R-:W4:Y:S01]  /*1c5b0*/  LDCU UR6, c[0x0][0x39c] ;  /* 0x00007380ff0677ac */ /* 0x000f220008000800 */
[----:B---3--:R-:W-:Y:S01]  /*1c5c0*/  ISETP.LT.AND P3, PT, R2, UR4, !P0 ;  /* 0x0000000402007c0c */ /* 0x008fe2000c761270 */
[C---:B-1----:R-:W-:Y:S01]  /*1c5d0*/  IMAD R17, R136.reuse, 0x2, R29 ;  /* 0x0000000288117824 */ /* 0x042fe200078e021d */
[----:B------:R-:W3:Y:S01]  /*1c5e0*/  LDL.LU R2, [R1+0x6d4] ;  /* 0x0006d40001027983 */ /* 0x000ee20000300800 */
[-C--:B------:R-:W-:Y:S01]  /*1c5f0*/  LEA.HI.X.SX32 R15, R15, R137.reuse, 0x2, P6 ;  /* 0x000000890f0f7211 */ /* 0x080fe200030f16ff */
[----:B------:R-:W1:Y:S01]  /*1c600*/  LDCU UR4, c[0x0][0x39c] ;  /* 0x00007380ff0477ac */ /* 0x000e620008000800 */
[C---:B------:R-:W-:Y:S01]  /*1c610*/  LEA R12, P6, R29.reuse, R0, 0x2 ;  /* 0x000000001d0c7211 */ /* 0x040fe200078c10ff */
[----:B------:R-:W-:Y:S01]  /*1c620*/  IMAD R19, R136, 0x2, R17 ;  /* 0x0000000288137824 */ /* 0x000fe200078e0211 */
[----:B------:R-:W3:Y:S02]  /*1c630*/  LDL.LU R34, [R1+0x6d0] ;  /* 0x0006d00001227983 */ /* 0x000ee40000300800 */
[----:B------:R-:W-:-:S02]  /*1c640*/  LEA.HI.X.SX32 R13, R29, R137, 0x2, P6 ;  /* 0x000000891d0d7211 */ /* 0x000fc400030f16ff */
[----:B------:R-:W-:Y:S01]  /*1c650*/  @P5 STG.E desc[UR42][R14.64], R114 ;  /* 0x000000720e005986 */ /* 0x000fe2000c10192a */
[----:B------:R-:W-:-:S03]  /*1c660*/  LEA R16, P6, R17, R0, 0x2 ;  /* 0x0000000011107211 */ /* 0x000fc600078c10ff */
[----:B------:R1:W-:Y:S01]  /*1c670*/  @P4 STG.E desc[UR42][R12.64], R115 ;  /* 0x000000730c004986 */ /* 0x0003e2000c10192a */
[----:B------:R-:W-:-:S03]  /*1c680*/  LEA.HI.X.SX32 R17, R17, R137, 0x2, P6 ;  /* 0x0000008911117211 */ /* 0x000fc600030f16ff */
[----:B------:R-:W3:Y:S01]  /*1c690*/  LDL.LU R33, [R1+0x6cc] ;  /* 0x0006cc0001217983 */ /* 0x000ee20000300800 */
[CC--:B------:R-:W-:Y:S01]  /*1c6a0*/  LEA R18, P6, R19.reuse, R0.reuse, 0x2 ;  /* 0x0000000013127211 */ /* 0x0c0fe200078c10ff */
[----:B------:R-:W-:Y:S01]  /*1c6b0*/  IMAD R29, R136, 0x2, R19 ;  /* 0x00000002881d7824 */ /* 0x000fe200078e0213 */
[----:B--2---:R-:W-:Y:S01]  /*1c6c0*/  ISETP.LT.AND P5, PT, R32, UR5, !P0 ;  /* 0x0000000520007c0c */ /* 0x004fe2000c7a1270 */
[----:B------:R2:W-:Y:S01]  /*1c6d0*/  @P2 STG.E desc[UR42][R16.64], R104 ;  /* 0x0000006810002986 */ /* 0x0005e2000c10192a */
[----:B------:R-:W-:Y:S01]  /*1c6e0*/  LEA.HI.X.SX32 R19, R19, R137, 0x2, P6 ;  /* 0x0000008913137211 */ /* 0x000fe200030f16ff */
[----:B------:R-:W2:Y:S01]  /*1c6f0*/  LDCU UR5, c[0x0][0x39c] ;  /* 0x00007380ff0577ac */ /* 0x000ea20008000800 */
[----:B-1----:R-:W-:Y:S01]  /*1c700*/  IMAD R13, R136, 0x2, R29 ;  /* 0x00000002880d7824 */ /* 0x002fe200078e021d */
[----:B------:R-:W3:Y:S04]  /*1c710*/  LDL.LU R32, [R1+0x6c8] ;  /* 0x0006c80001207983 */ /* 0x000ee80000300800 */
[----:B------:R1:W-:Y:S04]  /*1c720*/  @P3 STG.E desc[UR42][R18.64], R105 ;  /* 0x0000006912003986 */ /* 0x0003e8000c10192a */
[----:B------:R-:W3:Y:S01]  /*1c730*/  LDL.LU R44, [R1+0x6c4] ;  /* 0x0006c400012c7983 */ /* 0x000ee20000300800 */
[----:B----4-:R-:W-:Y:S01]  /*1c740*/  ISETP.LT.AND P4, PT, R28, UR6, !P0 ;  /* 0x000000061c007c0c */ /* 0x010fe2000c781270 */
[----:B------:R-:W3:Y:S01]  /*1c750*/  LDCU UR6, c[0x0][0x39c] ;  /* 0x00007380ff0677ac */ /* 0x000ee20008000800 */
[----:B------:R-:W-:-:S04]  /*1c760*/  LEA R28, P6, R29, R0, 0x2 ;  /* 0x000000001d1c7211 */ /* 0x000fc800078c10ff */
[----:B------:R-:W-:-:S05]  /*1c770*/  LEA.HI.X.SX32 R29, R29, R137, 0x2, P6 ;  /* 0x000000891d1d7211 */ /* 0x000fca00030f16ff */
[----:B------:R4:W-:Y:S01]  /*1c780*/  @P5 STG.E desc[UR42][R28.64], R106 ;  /* 0x0000006a1c005986 */ /* 0x0009e2000c10192a */
[----:B---3--:R-:W-:Y:S02]  /*1c790*/  ISETP.LT.AND P5, PT, R2, UR6, !P0 ;  /* 0x0000000602007c0c */ /* 0x008fe4000c7a1270 */
[----:B------:R-:W-:Y:S01]  /*1c7a0*/  ISETP.LT.AND P2, PT, R31, UR4, !P0 ;  /* 0x000000041f007c0c */ /* 0x000fe2000c741270 */
[----:B------:R-:W3:Y:S01]  /*1c7b0*/  LDL.LU R2, [R1+0x6c0] ;  /* 0x0006c00001027983 */ /* 0x000ee20000300800 */
[----:B------:R-:W4:Y:S01]  /*1c7c0*/  LDCU UR4, c[0x0][0x39c] ;  /* 0x00007380ff0477ac */ /* 0x000f220008000800 */
[----:B--2---:R-:W-:Y:S01]  /*1c7d0*/  ISETP.LT.AND P3, PT, R30, UR5, !P0 ;  /* 0x000000051e007c0c */ /* 0x004fe2000c761270 */
[----:B------:R-:W-:Y:S01]  /*1c7e0*/  IMAD R17, R136, 0x2, R13 ;  /* 0x0000000288117824 */ /* 0x000fe200078e020d */
[----:B------:R-:W2:Y:S01]  /*1c7f0*/  LDL.LU R35, [R1+0x6bc] ;  /* 0x0006bc0001237983 */ /* 0x000ea20000300800 */
[----:B------:R-:W4:Y:S01]  /*1c800*/  LDCU UR5, c[0x0][0x39c] ;  /* 0x00007380ff0577ac */ /* 0x000f220008000800 */
[C---:B------:R-:W-:Y:S01]  /*1c810*/  LEA R30, P6, R13.reuse, R0, 0x2 ;  /* 0x000000000d1e7211 */ /* 0x040fe200078c10ff */
[----:B------:R-:W4:Y:S03]  /*1c820*/  LDCU UR6, c[0x0][0x39c] ;  /* 0x00007380ff0677ac */ /* 0x000f260008000800 */
[----:B------:R-:W-:-:S02]  /*1c830*/  LEA.HI.X.SX32 R31, R13, R137, 0x2, P6 ;  /* 0x000000890d1f7211 */ /* 0x000fc400030f16ff */
[CC--:B------:R-:W-:Y:S01]  /*1c840*/  LEA R16, P6, R17.reuse, R0.reuse, 0x2 ;  /* 0x0000000011107211 */ /* 0x0c0fe200078c10ff */
[C---:B-1----:R-:W-:Y:S01]  /*1c850*/  IMAD R19, R136.reuse, 0x2, R17 ;  /* 0x0000000288137824 */ /* 0x042fe200078e0211 */
[----:B------:R-:W1:Y:S02]  /*1c860*/  LDS.128 R12, [R3+UR33] ;  /* 0x00000021030c7984 */ /* 0x000e640008000c00 */
[-C--:B------:R-:W-:Y:S01]  /*1c870*/  LEA.HI.X.SX32 R17, R17, R137.reuse, 0x2, P6 ;  /* 0x0000008911117211 */ /* 0x080fe200030f16ff */
[----:B----4-:R-:W-:Y:S01]  /*1c880*/  IMAD R29, R136, 0x2, R19 ;  /* 0x00000002881d7824 */ /* 0x010fe200078e0213 */
[----:B------:R4:W-:Y:S01]  /*1c890*/  @P4 STG.E desc[UR42][R30.64], R107 ;  /* 0x0000006b1e004986 */ /* 0x0009e2000c10192a */
[----:B------:R-:W-:Y:S01]  /*1c8a0*/  ISETP.LT.AND P4, PT, R34, UR4, !P0 ;  /* 0x0000000422007c0c */ /* 0x000fe2000c781270 */
[----:B------:R-:W4:Y:S01]  /*1c8b0*/  LDCU UR4, c[0x0][0x39c] ;  /* 0x00007380ff0477ac */ /* 0x000f220008000800 */
[----:B------:R-:W-:Y:S01]  /*1c8c0*/  LEA R18, P6, R19, R0, 0x2 ;  /* 0x0000000013127211 */ /* 0x000fe200078c10ff */
[----:B------:R-:W-:Y:S01]  /*1c8d0*/  @P2 STG.E desc[UR42][R16.64], R116 ;  /* 0x0000007410002986 */ /* 0x000fe2000c10192a */
[----:B------:R-:W-:Y:S01]  /*1c8e0*/  ISETP.LT.AND P2, PT, R33, UR5, !P0 ;  /* 0x0000000521007c0c */ /* 0x000fe2000c741270 */
[----:B------:R-:W3:Y:S02]  /*1c8f0*/  LDCU UR5, c[0x0][0x39c] ;  /* 0x00007380ff0577ac */ /* 0x000ee40008000800 */
[----:B------:R-:W2:Y:S01]  /*1c900*/  LDL.LU R34, [R1+0x6b8] ;  /* 0x0006b80001227983 */ /* 0x000ea20000300800 */
[----:B------:R-:W-:-:S02]  /*1c910*/  LEA.HI.X.SX32 R19, R19, R137, 0x2, P6 ;  /* 0x0000008913137211 */ /* 0x000fc400030f16ff */
[----:B------:R-:W-:Y:S01]  /*1c920*/  LEA R28, P6, R29, R0, 0x2 ;  /* 0x000000001d1c7211 */ /* 0x000fe200078c10ff */
[----:B----4-:R-:W-:-:S03]  /*1c930*/  IMAD R31, R136, 0x2, R29 ;  /* 0x00000002881f7824 */ /* 0x010fc600078e021d */
[----:B------:R-:W-:Y:S02]  /*1c940*/  LEA.HI.X.SX32 R29, R29, R137, 0x2, P6 ;  /* 0x000000891d1d7211 */ /* 0x000fe400030f16ff */
[----:B------:R-:W-:Y:S01]  /*1c950*/  LEA R30, P6, R31, R0, 0x2 ;  /* 0x000000001f1e7211 */ /* 0x000fe200078c10ff */
[----:B------:R-:W-:-:S03]  /*1c960*/  IMAD R33, R136, 0x2, R31 ;  /* 0x0000000288217824 */ /* 0x000fc600078e021f */
[----:B------:R-:W-:Y:S01]  /*1c970*/  LEA.HI.X.SX32 R31, R31, R137, 0x2, P6 ;  /* 0x000000891f1f7211 */ /* 0x000fe200030f16ff */
[----:B------:R4:W-:Y:S01]  /*1c980*/  @P3 STG.E desc[UR42][R18.64], R117 ;  /* 0x0000007512003986 */ /* 0x0009e2000c10192a */
[----:B------:R-:W-:Y:S01]  /*1c990*/  ISETP.LT.AND P3, PT, R32, UR6, !P0 ;  /* 0x0000000620007c0c */ /* 0x000fe2000c761270 */
[----:B------:R-:W2:Y:S02]  /*1c9a0*/  LDCU UR6, c[0x0][0x39c] ;  /* 0x00007380ff0677ac */ /* 0x000ea40008000800 */
[----:B------:R1:W-:Y:S01]  /*1c9b0*/  @P5 STG.E desc[UR42][R28.64], R118 ;  /* 0x000000761c005986 */ /* 0x0003e2000c10192a */
[----:B------:R-:W-:Y:S01]  /*1c9c0*/  ISETP.LT.AND P5, PT, R44, UR4, !P0 ;  /* 0x000000042c007c0c */ /* 0x000fe2000c7a1270 */
[----:B------:R-:W1:Y:S02]  /*1c9d0*/  LDCU UR4, c[0x0][0x39c] ;  /* 0x00007380ff0477ac */ /* 0x000e640008000800 */
[----:B------:R-:W2:Y:S04]  /*1c9e0*/  LDL.LU R32, [R1+0x6b4] ;  /* 0x0006b40001207983 */ /* 0x000ea80000300800 */
[----:B------:R1:W-:Y:S04]  /*1c9f0*/  @P4 STG.E desc[UR42][R30.64], R119 ;  /* 0x000000771e004986 */ /* 0x0003e8000c10192a */
[----:B------:R-:W2:Y:S01]  /*1ca00*/  LDL.LU R44, [R1+0x6b0] ;  /* 0x0006b000012c7983 */ /* 0x000ea20000300800 */
[----:B---3--:R-:W-:Y:S01]  /*1ca10*/  ISETP.LT.AND P4, PT, R2, UR5, !P0 ;  /* 0x0000000502007c0c */ /* 0x008fe2000c781270 */
[----:B----4-:R-:W-:-:S02]  /*1ca20*/  IMAD R19, R136, 0x2, R33 ;  /* 0x0000000288137824 */ /* 0x010fc400078e0221 */
[----:B------:R-:W3:Y:S01]  /*1ca30*/  LDL.LU R2, [R1+0x6ac] ;  /* 0x0006ac0001027983 */ /* 0x000ee20000300800 */
[CC--:B------:R-:W-:Y:S01]  /*1ca40*/  LEA R16, P6, R33.reuse, R0.reuse, 0x2 ;  /* 0x0000000021107211 */ /* 0x0c0fe200078c10ff */
[----:B------:R-:W4:Y:S03]  /*1ca50*/  LDCU UR5, c[0x0][0x39c] ;  /* 0x00007380ff0577ac */ /* 0x000f260008000800 */
[----:B------:R-:W-:Y:S02]  /*1ca60*/  LEA.HI.X.SX32 R17, R33, R137, 0x2, P6 ;  /* 0x0000008921117211 */ /* 0x000fe400030f16ff */
[----:B------:R-:W-:Y:S01]  /*1ca70*/  LEA R18, P6, R19, R0, 0x2 ;  /* 0x0000000013127211 */ /* 0x000fe200078c10ff */
[----:B-1----:R-:W-:-:S03]  /*1ca80*/  IMAD R29, R136, 0x2, R19 ;  /* 0x00000002881d7824 */ /* 0x002fc600078e0213 */
[-C--:B------:R-:W-:Y:S01]  /*1ca90*/  LEA.HI.X.SX32 R19, R19, R137.reuse, 0x2, P6 ;  /* 0x0000008913137211 */ /* 0x080fe200030f16ff */
[----:B------:R1:W-:Y:S01]  /*1caa0*/  @P2 STG.E desc[UR42][R16.64], R12 ;  /* 0x0000000c10002986 */ /* 0x0003e2000c10192a */
[----:B--2---:R-:W-:Y:S01]  /*1cab0*/  ISETP.LT.AND P2, PT, R35, UR6, !P0 ;  /* 0x0000000623007c0c */ /* 0x004fe2000c741270 */
[----:B------:R-:W-:Y:S01]  /*1cac0*/  IMAD R33, R136, 0x2, R29 ;  /* 0x0000000288217824 */ /* 0x000fe200078e021d */
[C---:B------:R-:W-:Y:S01]  /*1cad0*/  LEA R28, P6, R29.reuse, R0, 0x2 ;  /* 0x000000001d1c7211 */ /* 0x040fe200078c10ff */
[----:B------:R2:W-:Y:S01]  /*1cae0*/  @P3 STG.E desc[UR42][R18.64], R13 ;  /* 0x0000000d12003986 */ /* 0x0005e2000c10192a */
[----:B------:R-:W2:Y:S03]  /*1caf0*/  LDCU UR6, c[0x0][0x39c] ;  /* 0x00007380ff0677ac */ /* 0x000ea60008000800 */
[----:B------:R-:W3:Y:S01]  /*1cb00*/  LDL.LU R35, [R1+0x6a8] ;  /* 0x0006a80001237983 */ /* 0x000ee20000300800 */
[----:B------:R-:W-:-:S02]  /*1cb10*/  LEA.HI.X.SX32 R29, R29, R137, 0x2, P6 ;  /* 0x000000891d1d7211 */ /* 0x000fc400030f16ff */
[----:B------:R-:W-:Y:S01]  /*1cb20*/  ISETP.LT.AND P3, PT, R34, UR4, !P0 ;  /* 0x0000000422007c0c */ /* 0x000fe2000c761270 */
[----:B------:R-:W3:Y:S01]  /*1cb30*/  LDCU UR4, c[0x0][0x39c] ;  /* 0x00007380ff0477ac */ /* 0x000ee20008000800 */
[----:B------:R-:W3:Y:S01]  /*1cb40*/  LDL.LU R34, [R1+0x6a4] ;  /* 0x0006a40001227983 */ /* 0x000ee20000300800 */
[----:B------:R-:W-:Y:S01]  /*1cb50*/  LEA R30, P6, R33, R0, 0x2 ;  /* 0x00000000211e7211 */ /* 0x000fe200078c10ff */
[----:B-1----:R-:W-:-:S03]  /*1cb60*/  IMAD R17, R136, 0x2, R33 ;  /* 0x0000000288117824 */ /* 0x002fc600078e0221 */
[----:B------:R-:W-:Y:S02]  /*1cb70*/  LEA.HI.X.SX32 R31, R33, R137, 0x2, P6 ;  /* 0x00000089211f7211 */ /* 0x000fe400030f16ff */
[----:B------:R-:W-:Y:S01]  /*1cb80*/  LEA R16, P6, R17, R0, 0x2 ;  /* 0x0000000011107211 */ /* 0x000fe200078c10ff */
[----:B--2---:R-:W-:-:S03]  /*1cb90*/  IMAD R13, R136, 0x2, R17 ;  /* 0x00000002880d7824 */ /* 0x004fc600078e0211 */
[----:B------:R-:W-:Y:S01]  /*1cba0*/  LEA.HI.X.SX32 R17, R17, R137, 0x2, P6 ;  /* 0x0000008911117211 */ /* 0x000fe200030f16ff */
[----:B------:R-:W-:Y:S04]  /*1cbb0*/  @P5 STG.E desc[UR42][R28.64], R14 ;  /* 0x0000000e1c005986 */ /* 0x000fe8000c10192a */
[----:B------:R1:W-:Y:S01]  /*1cbc0*/  @P4 STG.E desc[UR42][R30.64], R15 ;  /* 0x0000000f1e004986 */ /* 0x0003e2000c10192a */
[----:B----4-:R-:W-:-:S03]  /*1cbd0*/  ISETP.LT.AND P5, PT, R32, UR5, !P0 ;  /* 0x0000000520007c0c */ /* 0x010fc6000c7a1270 */
[----:B------:R2:W-:Y:S01]  /*1cbe0*/  @P2 STG.E desc[UR42][R16.64], R4 ;  /* 0x0000000410002986 */ /* 0x0005e2000c10192a */
[C---:B------:R-:W-:Y:S01]  /*1cbf0*/  LEA R12, P6, R13.reuse, R0, 0x2 ;  /* 0x000000000d0c7211 */ /* 0x040fe200078c10ff */
[----:B------:R-:W-:Y:S01]  /*1cc00*/  IMAD R19, R136, 0x2, R13 ;  /* 0x0000000288137824 */ /* 0x000fe200078e020d */
[----:B------:R-:W4:Y:S01]  /*1cc10*/  LDCU UR5, c[0x0][0x39c] ;  /* 0x00007380ff0577ac */ /* 0x000f220008000800 */
[----:B------:R-:W4:Y:S04]  /*1cc20*/  LDL.LU R32, [R1+0x6a0] ;  /* 0x0006a00001207983 */ /* 0x000f280000300800 */
[----:B-1----:R-:W4:Y:S01]  /*1cc30*/  LDL.LU R31, [R1+0x69c] ;  /* 0x00069c00011f7983 */ /* 0x002f220000300800 */
[----:B---3--:R-:W-:Y:S02]  /*1cc40*/  ISETP.LT.AND P2, PT, R2, UR4, !P0 ;  /* 0x0000000402007c0c */ /* 0x008fe4000c741270 */
[----:B------:R-:W-:Y:S01]  /*1cc50*/  ISETP.LT.AND P4, PT, R44, UR6, !P0 ;  /* 0x000000062c007c0c */ /* 0x000fe2000c781270 */
[----:B------:R-:W3:Y:S01]  /*1cc60*/  LDL.LU R2, [R1+0x698] ;  /* 0x0006980001027983 */ /* 0x000ee20000300800 */
[----:B------:R-:W1:Y:S01]  /*1cc70*/  LDCU UR6, c[0x0][0x39c] ;  /* 0x00007380ff0677ac */ /* 0x000e620008000800 */
[----:B------:R-:W-:-:S02]  /*1cc80*/  LEA.HI.X.SX32 R13, R13, R137, 0x2, P6 ;  /* 0x000000890d0d7211 */ /* 0x000fc400030f16ff */
[CC--:B------:R-:W-:Y:S01]  /*1cc90*/  LEA R18, P6, R19.reuse, R0.reuse, 0x2 ;  /* 0x0000000013127211 */ /* 0x0c0fe200078c10ff */
[C---:B------:R-:W-:Y:S01]  /*1cca0*/  IMAD R15, R136.reuse, 0x2, R19 ;  /* 0x00000002880f7824 */ /* 0x040fe200078e0213 */
[----:B------:R-:W3:Y:S01]  /*1ccb0*/  LDL.LU R30, [R1+0x694] ;  /* 0x00069400011e7983 */ /* 0x000ee20000300800 */
[----:B------:R-:W4:Y:S01]  /*1ccc0*/  LDCU UR4, c[0x0][0x39c] ;  /* 0x00007380ff0477ac */ /* 0x000f220008000800 */
[----:B------:R-:W-:Y:S01]  /*1ccd0*/  LEA.HI.X.SX32 R19, R19, R137, 0x2, P6 ;  /* 0x0000008913137211 */ /* 0x000fe200030f16ff */
[----:B--2---:R-:W-:Y:S01]  /*1cce0*/  IMAD R17, R136, 0x2, R15 ;  /* 0x0000000288117824 */ /* 0x004fe200078e020f */
[----:B------:R2:W-:Y:S01]  /*1ccf0*/  @P3 STG.E desc[UR42][R12.64], R5 ;  /* 0x000000050c003986 */ /* 0x0005e2000c10192a */
[----:B------:R-:W-:-:S03]  /*1cd00*/  LEA R14, P6, R15, R0, 0x2 ;  /* 0x000000000f0e7211 */ /* 0x000fc600078c10ff */
[----:B------:R2:W-:Y:S01]  /*1cd10*/  @P5 STG.E desc[UR42][R18.64], R6 ;  /* 0x0000000612005986 */ /* 0x0005e2000c10192a */
[----:B------:R-:W-:-:S03]  /*1cd20*/  LEA.HI.X.SX32 R15, R15, R137, 0x2, P6 ;  /* 0x000000890f0f7211 */ /* 0x000fc600030f16ff */
[----:B------:R-:W3:Y:S01]  /*1cd30*/  LDL.LU R28, [R1+0x690] ;  /* 0x00069000011c7983 */ /* 0x000ee20000300800 */
[-C--:B------:R-:W-:Y:S02]  /*1cd40*/  LEA R16, P6, R17, R0.reuse, 0x2 ;  /* 0x0000000011107211 */ /* 0x080fe400078c10ff */
[----:B-1----:R-:W-:Y:S01]  /*1cd50*/  ISETP.LT.AND P5, PT, R34, UR6, !P0 ;  /* 0x0000000622007c0c */ /* 0x002fe2000c7a1270 */
[----:B------:R-:W3:Y:S01]  /*1cd60*/  LDCU UR6, c[0x0][0x39c] ;  /* 0x00007380ff0677ac */ /* 0x000ee20008000800 */
[C---:B------:R-:W-:Y:S01]  /*1cd70*/  IMAD R29, R136.reuse, 0x2, R17 ;  /* 0x00000002881d7824 */ /* 0x040fe200078e0211 */
[----:B----4-:R-:W-:Y:S01]  /*1cd80*/  ISETP.LT.AND P3, PT, R35, UR5, !P0 ;  /* 0x0000000523007c0c */ /* 0x010fe2000c761270 */
[----:B------:R1:W-:Y:S01]  /*1cd90*/  @P4 STG.E desc[UR42][R14.64], R7 ;  /* 0x000000070e004986 */ /* 0x0003e2000c10192a */
[----:B------:R-:W4:Y:S01]  /*1cda0*/  LDCU UR5, c[0x0][0x39c] ;  /* 0x00007380ff0577ac */ /* 0x000f220008000800 */
[-C--:B------:R-:W-:Y:S02]  /*1cdb0*/  LEA.HI.X.SX32 R17, R17, R137.reuse, 0x2, P6 ;  /* 0x0000008911117211 */ /* 0x080fe400030f16ff */
[C---:B------:R-:W-:Y:S01]  /*1cdc0*/  LEA R4, P6, R29.reuse, R0, 0x2 ;  /* 0x000000001d047211 */ /* 0x040fe200078c10ff */
[----:B--2---:R-:W-:Y:S01]  /*1cdd0*/  IMAD R13, R136, 0x2, R29 ;  /* 0x00000002880d7824 */ /* 0x004fe200078e021d */
[----:B------:R-:W2:Y:S02]  /*1cde0*/  LDL.LU R19, [R1+0x68c] ;  /* 0x00068c0001137983 */ /* 0x000ea40000300800 */
[----:B------:R-:W-:-:S02]  /*1cdf0*/  LEA.HI.X.SX32 R5, R29, R137, 0x2, P6 ;  /* 0x000000891d057211 */ /* 0x000fc400030f16ff */
[----:B------:R-:W-:Y:S01]  /*1ce00*/  @P2 STG.E desc[UR42][R16.64], R8 ;  /* 0x0000000810002986 */ /* 0x000fe2000c10192a */
[CC--:B------:R-:W-:Y:S01]  /*1ce10*/  LEA R12, P6, R13.reuse, R0.reuse, 0x2 ;  /* 0x000000000d0c7211 */ /* 0x0c0fe200078c10ff */
[C---:B-1----:R-:W-:Y:S02]  /*1ce20*/  IMAD R7, R136.reuse, 0x2, R13 ;  /* 0x0000000288077824 */ /* 0x042fe400078e020d */
[----:B------:R1:W-:Y:S04]  /*1ce30*/  @P3 STG.E desc[UR42][R4.64], R9 ;  /* 0x0000000904003986 */ /* 0x0003e8000c10192a */
[----:B------:R-:W2:Y:S01]  /*1ce40*/  LDL.LU R18, [R1+0x688] ;  /* 0x0006880001127983 */ /* 0x000ea20000300800 */
[----:B------:R-:W-:Y:S01]  /*1ce50*/  LEA.HI.X.SX32 R13, R13, R137, 0x2, P6 ;  /* 0x000000890d0d7211 */ /* 0x000fe200030f16ff */
[----:B------:R-:W-:Y:S01]  /*1ce60*/  IMAD R15, R136, 0x2, R7 ;  /* 0x00000002880f7824 */ /* 0x000fe200078e0207 */
[----:B------:R-:W-:Y:S01]  /*1ce70*/  ISETP.LT.AND P4, PT, R32, UR4, !P0 ;  /* 0x0000000420007c0c */ /* 0x000fe2000c781270 */
[----:B------:R-:W3:Y:S01]  /*1ce80*/  LDCU UR4, c[0x0][0x39c] ;  /* 0x00007380ff0477ac */ /* 0x000ee20008000800 */
[----:B------:R-:W-:-:S02]  /*1ce90*/  LEA R6, P6, R7, R0, 0x2 ;  /* 0x0000000007067211 */ /* 0x000fc400078c10ff */
[----:B----4-:R-:W-:Y:S01]  /*1cea0*/  ISETP.LT.AND P2, PT, R31, UR5, !P0 ;  /* 0x000000051f007c0c */ /* 0x010fe2000c741270 */
[----:B-1----:R-:W-:Y:S01]  /*1ceb0*/  IMAD R5, R136, 0x2, R15 ;  /* 0x0000000288057824 */ /* 0x002fe200078e020f */
[-C--:B------:R-:W-:Y:S01]  /*1cec0*/  LEA.HI.X.SX32 R7, R7, R137.reuse, 0x2, P6 ;  /* 0x0000008907077211 */ /* 0x080fe200030f16ff */
[----:B------:R-:W-:Y:S01]  /*1ced0*/  @P5 STG.E desc[UR42][R12.64], R10 ;  /* 0x0000000a0c005986 */ /* 0x000fe2000c10192a */
[CC--:B------:R-:W-:Y:S01]  /*1cee0*/  LEA R14, P6, R15.reuse, R0.reuse, 0x2 ;  /* 0x000000000f0e7211 */ /* 0x0c0fe200078c10ff */
[----:B------:R-:W1:Y:S03]  /*1cef0*/  LDCU UR5, c[0x0][0x39c] ;  /* 0x00007380ff0577ac */ /* 0x000e660008000800 */
[-C--:B------:R-:W-:Y:S01]  /*1cf00*/  LEA.HI.X.SX32 R15, R15, R137.reuse, 0x2, P6 ;  /* 0x000000890f0f7211 */ /* 0x080fe200030f16ff */
[----:B------:R-:W-:Y:S04]  /*1cf10*/  @P4 STG.E desc[UR42][R6.64], R11 ;  /* 0x0000000b06004986 */ /* 0x000fe8000c10192a */
[----:B------:R4:W-:Y:S01]  /*1cf20*/  @P2 STG.E desc[UR42][R14.64], R20 ;  /* 0x000000140e002986 */ /* 0x0009e2000c10192a */
[----:B---3--:R-:W-:Y:S01]  /*1cf30*/  ISETP.LT.AND P3, PT, R2, UR6, !P0 ;  /* 0x0000000602007c0c */ /* 0x008fe2000c761270 */
[----:B------:R-:W2:Y:S02]  /*1cf40*/  LDCU UR6, c[0x0][0x39c] ;  /* 0x00007380ff0677ac */ /* 0x000ea40008000800 */
[----:B------:R-:W3:Y:S04]  /*1cf50*/  LDL.LU R2, [R1+0x684] ;  /* 0x0006840001027983 */ /* 0x000ee80000300800 */
[----:B------:R-:W3:Y:S04]  /*1cf60*/  LDL.LU R16, [R1+0x680] ;  /* 0x0006800001107983 */ /* 0x000ee80000300800 */
[----:B------:R-:W3:Y:S04]  /*1cf70*/  LDL.LU R17, [R1+0x67c] ;  /* 0x00067c0001117983 */ /* 0x000ee80000300800 */
[----:B----4-:R-:W4:Y:S01]  /*1cf80*/  LDL.LU R14, [R1+0x678] ;  /* 0x00067800010e7983 */ /* 0x010f220000300800 */
[----:B-1----:R-:W-:Y:S01]  /*1cf90*/  ISETP.LT.AND P4, PT, R28, UR5, !P0 ;  /* 0x000000051c007c0c */ /* 0x002fe2000c781270 */
[----:B------:R-:W3:Y:S01]  /*1cfa0*/  LDCU UR5, c[0x0][0x39c] ;  /* 0x00007380ff0577ac */ /* 0x000ee20008000800 */
[CC--:B------:R-:W-:Y:S01]  /*1cfb0*/  LEA R4, P6, R5.reuse, R0.reuse, 0x2 ;  /* 0x0000000005047211 */ /* 0x0c0fe200078c10ff */
[----:B------:R-:W-:Y:S01]  /*1cfc0*/  IMAD R9, R136, 0x2, R5 ;  /* 0x0000000288097824 */ /* 0x000fe200078e0205 */
[----:B------:R-:W-:Y:S01]  /*1cfd0*/  ISETP.LT.AND P5, PT, R30, UR4, !P0 ;  /* 0x000000041e007c0c */ /* 0x000fe2000c7a1270 */
[----:B------:R-:W1:Y:S01]  /*1cfe0*/  LDCU UR4, c[0x0][0x39c] ;  /* 0x00007380ff0477ac */ /* 0x000e620008000800 */
[----:B------:R-:W-:Y:S01]  /*1cff0*/  LEA.HI.X.SX32 R5, R5, R137, 0x2, P6 ;  /* 0x0000008905057211 */ /* 0x000fe200030f16ff */
[----:B------:R-:W4:Y:S01]  /*1d000*/  LDL.LU R12, [R1+0x674] ;  /* 0x00067400010c7983 */ /* 0x000f220000300800 */
[----:B------:R-:W-:Y:S01]  /*1d010*/  LEA R8, P6, R9, R0, 0x2 ;  /* 0x0000000009087211 */ /* 0x000fe200078c10ff */
[----:B------:R-:W-:-:S03]  /*1d020*/  IMAD R13, R136, 0x2, R9 ;  /* 0x00000002880d7824 */ /* 0x000fc600078e0209 */
[-C--:B------:R-:W-:Y:S01]  /*1d030*/  LEA.HI.X.SX32 R9, R9, R137.reuse, 0x2, P6 ;  /* 0x0000008909097211 */ /* 0x080fe200030f16ff */
[----:B------:R1:W-:Y:S01]  /*1d040*/  @P3 STG.E desc[UR42][R4.64], R21 ;  /* 0x0000001504003986 */ /* 0x0003e2000c10192a */
[-C--:B------:R-:W-:Y:S01]  /*1d050*/  LEA R6, P6, R13, R0.reuse, 0x2 ;  /* 0x000000000d067211 */ /* 0x080fe200078c10ff */
[C---:B------:R-:W-:Y:S01]  /*1d060*/  IMAD R11, R136.reuse, 0x2, R13 ;  /* 0x00000002880b7824 */ /* 0x040fe200078e020d */
[----:B--2---:R-:W-:Y:S01]  /*1d070*/  ISETP.LT.AND P2, PT, R19, UR6, !P0 ;  /* 0x0000000613007c0c */ /* 0x004fe2000c741270 */
[----:B------:R-:W2:Y:S01]  /*1d080*/  LDCU UR6, c[0x0][0x39c] ;  /* 0x00007380ff0677ac */ /* 0x000ea20008000800 */
[----:B------:R-:W-:Y:S01]  /*1d090*/  @P5 STG.E desc[UR42][R8.64], R22 ;  /* 0x0000001608005986 */ /* 0x000fe2000c10192a */
[-C--:B------:R-:W-:Y:S02]  /*1d0a0*/  LEA.HI.X.SX32 R7, R13, R137.reuse, 0x2, P6 ;  /* 0x000000890d077211 */ /* 0x080fe400030f16ff */
[CC--:B------:R-:W-:Y:S01]  /*1d0b0*/  LEA R10, P6, R11.reuse, R0.reuse, 0x2 ;  /* 0x000000000b0a7211 */ /* 0x0c0fe200078c10ff */
[----:B-1----:R-:W-:Y:S01]  /*1d0c0*/  IMAD R5, R136, 0x2, R11 ;  /* 0x0000000288057824 */ /* 0x002fe200078e020b */
[----:B------:R-:W-:Y:S01]  /*1d0d0*/  ISETP.LT.AND P3, PT, R18, UR4, !P0 ;  /* 0x0000000412007c0c */ /* 0x000fe2000c761270 */
[----:B------:R1:W-:Y:S01]  /*1d0e0*/  @P4 STG.E desc[UR42][R6.64], R23 ;  /* 0x0000001706004986 */ /* 0x0003e2000c10192a */
[-C--:B------:R-:W-:Y:S01]  /*1d0f0*/  LEA.HI.X.SX32 R11, R11, R137.reuse, 0x2, P6 ;  /* 0x000000890b0b7211 */ /* 0x080fe200030f16ff */
[----:B------:R-:W-:Y:S01]  /*1d100*/  IMAD R13, R136, 0x2, R5 ;  /* 0x00000002880d7824 */ /* 0x000fe200078e0205 */
[C---:B------:R-:W-:Y:S01]  /*1d110*/  LEA R4, P6, R5.reuse, R0, 0x2 ;  /* 0x0000000005047211 */ /* 0x040fe200078c10ff */
[----:B------:R-:W1:Y:S01]  /*1d120*/  LDCU UR4, c[0x0][0x39c] ;  /* 0x00007380ff0477ac */ /* 0x000e620008000800 */
[----:B------:R-:W1:Y:S02]  /*1d130*/  LDS.128 R20, [R3+UR33+0x800] ;  /* 0x0008002103147984 */ /* 0x000e640008000c00 */
[----:B------:R-:W-:-:S02]  /*1d140*/  LEA.HI.X.SX32 R5, R5, R137, 0x2, P6 ;  /* 0x0000008905057211 */ /* 0x000fc400030f16ff */
[----:B------:R1:W-:Y:S04]  /*1d150*/  @P2 STG.E desc[UR42][R10.64], R24 ;  /* 0x000000180a002986 */ /* 0x0003e8000c10192a */
[----:B------:R1:W-:Y:S01]  /*1d160*/  @P3 STG.E desc[UR42][R4.64], R25 ;  /* 0x0000001904003986 */ /* 0x0003e2000c10192a */
[----:B---3--:R-:W-:Y:S01]  /*1d170*/  ISETP.LT.AND P5, PT, R2, UR5, !P0 ;  /* 0x0000000502007c0c */ /* 0x008fe2000c7a1270 */
[----:B------:R-:W4:Y:S02]  /*1d180*/  LDCU UR5, c[0x0][0x39c] ;  /* 0x00007380ff0577ac */ /* 0x000f240008000800 */
[----:B------:R-:W3:Y:S01]  /*1d190*/  LDL.LU R2, [R1+0x670] ;  /* 0x0006700001027983 */ /* 0x000ee20000300800 */
[----:B--2---:R-:W-:Y:S01]  /*1d1a0*/  ISETP.LT.AND P4, PT, R16, UR6, !P0 ;  /* 0x0000000610007c0c */ /* 0x004fe2000c781270 */
[----:B------:R-:W2:Y:S02]  /*1d1b0*/  LDCU UR6, c[0x0][0x39c] ;  /* 0x00007380ff0677ac */ /* 0x000ea40008000800 */
[----:B------:R-:W3:Y:S04]  /*1d1c0*/  LDL.LU R16, [R1+0x66c] ;  /* 0x00066c0001107983 */ /* 0x000ee80000300800 */
[----:B------:R-:W3:Y:S01]  /*1d1d0*/  LDL.LU R15, [R1+0x668] ;  /* 0x00066800010f7983 */ /* 0x000ee20000300800 */
[----:B----4-:R-:W-:Y:S01]  /*1d1e0*/  ISETP.LT.AND P3, PT, R14, UR5, !P0 ;  /* 0x000000050e007c0c */ /* 0x010fe2000c761270 */
[----:B-1----:R-:W-:-:S02]  /*1d1f0*/  IMAD R7, R136, 0x2, R13 ;  /* 0x0000000288077824 */ /* 0x002fc400078e020d */
[----:B------:R-:W4:Y:S01]  /*1d200*/  LDL.LU R14, [R1+0x664] ;  /* 0x00066400010e7983 */ /* 0x000f220000300800 */
[----:B------:R-:W-:Y:S01]  /*1d210*/  ISETP.LT.AND P2, PT, R17, UR4, !P0 ;  /* 0x0000000411007c0c */ /* 0x000fe2000c741270 */
[----:B------:R-:W3:Y:S01]  /*1d220*/  LDCU UR4, c[0x0][0x39c] ;  /* 0x00007380ff0477ac */ /* 0x000ee20008000800 */
[CC--:B------:R-:W-:Y:S01]  /*1d230*/  LEA R8, P6, R13.reuse, R0.reuse, 0x2 ;  /* 0x000000000d087211 */ /* 0x0c0fe200078c10ff */
[----:B------:R-:W1:Y:S03]  /*1d240*/  LDCU UR5, c[0x0][0x39c] ;  /* 0x00007380ff0577ac */ /* 0x000e660008000800 */
[----:B------:R-:W-:Y:S02]  /*1d250*/  LEA.HI.X.SX32 R9, R13, R137, 0x2, P6 ;  /* 0x000000890d097211 */ /* 0x000fe400030f16ff */
[----:B------:R-:W-:Y:S01]  /*1d260*/  LEA R6, P6, R7, R0, 0x2 ;  /* 0x0000000007067211 */ /* 0x000fe200078c10ff */
[----:B------:R-:W-:-:S03]  /*1d270*/  IMAD R11, R136, 0x2, R7 ;  /* 0x00000002880b7824 */ /* 0x000fc600078e0207 */
[-C--:B------:R-:W-:Y:S01]  /*1d280*/  LEA.HI.X.SX32 R7, R7, R137.reuse, 0x2, P6 ;  /* 0x0000008907077211 */ /* 0x080fe200030f16ff */
[----:B------:R1:W-:Y:S01]  /*1d290*/  @P5 STG.E desc[UR42][R8.64], R26 ;  /* 0x0000001a08005986 */ /* 0x0003e2000c10192a */
[----:B--2---:R-:W-:Y:S01]  /*1d2a0*/  ISETP.LT.AND P5, PT, R12, UR6, !P0 ;  /* 0x000000060c007c0c */ /* 0x004fe2000c7a1270 */
[----:B------:R-:W-:Y:S01]  /*1d2b0*/  IMAD R13, R136, 0x2, R11 ;  /* 0x00000002880d7824 */ /* 0x000fe200078e020b */
[C---:B------:R-:W-:Y:S01]  /*1d2c0*/  LEA R10, P6, R11.reuse, R0, 0x2 ;  /* 0x000000000b0a7211 */ /* 0x040fe200078c10ff */
[----:B------:R2:W-:Y:S01]  /*1d2d0*/  @P4 STG.E desc[UR42][R6.64], R27 ;  /* 0x0000001b06004986 */ /* 0x0005e2000c10192a */
[----:B------:R-:W3:Y:S03]  /*1d2e0*/  LDCU UR6, c[0x0][0x39c] ;  /* 0x00007380ff0677ac */ /* 0x000ee60008000800 */
[----:B------:R-:W4:Y:S01]  /*1d2f0*/  LDL.LU R12, [R1+0x5e0] ;  /* 0x0005e000010c7983 */ /* 0x000f220000300800 */
[----:B------:R-:W-:-:S02]  /*1d300*/  LEA.HI.X.SX32 R11, R11, R137, 0x2, P6 ;  /* 0x000000890b0b7211 */ /* 0x000fc400030f16ff */
[----:B------:R-:W-:Y:S01]  /*1d310*/  LEA R4, P6, R13, R0, 0x2 ;  /* 0x000000000d047211 */ /* 0x000fe200078c10ff */
[----:B-1----:R-:W-:-:S03]  /*1d320*/  IMAD R9, R136, 0x2, R13 ;  /* 0x0000000288097824 */ /* 0x002fc600078e020d */
[----:B------:R-:W-:Y:S02]  /*1d330*/  LEA.HI.X.SX32 R5, R13, R137, 0x2, P6 ;  /* 0x000000890d057211 */ /* 0x000fe400030f16ff */
[----:B------:R-:W-:Y:S01]  /*1d340*/  LEA R8, P6, R9, R0, 0x2 ;  /* 0x0000000009087211 */ /* 0x000fe200078c10ff */
[----:B--2---:R-:W-:-:S03]  /*1d350*/  IMAD R7, R136, 0x2, R9 ;  /* 0x0000000288077824 */ /* 0x004fc600078e0209 */
[----:B------:R-:W-:Y:S01]  /*1d360*/  LEA.HI.X.SX32 R9, R9, R137, 0x2, P6 ;  /* 0x0000008909097211 */ /* 0x000fe200030f16ff */
[----:B------:R1:W-:Y:S04]  /*1d370*/  @P2 STG.E desc[UR42][R10.64], R36 ;  /* 0x000000240a002986 */ /* 0x0003e8000c10192a */
[----:B------:R2:W-:Y:S04]  /*1d380*/  @P3 STG.E desc[UR42][R4.64], R37 ;  /* 0x0000002504003986 */ /* 0x0005e8000c10192a */
[----:B------:R1:W-:Y:S01]  /*1d390*/  @P5 STG.E desc[UR42][R8.64], R38 ;  /* 0x0000002608005986 */ /* 0x0003e2000c10192a */
[----:B---3--:R-:W-:Y:S01]  /*1d3a0*/  ISETP.LT.AND P4, PT, R2, UR4, !P0 ;  /* 0x0000000402007c0c */ /* 0x008fe2000c781270 */
[----:B------:R-:W4:Y:S02]  /*1d3b0*/  LDCU UR4, c[0x0][0x39c] ;  /* 0x00007380ff0477ac */ /* 0x000f240008000800 */
[----:B------:R-:W3:Y:S01]  /*1d3c0*/  LDL.LU R2, [R1+0x5dc] ;  /* 0x0005dc0001027983 */ /* 0x000ee20000300800 */
[----:B------:R-:W-:Y:S01]  /*1d3d0*/  ISETP.LT.AND P2, PT, R16, UR5, !P0 ;  /* 0x0000000510007c0c */ /* 0x000fe2000c741270 */
[----:B------:R-:W1:Y:S02]  /*1d3e0*/  LDCU UR5, c[0x0][0x39c] ;  /* 0x00007380ff0577ac */ /* 0x000e640008000800 */
[----:B------:R-:W3:Y:S01]  /*1d3f0*/  LDL.LU R16, [R1+0x5d8] ;  /* 0x0005d80001107983 */ /* 0x000ee20000300800 */
[----:B------:R-:W-:Y:S01]  /*1d400*/  ISETP.LT.AND P3, PT, R15, UR6, !P0 ;  /* 0x000000060f007c0c */ /* 0x000fe2000c761270 */
[----:B------:R-:W3:Y:S02]  /*1d410*/  LDCU UR6, c[0x0][0x39c] ;  /* 0x00007380ff0677ac */ /* 0x000ee40008000800 */
[----:B------:R-:W3:Y:S01]  /*1d420*/  LDL.LU R15, [R1+0x5d4] ;  /* 0x0005d400010f7983 */ /* 0x000ee20000300800 */
[----:B----4-:R-:W-:Y:S01]  /*1d430*/  ISETP.LT.AND P5, PT, R14, UR4, !P0 ;  /* 0x000000040e007c0c */ /* 0x010fe2000c7a1270 */
[----:B------:R-:W-:-:S02]  /*1d440*/  IMAD R13, R136, 0x2, R7 ;  /* 0x00000002880d7824 */ /* 0x000fc400078e0207 */
[----:B------:R-:W4:Y:S01]  /*1d450*/  LDL.LU R14, [R1+0x5d0] ;  /* 0x0005d000010e7983 */ /* 0x000f220000300800 */
[CC--:B------:R-:W-:Y:S01]  /*1d460*/  LEA R6, P6, R7.reuse, R0.reuse, 0x2 ;  /* 0x0000000007067211 */ /* 0x0c0fe200078c10ff */
[----:B------:R-:W3:Y:S03]  /*1d470*/  LDCU UR4, c[0x0][0x39c] ;  /* 0x00007380ff0477ac */ /* 0x000ee60008000800 */
[----:B------:R-:W-:Y:S02]  /*1d480*/  LEA.HI.X.SX32 R7, R7, R137, 0x2, P6 ;  /* 0x0000008907077211 */ /* 0x000fe400030f16ff */
[----:B-1----:R-:W-:Y:S01]  /*1d490*/  LEA R10, P6, R13, R0, 0x2 ;  /* 0x000000000d0a7211 */ /* 0x002fe200078c10ff */
[----:B--2---:R-:W-:-:S03]  /*1d4a0*/  IMAD R5, R136, 0x2, R13 ;  /* 0x0000000288057824 */ /* 0x004fc600078e020d */
[-C--:B------:R-:W-:Y:S01]  /*1d4b0*/  LEA.HI.X.SX32 R11, R13, R137.reuse, 0x2, P6 ;  /* 0x000000890d0b7211 */ /* 0x080fe200030f16ff */
[----:B------:R1:W-:Y:S01]  /*1d4c0*/  @P4 STG.E desc[UR42][R6.64], R39 ;  /* 0x0000002706004986 */ /* 0x0003e2000c10192a */
[CC--:B------:R-:W-:Y:S01]  /*1d4d0*/  LEA R4, P6, R5.reuse, R0.reuse, 0x2 ;  /* 0x0000000005047211 */ /* 0x0c0fe200078c10ff */
[----:B------:R-:W-:Y:S02]  /*1d4e0*/  IMAD R9, R136, 0x2, R5 ;  /* 0x0000000288097824 */ /* 0x000fe400078e0205 */
[----:B------:R2:W-:Y:S01]  /*1d4f0*/  @P2 STG.E desc[UR42][R10.64], R40 ;  /* 0x000000280a002986 */ /* 0x0005e2000c10192a */
[----:B------:R-:W-:Y:S01]  /*1d500*/  ISETP.LT.AND P4, PT, R12, UR5, !P0 ;  /* 0x000000050c007c0c */ /* 0x000fe2000c781270 */
[----:B------:R-:W2:Y:S02]  /*1d510*/  LDCU UR5, c[0x0][0x39c] ;  /* 0x00007380ff0577ac */ /* 0x000ea40008000800 */
[----:B------:R-:W4:Y:S01]  /*1d520*/  LDL.LU R12, [R1+0x5cc] ;  /* 0x0005cc00010c7983 */ /* 0x000f220000300800 */
[----:B------:R-:W-:Y:S01]  /*1d530*/  LEA.HI.X.SX32 R5, R5, R137, 0x2, P6 ;  /* 0x0000008905057211 */ /* 0x000fe200030f16ff */
[----:B------:R-:W-:Y:S01]  /*1d540*/  IMAD R13, R136, 0x2, R9 ;  /* 0x00000002880d7824 */ /* 0x000fe200078e0209 */
[----:B------:R-:W-:-:S04]  /*1d550*/  LEA R8, P6, R9, R0, 0x2 ;  /* 0x0000000009087211 */ /* 0x000fc800078c10ff */
[-C--:B------:R-:W-:Y:S02]  /*1d560*/  LEA.HI.X.SX32 R9, R9, R137.reuse, 0x2, P6 ;  /* 0x0000008909097211 */ /* 0x080fe400030f16ff */
[C---:B-1----:R-:W-:Y:S01]  /*1d570*/  LEA R6, P6, R13.reuse, R0, 0x2 ;  /* 0x000000000d067211 */ /* 0x042fe200078c10ff */
[----:B------:R1:W-:Y:S03]  /*1d580*/  @P3 STG.E desc[UR42][R4.64], R41 ;  /* 0x0000002904003986 */ /* 0x0003e6000c10192a */
[----:B------:R-:W-:Y:S01]  /*1d590*/  LEA.HI.X.SX32 R7, R13, R137, 0x2, P6 ;  /* 0x000000890d077211 */ /* 0x000fe200030f16ff */
[----:B------:R1:W-:Y:S04]  /*1d5a0*/  @P5 STG.E desc[UR42][R8.64], R42 ;  /* 0x0000002a08005986 */ /* 0x0003e8000c10192a */
[----:B------:R1:W-:Y:S01]  /*1d5b0*/  @P4 STG.E desc[UR42][R6.64], R43 ;  /* 0x0000002b06004986 */ /* 0x0003e2000c10192a */
[----:B---3--:R-:W-:Y:S01]  /*1d5c0*/  ISETP.LT.AND P2, PT, R2, UR6, !P0 ;  /* 0x0000000602007c0c */ /* 0x008fe2000c741270 */
[----:B------:R-:W4:Y:S02]  /*1d5d0*/  LDCU UR6, c[0x0][0x39c] ;  /* 0x00007380ff0677ac */ /* 0x000f240008000800 */
[----:B------:R-:W3:Y:S01]  /*1d5e0*/  LDL.LU R2, [R1+0x5c8] ;  /* 0x0005c80001027983 */ /* 0x000ee20000300800 */
[----:B------:R-:W-:Y:S01]  /*1d5f0*/  ISETP.LT.AND P3, PT, R16, UR4, !P0 ;  /* 0x0000000410007c0c */ /* 0x000fe2000c761270 */
[----:B--2---:R-:W-:-:S02]  /*1d600*/  IMAD R11, R136, 0x2, R13 ;  /* 0x00000002880b7824 */ /* 0x004fc400078e020d */
[----:B------:R-:W2:Y:S01]  /*1d610*/  LDL.LU R16, [R1+0x5c4] ;  /* 0x0005c40001107983 */ /* 0x000ea20000300800 */
[----:B------:R-:W4:Y:S01]  /*1d620*/  LDCU UR4, c[0x0][0x39c] ;  /* 0x00007380ff0477ac */ /* 0x000f220008000800 */
[----:B------:R-:W-:Y:S02]  /*1d630*/  ISETP.LT.AND P5, PT, R15, UR5, !P0 ;  /* 0x000000050f007c0c */ /* 0x000fe4000c7a1270 */
[----:B------:R-:W2:Y:S01]  /*1d640*/  LDL.LU R15, [R1+0x5c0] ;  /* 0x0005c000010f7983 */ /* 0x000ea20000300800 */
[----:B------:R-:W3:Y:S01]  /*1d650*/  LDCU UR5, c[0x0][0x39c] ;  /* 0x00007380ff0577ac */ /* 0x000ee20008000800 */
[----:B----4-:R-:W-:Y:S01]  /*1d660*/  ISETP.LT.AND P4, PT, R14, UR6, !P0 ;  /* 0x000000060e007c0c */ /* 0x010fe2000c781270 */
[----:B-1----:R-:W-:Y:S01]  /*1d670*/  IMAD R5, R136, 0x2, R11 ;  /* 0x0000000288057824 */ /* 0x002fe200078e020b */
[----:B------:R-:W4:Y:S01]  /*1d680*/  LDL.LU R14, [R1+0x5bc] ;  /* 0x0005bc00010e7983 */ /* 0x000f220000300800 */
[C---:B------:R-:W-:Y:S01]  /*1d690*/  LEA R10, P6, R11.reuse, R0, 0x2 ;  /* 0x000000000b0a7211 */ /* 0x040fe200078c10ff */
[----:B------:R-:W2:Y:S03]  /*1d6a0*/  LDCU UR6, c[0x0][0x39c] ;  /* 0x00007380ff0677ac */ /* 0x000ea60008000800 */
[----:B------:R-:W-:-:S02]  /*1d6b0*/  LEA.HI.X.SX32 R11, R11, R137, 0x2, P6 ;  /* 0x000000890b0b7211 */ /* 0x000fc400030f16ff */
[----:B------:R-:W-:Y:S01]  /*1d6c0*/  LEA R4, P6, R5, R0, 0x2 ;  /* 0x0000000005047211 */ /* 0x000fe200078c10ff */
[----:B------:R-:W-:-:S03]  /*1d6d0*/  IMAD R13, R136, 0x2, R5 ;  /* 0x00000002880d7824 */ /* 0x000fc600078e0205 */
[-C--:B------:R-:W-:Y:S01]  /*1d6e0*/  LEA.HI.X.SX32 R5, R5, R137.reuse, 0x2, P6 ;  /* 0x0000008905057211 */ /* 0x080fe200030f16ff */
[----:B------:R1:W-:Y:S01]  /*1d6f0*/  @P2 STG.E desc[UR42][R10.64], R52 ;  /* 0x000000340a002986 */ /* 0x0003e2000c10192a */
[CC--:B------:R-:W-:Y:S01]  /*1d700*/  LEA R8, P6, R13.reuse, R0.reuse, 0x2 ;  /* 0x000000000d087211 */ /* 0x0c0fe200078c10ff */
[----:B------:R-:W-:Y:S02]  /*1d710*/  IMAD R7, R136, 0x2, R13 ;  /* 0x0000000288077824 */ /* 0x000fe400078e020d */
[----:B------:R-:W-:Y:S01]  /*1d720*/  @P3 STG.E desc[UR42][R4.64], R53 ;  /* 0x0000003504003986 */ /* 0x000fe2000c10192a */
[----:B------:R-:W-:Y:S01]  /*1d730*/  ISETP.LT.AND P2, PT, R12, UR4, !P0 ;  /* 0x000000040c007c0c */ /* 0x000fe2000c741270 */
[----:B------:R-:W2:Y:S02]  /*1d740*/  LDCU UR4, c[0x0][0x39c] ;  /* 0x00007380ff0477ac */ /* 0x000ea40008000800 */
[----:B------:R-:W4:Y:S01]  /*1d750*/  LDL.LU R12, [R1+0x5b8] ;  /* 0x0005b800010c7983 */ /* 0x000f220000300800 */
[----:B------:R-:W-:Y:S01]  /*1d760*/  LEA.HI.X.SX32 R9, R13, R137, 0x2, P6 ;  /* 0x000000890d097211 */ /* 0x000fe200030f16ff */
[----:B-1----:R-:W-:Y:S01]  /*1d770*/  IMAD R11, R136, 0x2, R7 ;  /* 0x00000002880b7824 */ /* 0x002fe200078e0207 */
[----:B------:R-:W-:-:S04]  /*1d780*/  LEA R6, P6, R7, R0, 0x2 ;  /* 0x0000000007067211 */ /* 0x000fc800078c10ff */
[----:B------:R-:W-:Y:S02]  /*1d790*/  LEA.HI.X.SX32 R7, R7, R137, 0x2, P6 ;  /* 0x0000008907077211 */ /* 0x000fe400030f16ff */
[----:B------:R-:W-:Y:S01]  /*1d7a0*/  LEA R10, P6, R11, R0, 0x2 ;  /* 0x000000000b0a7211 */ /* 0x000fe200078c10ff */
[----:B------:R-:W-:-:S03]  /*1d7b0*/  IMAD R13, R136, 0x2, R11 ;  /* 0x00000002880d7824 */ /* 0x000fc600078e020b */
[----:B------:R-:W-:Y:S01]  /*1d7c0*/  LEA.HI.X.SX32 R11, R11, R137, 0x2, P6 ;  /* 0x000000890b0b7211 */ /* 0x000fe200030f16ff */
[----:B------:R1:W-:Y:S04]  /*1d7d0*/  @P5 STG.E desc[UR42][R8.64], R54 ;  /* 0x0000003608005986 */ /* 0x0003e8000c10192a */
[----:B------:R1:W-:Y:S04]  /*1d7e0*/  @P4 STG.E desc[UR42][R6.64], R55 ;  /* 0x0000003706004986 */ /* 0x0003e8000c10192a */
[----:B------:R-:W-:Y:S01]  /*1d7f0*/  @P2 STG.E desc[UR42][R10.64], R56 ;  /* 0x000000380a002986 */ /* 0x000fe2000c10192a */
[----:B---3--:R-:W-:Y:S01]  /*1d800*/  ISETP.LT.AND P3, PT, R2, UR5, !P0 ;  /* 0x0000000502007c0c */ /* 0x008fe2000c761270 */
[----:B------:R-:W4:Y:S02]  /*1d810*/  LDCU UR5, c[0x0][0x39c] ;  /* 0x00007380ff0577ac */ /* 0x000f240008000800 */
[----:B------:R-:W3:Y:S01]  /*1d820*/  LDL.LU R2, [R1+0x5b4] ;  /* 0x0005b40001027983 */ /* 0x000ee20000300800 */
[----:B--2---:R-:W-:Y:S01]  /*1d830*/  ISETP.LT.AND P5, PT, R16, UR6, !P0 ;  /* 0x0000000610007c0c */ /* 0x004fe2000c7a1270 */
[----:B------:R-:W2:Y:S02]  /*1d840*/  LDCU UR6, c[0x0][0x39c] ;  /* 0x00007380ff0677ac */ /* 0x000ea40008000800 */
[----:B------:R-:W3:Y:S01]  /*1d850*/  LDL.LU R16, [R1+0x5b0] ;  /* 0x0005b00001107983 */ /* 0x000ee20000300800 */
[----:B------:R-:W-:Y:S01]  /*1d860*/  ISETP.LT.AND P4, PT, R15, UR4, !P0 ;  /* 0x000000040f007c0c */ /* 0x000fe2000c781270 */
[----:B------:R-:W3:Y:S02]  /*1d870*/  LDCU UR4, c[0x0][0x39c] ;  /* 0x00007380ff0477ac */ /* 0x000ee40008000800 */
[----:B------:R-:W3:Y:S01]  /*1d880*/  LDL.LU R15, [R1+0x5ac] ;  /* 0x0005ac00010f7983 */ /* 0x000ee20000300800 */
[----:B----4-:R-:W-:Y:S01]  /*1d890*/  ISETP.LT.AND P2, PT, R14, UR5, !P0 ;  /* 0x000000050e007c0c */ /* 0x010fe2000c741270 */
[----:B-1----:R-:W-:-:S02]  /*1d8a0*/  IMAD R9, R136, 0x2, R13 ;  /* 0x0000000288097824 */ /* 0x002fc400078e020d */
[----:B------:R-:W4:Y:S01]  /*1d8b0*/  LDL.LU R14, [R1+0x5a8] ;  /* 0x0005a800010e7983 */ /* 0x000f220000300800 */
[CC--:B------:R-:W-:Y:S01]  /*1d8c0*/  LEA R4, P6, R13.reuse, R0.reuse, 0x2 ;  /* 0x000000000d047211 */ /* 0x0c0fe200078c10ff */
[----:B------:R-:W1:Y:S03]  /*1d8d0*/  LDCU UR5, c[0x0][0x39c] ;  /* 0x00007380ff0577ac */ /* 0x000e660008000800 */
[----:B------:R-:W-:Y:S02]  /*1d8e0*/  LEA.HI.X.SX32 R5, R13, R137, 0x2, P6 ;  /* 0x000000890d057211 */ /* 0x000fe400030f16ff */
[----:B------:R-:W-:Y:S01]  /*1d8f0*/  LEA R8, P6, R9, R0, 0x2 ;  /* 0x0000000009087211 */ /* 0x000fe200078c10ff */
[----:B------:R-:W-:-:S03]  /*1d900*/  IMAD R7, R136, 0x2, R9 ;  /* 0x0000000288077824 */ /* 0x000fc600078e0209 */
[-C--:B------:R-:W-:Y:S01]  /*1d910*/  LEA.HI.X.SX32 R9, R9, R137.reuse, 0x2, P6 ;  /* 0x0000008909097211 */ /* 0x080fe200030f16ff */
[----:B------:R1:W-:Y:S01]  /*1d920*/  @P3 STG.E desc[UR42][R4.64], R57 ;  /* 0x0000003904003986 */ /* 0x0003e2000c10192a */
[CC--:B------:R-:W-:Y:S01]  /*1d930*/  LEA R6, P6, R7.reuse, R0.reuse, 0x2 ;  /* 0x0000000007067211 */ /* 0x0c0fe200078c10ff */
[----:B------:R-:W-:Y:S02]  /*1d940*/  IMAD R13, R136, 0x2, R7 ;  /* 0x00000002880d7824 */ /* 0x000fe400078e0207 */
[----:B------:R1:W-:Y:S01]  /*1d950*/  @P5 STG.E desc[UR42][R8.64], R58 ;  /* 0x0000003a08005986 */ /* 0x0003e2000c10192a */
[----:B--2---:R-:W-:Y:S01]  /*1d960*/  ISETP.LT.AND P3, PT, R12, UR6, !P0 ;  /* 0x000000060c007c0c */ /* 0x004fe2000c761270 */
        /* <DEDUP_REMOVED lines=18> */
[----:B--2---:R-:W-:Y:S01]  /*1da90*/  ISETP.LT.AND P2, PT, R15, UR6, !P0 ;  /* 0x000000060f007c0c */ /* 0x004fe2000c741270 */
[----:B------:R-:W3:Y:S02]  /*1daa0*/  LDCU UR6, c[0x0][0x39c] ;  /* 0x00007380ff0677ac */ /* 0x000ee40008000800 */
[----:B------:R-:W2:Y:S01]  /*1dab0*/  LDL.LU R15, [R1+0x598] ;  /* 0x00059800010f7983 */ /* 0x000ea20000300800 */
[----:B----4-:R-:W-:Y:S01]  /*1dac0*/  ISETP.LT.AND P3, PT, R14, UR4, !P0 ;  /* 0x000000040e007c0c */ /* 0x010fe2000c761270 */
[----:B------:R-:W-:-:S02]  /*1dad0*/  IMAD R13, R136, 0x2, R9 ;  /* 0x00000002880d7824 */ /* 0x000fc400078e0209 */
[----:B------:R-:W4:Y:S01]  /*1dae0*/  LDL.LU R14, [R1+0x594] ;  /* 0x00059400010e7983 */ /* 0x000f220000300800 */
[CC--:B------:R-:W-:Y:S01]  /*1daf0*/  LEA R8, P6, R9.reuse, R0.reuse, 0x2 ;  /* 0x0000000009087211 */ /* 0x0c0fe200078c10ff */
[----:B------:R-:W3:Y:S03]  /*1db00*/  LDCU UR4, c[0x0][0x39c] ;  /* 0x00007380ff0477ac */ /* 0x000ee60008000800 */
[----:B------:R-:W-:Y:S02]  /*1db10*/  LEA.HI.X.SX32 R9, R9, R137, 0x2, P6 ;  /* 0x0000008909097211 */ /* 0x000fe400030f16ff */
[----:B-1----:R-:W-:Y:S01]  /*1db20*/  LEA R6, P6, R13, R0, 0x2 ;  /* 0x000000000d067211 */ /* 0x002fe200078c10ff */
[----:B------:R-:W-:-:S03]  /*1db30*/  IMAD R11, R136, 0x2, R13 ;  /* 0x00000002880b7824 */ /* 0x000fc600078e020d */
        /* <DEDUP_REMOVED lines=21> */
[----:B------:R-:W-:-:S02]  /*1dc90*/  IMAD R7, R136, 0x2, R13 ;  /* 0x0000000288077824 */ /* 0x000fc400078e020d */
[----:B------:R-:W3:Y:S01]  /*1dca0*/  LDL.LU R16, [R1+0x588] ;  /* 0x0005880001107983 */ /* 0x000ee20000300800 */
[----:B------:R-:W4:Y:S01]  /*1dcb0*/  LDCU UR4, c[0x0][0x39c] ;  /* 0x00007380ff0477ac */ /* 0x000f220008000800 */
[----:B--2---:R-:W-:Y:S02]  /*1dcc0*/  ISETP.LT.AND P3, PT, R15, UR5, !P0 ;  /* 0x000000050f007c0c */ /* 0x004fe4000c761270 */
[----:B------:R-:W2:Y:S01]  /*1dcd0*/  LDL.LU R15, [R1+0x584] ;  /* 0x00058400010f7983 */ /* 0x000ea20000300800 */
[----:B------:R-:W3:Y:S01]  /*1dce0*/  LDCU UR5, c[0x0][0x39c] ;  /* 0x00007380ff0577ac */ /* 0x000ee20008000800 */
[----:B----4-:R-:W-:Y:S01]  /*1dcf0*/  ISETP.LT.AND P5, PT, R14, UR6, !P0 ;  /* 0x000000060e007c0c */ /* 0x010fe2000c7a1270 */
[----:B-1----:R-:W-:Y:S01]  /*1dd00*/  IMAD R11, R136, 0x2, R7 ;  /* 0x00000002880b7824 */ /* 0x002fe200078e0207 */
[----:B------:R-:W4:Y:S01]  /*1dd10*/  LDL.LU R14, [R1+0x580] ;  /* 0x00058000010e7983 */ /* 0x000f220000300800 */
[C---:B------:R-:W-:Y:S01]  /*1dd20*/  LEA R6, P6, R7.reuse, R0, 0x2 ;  /* 0x0000000007067211 */ /* 0x040fe200078c10ff */
[----:B------:R-:W1:Y:S03]  /*1dd30*/  LDCU UR6, c[0x0][0x39c] ;  /* 0x00007380ff0677ac */ /* 0x000e660008000800 */
        /* <DEDUP_REMOVED lines=24> */
[----:B------:R-:W-:Y:S01]  /*1dec0*/  ISETP.LT.AND P3, PT, R16, UR6, !P0 ;  /* 0x0000000610007c0c */ /* 0x000fe2000c761270 */
[----:B------:R-:W4:Y:S02]  /*1ded0*/  LDCU UR6, c[0x0][0x39c] ;  /* 0x00007380ff0677ac */ /* 0x000f240008000800 */
[----:B------:R-:W3:Y:S01]  /*1dee0*/  LDL.LU R16, [R1+0x574] ;  /* 0x0005740001107983 */ /* 0x000ee20000300800 */
[----:B--2---:R-:W-:Y:S01]  /*1def0*/  ISETP.LT.AND P5, PT, R15, UR4, !P0 ;  /* 0x000000040f007c0c */ /* 0x004fe2000c7a1270 */
[----:B------:R-:W3:Y:S02]  /*1df00*/  LDCU UR4, c[0x0][0x39c] ;  /* 0x00007380ff0477ac */ /* 0x000ee40008000800 */
[----:B------:R-:W2:Y:S01]  /*1df10*/  LDL.LU R15, [R1+0x570] ;  /* 0x00057000010f7983 */ /* 0x000ea20000300800 */
        /* <DEDUP_REMOVED lines=48> */
[-C--:B------:R-:W-:Y:S02]  /*1e220*/  LEA.HI.X.SX32 R7, R7, R137.reuse, 0x2, P6 ;  /* 0x0000008907077211 */ /* 0x080fe400030f16ff */
[----:B------:R-:W-:Y:S01]  /*1e230*/  ISETP.LT.AND P3, PT, R12, UR5, !P0 ;  /* 0x000000050c007c0c */ /* 0x000fe2000c761270 */
[----:B------:R-:W-:Y:S01]  /*1e240*/  IMAD R13, R136, 0x2, R11 ;  /* 0x00000002880d7824 */ /* 0x000fe200078e020b */
[----:B------:R-:W2:Y:S01]  /*1e250*/  LDL.LU R12, [R1+0x554] ;  /* 0x00055400010c7983 */ /* 0x000ea20000300800 */
[C---:B------:R-:W-:Y:S01]  /*1e260*/  LEA R10, P6, R11.reuse, R0, 0x2 ;  /* 0x000000000b0a7211 */ /* 0x040fe200078c10ff */
[----:B------:R-:W2:Y:S03]  /*1e270*/  LDCU UR5, c[0x0][0x39c] ;  /* 0x00007380ff0577ac */ /* 0x000ea60008000800 */
[----:B------:R-:W-:-:S02]  /*1e280*/  LEA.HI.X.SX32 R11, R11, R137, 0x2, P6 ;  /* 0x000000890b0b7211 */ /* 0x000fc400030f16ff */
        /* <DEDUP_REMOVED lines=9> */
[----:B------:R-:W-:Y:S01]  /*1e320*/  IMAD R9, R136, 0x2, R13 ;  /* 0x0000000288097824 */ /* 0x000fe200078e020d */
[----:B------:R-:W1:Y:S01]  /*1e330*/  LDCU UR4, c[0x0][0x39c] ;  /* 0x00007380ff0477ac */ /* 0x000e620008000800 */
[----:B----4-:R-:W-:-:S02]  /*1e340*/  ISETP.LT.AND P3, PT, R14, UR6, !P0 ;  /* 0x000000060e007c0c */ /* 0x010fc4000c761270 */
[----:B------:R-:W-:Y:S01]  /*1e350*/  IMAD R13, R136, 0x2, R9 ;  /* 0x00000002880d7824 */ /* 0x000fe200078e0209 */
[----:B------:R-:W4:Y:S01]  /*1e360*/  LDL.LU R14, [R1+0x54c] ;  /* 0x00054c00010e7983 */ /* 0x000f220000300800 */
[C---:B------:R-:W-:Y:S01]  /*1e370*/  LEA R8, P2, R9.reuse, R0, 0x2 ;  /* 0x0000000009087211 */ /* 0x040fe200078410ff */
[----:B------:R-:W3:Y:S02]  /*1e380*/  LDCU UR6, c[0x0][0x39c] ;  /* 0x00007380ff0677ac */ /* 0x000ee40008000800 */
[----:B------:R-:W4:Y:S04]  /*1e390*/  LDL.LU R18, [R1+0x548] ;  /* 0x0005480001127983 */ /* 0x000f280000300800 */
[----:B------:R-:W4:Y:S01]  /*1e3a0*/  LDL.LU R16, [R1+0x544] ;  /* 0x0005440001107983 */ /* 0x000f220000300800 */
[----:B------:R-:W-:-:S02]  /*1e3b0*/  LEA.HI.X.SX32 R9, R9, R137, 0x2, P2 ;  /* 0x0000008909097211 */ /* 0x000fc400010f16ff */
[-C--:B-1----:R-:W-:Y:S02]  /*1e3c0*/  LEA R6, P6, R13, R0.reuse, 0x2 ;  /* 0x000000000d067211 */ /* 0x082fe400078c10ff */
[----:B--2---:R-:W-:Y:S01]  /*1e3d0*/  ISETP.LT.AND P2, PT, R15, UR5, !P0 ;  /* 0x000000050f007c0c */ /* 0x004fe2000c741270 */
[----:B------:R-:W3:Y:S01]  /*1e3e0*/  LDCU UR5, c[0x0][0x39c] ;  /* 0x00007380ff0577ac */ /* 0x000ee20008000800 */
[----:B------:R-:W-:Y:S01]  /*1e3f0*/  LEA.HI.X.SX32 R7, R13, R137, 0x2, P6 ;  /* 0x000000890d077211 */ /* 0x000fe200030f16ff */
[C---:B------:R-:W-:Y:S01]  /*1e400*/  IMAD R13, R136.reuse, 0x2, R13 ;  /* 0x00000002880d7824 */ /* 0x040fe200078e020d */
[----:B------:R1:W-:Y:S03]  /*1e410*/  @P5 STG.E desc[UR42][R8.64], R102 ;  /* 0x0000006608005986 */ /* 0x0003e6000c10192a */
[----:B------:R-:W-:Y:S01]  /*1e420*/  IMAD R11, R136, 0x2, R13 ;  /* 0x00000002880b7824 */ /* 0x000fe200078e020d */
[----:B------:R2:W-:Y:S01]  /*1e430*/  @P4 STG.E desc[UR42][R6.64], R103 ;  /* 0x0000006706004986 */ /* 0x0005e2000c10192a */
[----:B------:R-:W-:-:S02]  /*1e440*/  LEA R4, P4, R13, R0, 0x2 ;  /* 0x000000000d047211 */ /* 0x000fc400078810ff */
[C---:B------:R-:W-:Y:S02]  /*1e450*/  IMAD R15, R136.reuse, 0x2, R11 ;  /* 0x00000002880f7824 */ /* 0x040fe400078e020b */
[-C--:B------:R-:W-:Y:S02]  /*1e460*/  LEA.HI.X.SX32 R5, R13, R137.reuse, 0x2, P4 ;  /* 0x000000890d057211 */ /* 0x080fe400020f16ff */
[----:B------:R-:W-:Y:S01]  /*1e470*/  IMAD R13, R136, 0x2, R15 ;  /* 0x00000002880d7824 */ /* 0x000fe200078e020f */
[CC--:B-1----:R-:W-:Y:S02]  /*1e480*/  LEA R8, P6, R11.reuse, R0.reuse, 0x2 ;  /* 0x000000000b087211 */ /* 0x0c2fe400078c10ff */
[----:B------:R-:W-:Y:S01]  /*1e490*/  ISETP.LT.AND P5, PT, R12, UR4, !P0 ;  /* 0x000000040c007c0c */ /* 0x000fe2000c7a1270 */
[----:B------:R-:W4:Y:S01]  /*1e4a0*/  LDCU UR4, c[0x0][0x39c] ;  /* 0x00007380ff0477ac */ /* 0x000f220008000800 */
[----:B------:R-:W-:Y:S01]  /*1e4b0*/  LEA.HI.X.SX32 R9, R11, R137, 0x2, P6 ;  /* 0x000000890b097211 */ /* 0x000fe200030f16ff */
[C---:B------:R-:W-:Y:S01]  /*1e4c0*/  IMAD R11, R136.reuse, 0x2, R13 ;  /* 0x00000002880b7824 */ /* 0x040fe200078e020d */
[----:B------:R1:W-:Y:S03]  /*1e4d0*/  @P2 STG.E desc[UR42][R4.64], R128 ;  /* 0x0000008004002986 */ /* 0x0003e6000c10192a */
[----:B------:R-:W-:Y:S01]  /*1e4e0*/  IMAD R17, R136, 0x2, R11 ;  /* 0x0000000288117824 */ /* 0x000fe200078e020b */
[----:B--2---:R-:W-:-:S03]  /*1e4f0*/  LEA R6, P6, R13, R0, 0x2 ;  /* 0x000000000d067211 */ /* 0x004fc600078c10ff */
[C---:B------:R-:W-:Y:S01]  /*1e500*/  IMAD R19, R136.reuse, 0x2, R17 ;  /* 0x0000000288137824 */ /* 0x040fe200078e0211 */
[-C--:B------:R-:W-:Y:S02]  /*1e510*/  LEA.HI.X.SX32 R7, R13, R137.reuse, 0x2, P6 ;  /* 0x000000890d077211 */ /* 0x080fe400030f16ff */
[CC--:B------:R-:W-:Y:S01]  /*1e520*/  LEA R10, P6, R11.reuse, R0.reuse, 0x2 ;  /* 0x000000000b0a7211 */ /* 0x0c0fe200078c10ff */
[----:B------:R-:W-:Y:S01]  /*1e530*/  IMAD R136, R136, 0x2, R19 ;  /* 0x0000000288887824 */ /* 0x000fe200078e0213 */
[----:B------:R2:W-:Y:S02]  /*1e540*/  @P3 STG.E desc[UR42][R8.64], R129 ;  /* 0x0000008108003986 */ /* 0x0005e4000c10192a */
[----:B------:R-:W-:Y:S02]  /*1e550*/  LEA.HI.X.SX32 R11, R11, R137, 0x2, P6 ;  /* 0x000000890b0b7211 */ /* 0x000fe400030f16ff */
[----:B---3--:R-:W-:Y:S01]  /*1e560*/  ISETP.LT.AND P4, PT, R2, UR5, !P0 ;  /* 0x0000000502007c0c */ /* 0x008fe2000c781270 */
[----:B------:R-:W3:Y:S01]  /*1e570*/  LDCU UR5, c[0x0][0x39c] ;  /* 0x00007380ff0577ac */ /* 0x000ee20008000800 */
[----:B------:R-:W-:-:S04]  /*1e580*/  LEA R2, P2, R15, R0, 0x2 ;  /* 0x000000000f027211 */ /* 0x000fc800078410ff */
[----:B------:R-:W-:Y:S02]  /*1e590*/  LEA.HI.X.SX32 R3, R15, R137, 0x2, P2 ;  /* 0x000000890f037211 */ /* 0x000fe400010f16ff */
[----:B------:R-:W-:-:S04]  /*1e5a0*/  LEA R12, P2, R17, R0, 0x2 ;  /* 0x00000000110c7211 */ /* 0x000fc800078410ff */
[-C--:B------:R-:W-:Y:S02]  /*1e5b0*/  LEA.HI.X.SX32 R13, R17, R137.reuse, 0x2, P2 ;  /* 0x00000089110d7211 */ /* 0x080fe400010f16ff */
[----:B----4-:R-:W-:Y:S02]  /*1e5c0*/  ISETP.LT.AND P3, PT, R14, UR4, !P0 ;  /* 0x000000040e007c0c */ /* 0x010fe4000c761270 */
[----:B------:R-:W-:Y:S02]  /*1e5d0*/  LEA R14, P6, R136, R0, 0x2 ;  /* 0x00000000880e7211 */ /* 0x000fe400078c10ff */
[----:B------:R-:W-:Y:S02]  /*1e5e0*/  ISETP.LT.AND P2, PT, R18, UR6, !P0 ;  /* 0x0000000612007c0c */ /* 0x000fe4000c741270 */
[----:B---3--:R-:W-:Y:S02]  /*1e5f0*/  ISETP.LT.AND P0, PT, R16, UR5, !P0 ;  /* 0x0000000510007c0c */ /* 0x008fe4000c701270 */
[----:B------:R-:W-:-:S02]  /*1e600*/  LEA.HI.X.SX32 R15, R136, R137, 0x2, P6 ;  /* 0x00000089880f7211 */ /* 0x000fc400030f16ff */
[C---:B-1----:R-:W-:Y:S01]  /*1e610*/  LEA R4, P6, R19.reuse, R0, 0x2 ;  /* 0x0000000013047211 */ /* 0x042fe200078c10ff */
[----:B------:R2:W-:Y:S03]  /*1e620*/  @P5 STG.E desc[UR42][R2.64], R130 ;  /* 0x0000008202005986 */ /* 0x0005e6000c10192a */
[----:B------:R-:W-:Y:S01]  /*1e630*/  LEA.HI.X.SX32 R5, R19, R137, 0x2, P6 ;  /* 0x0000008913057211 */ /* 0x000fe200030f16ff */
[----:B------:R2:W-:Y:S04]  /*1e640*/  @P4 STG.E desc[UR42][R6.64], R131 ;  /* 0x0000008306004986 */ /* 0x0005e8000c10192a */
[----:B------:R2:W-:Y:S04]  /*1e650*/  @P3 STG.E desc[UR42][R10.64], R20 ;  /* 0x000000140a003986 */ /* 0x0005e8000c10192a */
[----:B------:R2:W-:Y:S04]  /*1e660*/  @P2 STG.E desc[UR42][R12.64], R21 ;  /* 0x000000150c002986 */ /* 0x0005e8000c10192a */
[----:B------:R2:W-:Y:S04]  /*1e670*/  @P0 STG.E desc[UR42][R4.64], R22 ;  /* 0x0000001604000986 */ /* 0x0005e8000c10192a */
[----:B------:R2:W-:Y:S01]  /*1e680*/  @P1 STG.E desc[UR42][R14.64], R23 ;  /* 0x000000170e001986 */ /* 0x0005e2000c10192a */
[----:B------:R-:W-:Y:S06]  /*1e690*/  BAR.SYNC.DEFER_BLOCKING 0x0 ;  /* 0x0000000000007b1d */ /* 0x000fec0000010000 */
[----:B------:R-:W-:Y:S05]  /*1e6a0*/  BRA.U UP0, `(.L_x_13) ;  /* 0x0000000100a07547 */ /* 0x000fea000b800000 */
[----:B------:R-:W1:Y:S01]  /*1e6b0*/  S2UR UR5, SR_CgaCtaId ;  /* 0x00000000000579c3 */ /* 0x000e620000008800 */
[----:B------:R-:W-:Y:S01]  /*1e6c0*/  NOP ;  /* 0x0000000000007918 */ /* 0x000fe20000000000 */
[----:B------:R-:W-:Y:S01]  /*1e6d0*/  UMOV UR4, 0x50 ;  /* 0x0000005000047882 */ /* 0x000fe20000000000 */
[----:B------:R-:W-:Y:S02]  /*1e6e0*/  IMAD.U32 R0, RZ, RZ, UR32 ;  /* 0x00000020ff007e24 */ /* 0x000fe4000f8e00ff */
[----:B--2---:R-:W-:Y:S02]  /*1e6f0*/  IMAD.MOV.U32 R3, RZ, RZ, 0xff ;  /* 0x000000ffff037424 */ /* 0x004fe400078e00ff */
[----:B------:R-:W-:Y:S01]  /*1e700*/  IMAD.MOV.U32 R7, RZ, RZ, 0x1 ;  /* 0x00000001ff077424 */ /* 0x000fe200078e00ff */
[----:B------:R-:W-:-:S04]  /*1e710*/  LOP3.LUT R0, R0, 0xffff, RZ, 0xc0, !PT ;  /* 0x0000ffff00007812 */ /* 0x000fc800078ec0ff */
[----:B------:R-:W-:-:S05]  /*1e720*/  SHF.R.U32.HI R0, RZ, 0x5, R0 ;  /* 0x00000005ff007819 */ /* 0x000fca0000011600 */
[----:B------:R-:W-:Y:S01]  /*1e730*/  VIADD R2, R0, 0x10 ;  /* 0x0000001000027836 */ /* 0x000fe20000000000 */
[----:B------:R-:W-:Y:S01]  /*1e740*/  SHF.L.U32 R0, R3, R0, RZ ;  /* 0x0000000003007219 */ /* 0x000fe200000006ff */
[----:B-1----:R-:W-:-:S03]  /*1e750*/  ULEA UR6, UR5, UR4, 0x18 ;  /* 0x0000000405067291 */ /* 0x002fc6000f8ec0ff */
[----:B------:R-:W-:-:S04]  /*1e760*/  SHF.L.U32 R3, R7, R2, RZ ;  /* 0x0000000207037219 */ /* 0x000fc800000006ff */
[----:B------:R-:W-:Y:S02]  /*1e770*/  LOP3.LUT R0, R3, R0, RZ, 0xfc, !PT ;  /* 0x0000000003007212 */ /* 0x000fe400078efcff */
[----:B------:R-:W1:Y:S02]  /*1e780*/  LDS R5, [UR6] ;  /* 0x00000006ff057984 */ /* 0x000e640008000800 */
[C---:B------:R-:W-:Y:S02]  /*1e790*/  LOP3.LUT R2, R0.reuse, 0xffff, RZ, 0xc0, !PT ;  /* 0x0000ffff00027812 */ /* 0x040fe400078ec0ff */
[----:B-1----:R-:W-:-:S04]  /*1e7a0*/  LOP3.LUT R3, R0, 0xffff, R5, 0x80, !PT ;  /* 0x0000ffff00037812 */ /* 0x002fc800078e8005 */
[----:B------:R-:W-:-:S13]  /*1e7b0*/  ISETP.NE.AND P0, PT, R3, R2, PT ;  /* 0x000000020300720c */ /* 0x000fda0003f05270 */
[----:B------:R-:W-:Y:S05]  /*1e7c0*/  @P0 BRA `(.L_x_14) ;  /* 0x0000000000500947 */ /* 0x000fea0003800000 */
[----:B------:R-:W-:Y:S02]  /*1e7d0*/  SHF.R.U32.HI R5, RZ, 0x10, R5 ;  /* 0x00000010ff057819 */ /* 0x000fe40000011605 */
[----:B------:R-:W-:-:S04]  /*1e7e0*/  SHF.R.U32.HI R2, RZ, 0x10, R0 ;  /* 0x00000010ff027819 */ /* 0x000fc80000011600 */
[----:B------:R-:W-:-:S04]  /*1e7f0*/  LOP3.LUT R5, R5, R2, RZ, 0xc0, !PT ;  /* 0x0000000205057212 */ /* 0x000fc800078ec0ff */
[----:B------:R-:W-:-:S13]  /*1e800*/  ISETP.NE.AND P0, PT, R5, R2, PT ;  /* 0x000000020500720c */ /* 0x000fda0003f05270 */
[----:B------:R-:W-:Y:S05]  /*1e810*/  @P0 BRA `(.L_x_15) ;  /* 0x0000000000300947 */ /* 0x000fea0003800000 */
[----:B------:R-:W-:Y:S01]  /*1e820*/  R2UR UR4, R0 ;  /* 0x00000000000472ca */ /* 0x000fe200000e0000 */
[----:B------:R-:W-:Y:S01]  /*1e830*/  VOTEU.ANY UR5, UPT, PT ;  /* 0x0000000000057886 */ /* 0x000fe200038e0100 */
[----:B------:R-:W1:Y:S01]  /*1e840*/  S2R R0, SR_LANEID ;  /* 0x0000000000007919 */ /* 0x000e620000000000 */
[----:B------:R-:W-:-:S10]  /*1e850*/  UFLO.U32 UR5, UR5 ;  /* 0x00000005000572bd */ /* 0x000fd400080e0000 */
[----:B------:R-:W-:-:S06]  /*1e860*/  ULOP3.LUT UR4, URZ, UR4, URZ, 0x33, !UPT ;  /* 0x00000004ff047292 */ /* 0x000fcc000f8e33ff */
[----:B------:R-:W-:-:S04]  /*1e870*/  IMAD.U32 R2, RZ, RZ, UR4 ;  /* 0x00000004ff027e24 */ /* 0x000fc8000f8e00ff */
[----:B------:R-:W2:Y:S02]  /*1e880*/  REDUX UR7, R2 ;  /* 0x00000000020773c4 */ /* 0x000ea40000000000 */
[----:B------:R3:W-:Y:S01]  /*1e890*/  UTCATOMSWS.AND URZ, UR4 ;  /* 0x0000000400ff79e3 */ /* 0x0007e20008000000 */
[----:B-1----:R-:W-:Y:S01]  /*1e8a0*/  ISETP.EQ.U32.AND P0, PT, R0, UR5, PT ;  /* 0x0000000500007c0c */ /* 0x002fe2000bf02070 */
[----:B--2---:R-:W-:-:S12]  /*1e8b0*/  IMAD.U32 R0, RZ, RZ, UR7 ;  /* 0x00000007ff007e24 */ /* 0x004fd8000f8e00ff */
[----:B------:R3:W-:Y:S01]  /*1e8c0*/  @P0 ATOMS.AND RZ, [UR6], R0 ;  /* 0x00000000ffff098c */ /* 0x0007e2000a800006 */
[----:B------:R-:W-:Y:S05]  /*1e8d0*/  BRA `(.L_x_13) ;  /* 0x0000000000147947 */ /* 0x000fea0003800000 */
.L_x_15:
[----:B------:R-:W-:-:S07]  /*1e8e0*/  MOV R2, 0x1e900 ;  /* 0x0001e90000027802 */ /* 0x000fce0000000f00 */
[----:B------:R-:W-:Y:S05]  /*1e8f0*/  CALL.REL.NOINC `($__internal_0_$__cuda_sm10x_tcgen05_guardrail_trap_col_being_dealloced_not_returned_by_alloc) ;  /* 0x00000000002c7944 */ /* 0x000fea0003c00000 */
[----:B------:R-:W-:Y:S05]  /*1e900*/  BRA `(.L_x_13) ;  /* 0x0000000000087947 */ /* 0x000fea0003800000 */
.L_x_14:
[----:B------:R-:W-:-:S07]  /*1e910*/  MOV R2, 0x1e930 ;  /* 0x0001e93000027802 */ /* 0x000fce0000000f00 */
[----:B------:R-:W-:Y:S05]  /*1e920*/  CALL.REL.NOINC `($__internal_2_$__cuda_sm10x_tcgen05_guardrail_trap_unallocated_columns_being_dealloced) ;  /* 0x0000000000387944 */ /* 0x000fea0003c00000 */
.L_x_13:
[----:B------:R-:W-:Y:S01]  /*1e930*/  NOP ;  /* 0x0000000000007918 */ /* 0x000fe20000000000 */
[----:B---3--:R-:W-:Y:S05]  /*1e940*/  EXIT ;  /* 0x000000000000794d */ /* 0x008fea0003800000 */
.L_x_9:
[----:B------:R-:W1:Y:S02]  /*1e950*/  SYNCS.PHASECHK.TRANS64.TRYWAIT P4, [UR40], R126 ;  /* 0x0000007eff0075a7 */ /* 0x000e640008081128 */
[----:B-1----:R-:W-:Y:S05]  /*1e960*/  @!P4 BRA `(.L_x_9) ;  /* 0xfffffffc00f8c947 */ /* 0x002fea000383ffff */
[----:B------:R-:W-:Y:S05]  /*1e970*/  BRA `(.L_x_16) ;  /* 0xffffff84008c7947 */ /* 0x000fea000383ffff */
.L_x_12:
[----:B------:R-:W1:Y:S02]  /*1e980*/  SYNCS.PHASECHK.TRANS64.TRYWAIT P1, [UR31], R2 ;  /* 0x00000002ff0075a7 */ /* 0x000e64000802111f */
[----:B-1----:R-:W-:Y:S05]  /*1e990*/  @!P1 BRA `(.L_x_12) ;  /* 0xfffffffc00f89947 */ /* 0x002fea000383ffff */
[----:B------:R-:W-:Y:S05]  /*1e9a0*/  BRA `(.L_x_11) ;  /* 0xffffffb400a07947 */ /* 0x000fea000383ffff */
        .weak           $__internal_0_$__cuda_sm10x_tcgen05_guardrail_trap_col_being_dealloced_not_returned_by_alloc
        .type           $__internal_0_$__cuda_sm10x_tcgen05_guardrail_trap_col_being_dealloced_not_returned_by_alloc,@function
        .size           $__internal_0_$__cuda_sm10x_tcgen05_guardrail_trap_col_being_dealloced_not_returned_by_alloc,($__internal_1_$__cuda_sm10x_tcgen05_guardrail_trap_phase_invalid_during_alloc - $__internal_0_$__cuda_sm10x_tcgen05_guardrail_trap_col_being_dealloced_not_returned_by_alloc)
$__internal_0_$__cuda_sm10x_tcgen05_guardrail_trap_col_being_dealloced_not_returned_by_alloc:
[----:B------:R-:W-:Y:S05]  /*1e9b0*/  BPT.TRAP 0x1 ;  /* 0x000000040000795c */ /* 0x000fea0000300000 */
[----:B------:R-:W-:-:S04]  /*1e9c0*/  IMAD.MOV.U32 R3, RZ, RZ, 0x0 ;  /* 0x00000000ff037424 */ /* 0x000fc800078e00ff */
[----:B------:R-:W-:Y:S05]  /*1e9d0*/  RET.REL.NODEC R2 `(matmul_kernel) ;  /* 0xfffffe1402887950 */ /* 0x000fea0003c3ffff */
        .weak           $__internal_1_$__cuda_sm10x_tcgen05_guardrail_trap_phase_invalid_during_alloc
        .type           $__internal_1_$__cuda_sm10x_tcgen05_guardrail_trap_phase_invalid_during_alloc,@function
        .size           $__internal_1_$__cuda_sm10x_tcgen05_guardrail_trap_phase_invalid_during_alloc,($__internal_2_$__cuda_sm10x_tcgen05_guardrail_trap_unallocated_columns_being_dealloced - $__internal_1_$__cuda_sm10x_tcgen05_guardrail_trap_phase_invalid_during_alloc)
$__internal_1_$__cuda_sm10x_tcgen05_guardrail_trap_phase_invalid_during_alloc:
[----:B------:R-:W-:Y:S05]  /*1e9e0*/  BPT.TRAP 0x1 ;  /* 0x000000040000795c */ /* 0x000fea0000300000 */
[----:B------:R-:W-:-:S04]  /*1e9f0*/  IMAD.MOV.U32 R3, RZ, RZ, 0x0 ;  /* 0x00000000ff037424 */ /* 0x000fc800078e00ff */
[----:B------:R-:W-:Y:S05]  /*1ea00*/  RET.REL.NODEC R2 `(matmul_kernel) ;  /* 0xfffffe14027c7950 */ /* 0x000fea0003c3ffff */
        .weak           $__internal_2_$__cuda_sm10x_tcgen05_guardrail_trap_unallocated_columns_being_dealloced
        .type           $__internal_2_$__cuda_sm10x_tcgen05_guardrail_trap_unallocated_columns_being_dealloced,@function
        .size           $__internal_2_$__cuda_sm10x_tcgen05_guardrail_trap_unallocated_columns_being_dealloced,(.L_x_20 - $__internal_2_$__cuda_sm10x_tcgen05_guardrail_trap_unallocated_columns_being_dealloced)
$__internal_2_$__cuda_sm10x_tcgen05_guardrail_trap_unallocated_columns_being_dealloced:
[----:B------:R-:W-:Y:S05]  /*1ea10*/  BPT.TRAP 0x1 ;  /* 0x000000040000795c */ /* 0x000fea0000300000 */
[----:B------:R-:W-:-:S04]  /*1ea20*/  IMAD.MOV.U32 R3, RZ, RZ, 0x0 ;  /* 0x00000000ff037424 */ /* 0x000fc800078e00ff */
[----:B------:R-:W-:Y:S05]  /*1ea30*/  RET.REL.NODEC R2 `(matmul_kernel) ;  /* 0xfffffe1402707950 */ /* 0x000fea0003c3ffff */
.L_x_17:
[----:B------:R-:W-:-:S00]  /*1ea40*/  BRA `(.L_x_17) ;  /* 0xfffffffc00fc7947 */ /* 0x000fc0000383ffff */
[----:B------:R-:W-:-:S00]  /*1ea50*/  NOP ;  /* 0x0000000000007918 */ /* 0x000fc00000000000 */
        /* <DEDUP_REMOVED lines=10> */
.L_x_20:


//--------------------- .nv.shared.matmul_kernel  --------------------------
	.section	.nv.shared.matmul_kernel,"aw",@nobits
	.sectionflags	@""
	.align	16
	.zero		1024


//--------------------- .nv.shared.reserved.0     --------------------------
	.section	.nv.shared.reserved.0,"aw",@nobits
	.align	8
	.weak		__nv_reservedSMEM_offset_0_alias
	.size		__nv_reservedSMEM_offset_0_alias, 0, 64
	.other		__nv_reservedSMEM_offset_0_alias,@"STO_CUDA_RESERVED_SHARED STV_DEFAULT"
__nv_reservedSMEM_offset_0_alias:
	.zero		0
.nv.shared.reserved.0:
	.zero		64
	.weak		__nv_reservedSMEM_allocation_phase
	.type		__nv_reservedSMEM_allocation_phase,@object
	.size		__nv_reservedSMEM_allocation_phase,(.L_0 - __nv_reservedSMEM_allocation_phase)
__nv_reservedSMEM_allocation_phase:
	.zero		1
.L_0:
	.zero		7
	.weak		__nv_reservedSMEM_devtool_atexit_pc
	.type		__nv_reservedSMEM_devtool_atexit_pc,@object
	.size		__nv_reservedSMEM_devtool_atexit_pc,(__nv_reservedSMEM_allocation_mask - __nv_reservedSMEM_devtool_atexit_pc)
__nv_reservedSMEM_devtool_atexit_pc:
	.zero		8
	.weak		__nv_reservedSMEM_allocation_mask
	.type		__nv_reservedSMEM_allocation_mask,@object
	.size		__nv_reservedSMEM_allocation_mask,(.L_2 - __nv_reservedSMEM_allocation_mask)
__nv_reservedSMEM_allocation_mask:
	.zero		4
.L_2:


//--------------------- .nv.constant0.matmul_kernel --------------------------
	.section	.nv.constant0.matmul_kernel,"a",@progbits
	.sectionflags	@""
	.align	4
.nv.constant0.matmul_kernel:
	.zero		976


//--------------------- SYMBOLS --------------------------

	.type		.nv.reservedSmem.offset0,@object
	.size		.nv.reservedSmem.offset0,0x4
	.type		.nv.reservedSmem.cap,@object
	.size		.nv.reservedSmem.cap,0x4
